//
// Generated by NVIDIA NVVM Compiler
//
// Compiler Build ID: CL-36424714
// Cuda compilation tools, release 13.0, V13.0.88
// Based on NVVM 20.0.0
//

.version 9.0
.target sm_100
.address_size 64

	// .globl	_Z8functionPKdPd
// _ZZN3cub18CUB_300001_SM_10006detail6reduce28DeviceReduceSingleTileKernelINS2_10policy_hubIdjN4cuda3__47maximumIdEEE10Policy1000EN6thrust24THRUST_300001_SM_1000_NS6detail15normal_iteratorINSC_10device_ptrIdEEEEPdjS8_ddNS5_3std3__410__identityEEEvT0_T1_T2_T3_T4_T6_E12temp_storage has been demoted
// _ZZN3cub18CUB_300001_SM_10006detail6reduce18DeviceReduceKernelINS2_10policy_hubIdjN4cuda3__47maximumIdEEE10Policy1000EN6thrust24THRUST_300001_SM_1000_NS6detail15normal_iteratorINSC_10device_ptrIdEEEEjS8_dNS5_3std3__410__identityEEEvT0_PT3_T1_NS0_13GridEvenShareISO_EET2_T4_E12temp_storage has been demoted
// _ZZN3cub18CUB_300001_SM_10006detail6reduce28DeviceReduceSingleTileKernelINS2_10policy_hubIdjN4cuda3__47maximumIdEEE10Policy1000EPdSB_iS8_ddNS5_3std3__410__identityEEEvT0_T1_T2_T3_T4_T6_E12temp_storage has been demoted
// _ZZN3cub18CUB_300001_SM_10006detail6reduce28DeviceReduceSingleTileKernelINS2_10policy_hubIdyN4cuda3__47maximumIdEEE10Policy1000EN6thrust24THRUST_300001_SM_1000_NS6detail15normal_iteratorINSC_10device_ptrIdEEEEPdyS8_ddNS5_3std3__410__identityEEEvT0_T1_T2_T3_T4_T6_E12temp_storage has been demoted
// _ZZN3cub18CUB_300001_SM_10006detail6reduce18DeviceReduceKernelINS2_10policy_hubIdyN4cuda3__47maximumIdEEE10Policy1000EN6thrust24THRUST_300001_SM_1000_NS6detail15normal_iteratorINSC_10device_ptrIdEEEEyS8_dNS5_3std3__410__identityEEEvT0_PT3_T1_NS0_13GridEvenShareISO_EET2_T4_E12temp_storage has been demoted
// _ZZN3cub18CUB_300001_SM_10006detail6reduce28DeviceReduceSingleTileKernelINS2_10policy_hubIdyN4cuda3__47maximumIdEEE10Policy1000EPdSB_iS8_ddNS5_3std3__410__identityEEEvT0_T1_T2_T3_T4_T6_E12temp_storage has been demoted
.global .align 1 .b8 _ZN32_INTERNAL_cf35f300_4_k_cu_MAXEPS4cuda3std3__45__cpo5beginE[1];
.global .align 1 .b8 _ZN32_INTERNAL_cf35f300_4_k_cu_MAXEPS4cuda3std3__45__cpo3endE[1];
.global .align 1 .b8 _ZN32_INTERNAL_cf35f300_4_k_cu_MAXEPS4cuda3std3__45__cpo6cbeginE[1];
.global .align 1 .b8 _ZN32_INTERNAL_cf35f300_4_k_cu_MAXEPS4cuda3std3__45__cpo4cendE[1];
.global .align 1 .b8 _ZN32_INTERNAL_cf35f300_4_k_cu_MAXEPS4cuda3std3__45__cpo6rbeginE[1];
.global .align 1 .b8 _ZN32_INTERNAL_cf35f300_4_k_cu_MAXEPS4cuda3std3__45__cpo4rendE[1];
.global .align 1 .b8 _ZN32_INTERNAL_cf35f300_4_k_cu_MAXEPS4cuda3std3__45__cpo7crbeginE[1];
.global .align 1 .b8 _ZN32_INTERNAL_cf35f300_4_k_cu_MAXEPS4cuda3std3__45__cpo5crendE[1];
.global .align 1 .b8 _ZN32_INTERNAL_cf35f300_4_k_cu_MAXEPS4cuda3std3__434_GLOBAL__N__cf35f300_4_k_cu_MAXEPS6ignoreE[1];
.global .align 1 .b8 _ZN32_INTERNAL_cf35f300_4_k_cu_MAXEPS4cuda3std3__419piecewise_constructE[1];
.global .align 1 .b8 _ZN32_INTERNAL_cf35f300_4_k_cu_MAXEPS4cuda3std3__48in_placeE[1];
.global .align 1 .b8 _ZN32_INTERNAL_cf35f300_4_k_cu_MAXEPS4cuda3std3__420unreachable_sentinelE[1];
.global .align 1 .b8 _ZN32_INTERNAL_cf35f300_4_k_cu_MAXEPS4cuda3std3__47nulloptE[1];
.global .align 1 .b8 _ZN32_INTERNAL_cf35f300_4_k_cu_MAXEPS4cuda3std3__48unexpectE[1];
.global .align 1 .b8 _ZN32_INTERNAL_cf35f300_4_k_cu_MAXEPS4cuda3std6ranges3__45__cpo4swapE[1];
.global .align 1 .b8 _ZN32_INTERNAL_cf35f300_4_k_cu_MAXEPS4cuda3std6ranges3__45__cpo9iter_moveE[1];
.global .align 1 .b8 _ZN32_INTERNAL_cf35f300_4_k_cu_MAXEPS4cuda3std6ranges3__45__cpo5beginE[1];
.global .align 1 .b8 _ZN32_INTERNAL_cf35f300_4_k_cu_MAXEPS4cuda3std6ranges3__45__cpo3endE[1];
.global .align 1 .b8 _ZN32_INTERNAL_cf35f300_4_k_cu_MAXEPS4cuda3std6ranges3__45__cpo6cbeginE[1];
.global .align 1 .b8 _ZN32_INTERNAL_cf35f300_4_k_cu_MAXEPS4cuda3std6ranges3__45__cpo4cendE[1];
.global .align 1 .b8 _ZN32_INTERNAL_cf35f300_4_k_cu_MAXEPS4cuda3std6ranges3__45__cpo7advanceE[1];
.global .align 1 .b8 _ZN32_INTERNAL_cf35f300_4_k_cu_MAXEPS4cuda3std6ranges3__45__cpo9iter_swapE[1];
.global .align 1 .b8 _ZN32_INTERNAL_cf35f300_4_k_cu_MAXEPS4cuda3std6ranges3__45__cpo4nextE[1];
.global .align 1 .b8 _ZN32_INTERNAL_cf35f300_4_k_cu_MAXEPS4cuda3std6ranges3__45__cpo4prevE[1];
.global .align 1 .b8 _ZN32_INTERNAL_cf35f300_4_k_cu_MAXEPS4cuda3std6ranges3__45__cpo4dataE[1];
.global .align 1 .b8 _ZN32_INTERNAL_cf35f300_4_k_cu_MAXEPS4cuda3std6ranges3__45__cpo5cdataE[1];
.global .align 1 .b8 _ZN32_INTERNAL_cf35f300_4_k_cu_MAXEPS4cuda3std6ranges3__45__cpo4sizeE[1];
.global .align 1 .b8 _ZN32_INTERNAL_cf35f300_4_k_cu_MAXEPS4cuda3std6ranges3__45__cpo5ssizeE[1];
.global .align 1 .b8 _ZN32_INTERNAL_cf35f300_4_k_cu_MAXEPS4cuda3std6ranges3__45__cpo8distanceE[1];
.global .align 1 .b8 _ZN32_INTERNAL_cf35f300_4_k_cu_MAXEPS6thrust24THRUST_300001_SM_1000_NS8cuda_cub3parE[1];
.global .align 1 .b8 _ZN32_INTERNAL_cf35f300_4_k_cu_MAXEPS6thrust24THRUST_300001_SM_1000_NS8cuda_cub10par_nosyncE[1];
.global .align 1 .b8 _ZN32_INTERNAL_cf35f300_4_k_cu_MAXEPS6thrust24THRUST_300001_SM_1000_NS6system6detail10sequential3seqE[1];
.global .align 1 .b8 _ZN32_INTERNAL_cf35f300_4_k_cu_MAXEPS6thrust24THRUST_300001_SM_1000_NS12placeholders2_1E[1];
.global .align 1 .b8 _ZN32_INTERNAL_cf35f300_4_k_cu_MAXEPS6thrust24THRUST_300001_SM_1000_NS12placeholders2_2E[1];
.global .align 1 .b8 _ZN32_INTERNAL_cf35f300_4_k_cu_MAXEPS6thrust24THRUST_300001_SM_1000_NS12placeholders2_3E[1];
.global .align 1 .b8 _ZN32_INTERNAL_cf35f300_4_k_cu_MAXEPS6thrust24THRUST_300001_SM_1000_NS12placeholders2_4E[1];
.global .align 1 .b8 _ZN32_INTERNAL_cf35f300_4_k_cu_MAXEPS6thrust24THRUST_300001_SM_1000_NS12placeholders2_5E[1];
.global .align 1 .b8 _ZN32_INTERNAL_cf35f300_4_k_cu_MAXEPS6thrust24THRUST_300001_SM_1000_NS12placeholders2_6E[1];
.global .align 1 .b8 _ZN32_INTERNAL_cf35f300_4_k_cu_MAXEPS6thrust24THRUST_300001_SM_1000_NS12placeholders2_7E[1];
.global .align 1 .b8 _ZN32_INTERNAL_cf35f300_4_k_cu_MAXEPS6thrust24THRUST_300001_SM_1000_NS12placeholders2_8E[1];
.global .align 1 .b8 _ZN32_INTERNAL_cf35f300_4_k_cu_MAXEPS6thrust24THRUST_300001_SM_1000_NS12placeholders2_9E[1];
.global .align 1 .b8 _ZN32_INTERNAL_cf35f300_4_k_cu_MAXEPS6thrust24THRUST_300001_SM_1000_NS12placeholders3_10E[1];
.global .align 1 .b8 _ZN32_INTERNAL_cf35f300_4_k_cu_MAXEPS6thrust24THRUST_300001_SM_1000_NS3seqE[1];

.visible .entry _Z8functionPKdPd(
	.param .u64 .ptr .align 1 _Z8functionPKdPd_param_0,
	.param .u64 .ptr .align 1 _Z8functionPKdPd_param_1
)
{
	.reg .pred 	%p<2>;
	.reg .b32 	%r<27>;
	.reg .b64 	%rd<18>;
	.reg .b64 	%fd<13>;

	ld.param.u64 	%rd1, [_Z8functionPKdPd_param_0];
	ld.param.u64 	%rd2, [_Z8functionPKdPd_param_1];
	mov.u32 	%r5, %ctaid.x;
	mov.u32 	%r6, %ntid.x;
	mov.u32 	%r7, %tid.x;
	mad.lo.s32 	%r1, %r5, %r6, %r7;
	mov.u32 	%r8, %ctaid.y;
	mov.u32 	%r9, %ntid.y;
	mov.u32 	%r10, %tid.y;
	mad.lo.s32 	%r11, %r8, %r9, %r10;
	mov.u32 	%r12, %ctaid.z;
	mov.u32 	%r13, %ntid.z;
	mov.u32 	%r14, %tid.z;
	mad.lo.s32 	%r3, %r12, %r13, %r14;
	add.s32 	%r15, %r3, -1;
	add.s32 	%r16, %r11, -1;
	max.u32 	%r17, %r15, %r16;
	add.s32 	%r4, %r1, -1;
	max.u32 	%r18, %r4, %r17;
	setp.gt.u32 	%p1, %r18, 889;
	@%p1 bra 	$L__BB0_2;
	cvta.to.global.u64 	%rd3, %rd1;
	cvta.to.global.u64 	%rd4, %rd2;
	mad.lo.s32 	%r19, %r3, 892, %r11;
	mul.lo.s32 	%r20, %r19, 892;
	add.s32 	%r21, %r1, %r20;
	add.s32 	%r22, %r21, -795664;
	mul.wide.u32 	%rd5, %r22, 8;
	add.s64 	%rd6, %rd3, %rd5;
	ld.global.f64 	%fd1, [%rd6];
	add.s32 	%r23, %r21, -892;
	mul.wide.u32 	%rd7, %r23, 8;
	add.s64 	%rd8, %rd3, %rd7;
	ld.global.f64 	%fd2, [%rd8];
	add.f64 	%fd3, %fd1, %fd2;
	add.s32 	%r24, %r20, %r4;
	mul.wide.u32 	%rd9, %r24, 8;
	add.s64 	%rd10, %rd3, %rd9;
	ld.global.f64 	%fd4, [%rd10];
	add.f64 	%fd5, %fd3, %fd4;
	mul.wide.u32 	%rd11, %r21, 8;
	add.s64 	%rd12, %rd3, %rd11;
	ld.global.f64 	%fd6, [%rd12+8];
	add.f64 	%fd7, %fd5, %fd6;
	add.s32 	%r25, %r21, 892;
	mul.wide.u32 	%rd13, %r25, 8;
	add.s64 	%rd14, %rd3, %rd13;
	ld.global.f64 	%fd8, [%rd14];
	add.f64 	%fd9, %fd7, %fd8;
	add.s32 	%r26, %r21, 795664;
	mul.wide.u32 	%rd15, %r26, 8;
	add.s64 	%rd16, %rd3, %rd15;
	ld.global.f64 	%fd10, [%rd16];
	add.f64 	%fd11, %fd9, %fd10;
	div.rn.f64 	%fd12, %fd11, 0d4018000000000000;
	add.s64 	%rd17, %rd4, %rd11;
	st.global.f64 	[%rd17], %fd12;
$L__BB0_2:
	ret;

}
	// .globl	_Z13difference_abPdPKdS_
.visible .entry _Z13difference_abPdPKdS_(
	.param .u64 .ptr .align 1 _Z13difference_abPdPKdS__param_0,
	.param .u64 .ptr .align 1 _Z13difference_abPdPKdS__param_1,
	.param .u64 .ptr .align 1 _Z13difference_abPdPKdS__param_2
)
{
	.reg .pred 	%p<2>;
	.reg .b32 	%r<21>;
	.reg .b64 	%rd<11>;
	.reg .b64 	%fd<6>;

	ld.param.u64 	%rd1, [_Z13difference_abPdPKdS__param_0];
	ld.param.u64 	%rd2, [_Z13difference_abPdPKdS__param_1];
	ld.param.u64 	%rd3, [_Z13difference_abPdPKdS__param_2];
	mov.u32 	%r4, %ctaid.x;
	mov.u32 	%r5, %ntid.x;
	mov.u32 	%r6, %tid.x;
	mad.lo.s32 	%r1, %r4, %r5, %r6;
	mov.u32 	%r7, %ctaid.y;
	mov.u32 	%r8, %ntid.y;
	mov.u32 	%r9, %tid.y;
	mad.lo.s32 	%r10, %r7, %r8, %r9;
	mov.u32 	%r11, %ctaid.z;
	mov.u32 	%r12, %ntid.z;
	mov.u32 	%r13, %tid.z;
	mad.lo.s32 	%r3, %r11, %r12, %r13;
	add.s32 	%r14, %r3, -1;
	add.s32 	%r15, %r10, -1;
	max.u32 	%r16, %r14, %r15;
	add.s32 	%r17, %r1, -1;
	max.u32 	%r18, %r17, %r16;
	setp.gt.u32 	%p1, %r18, 889;
	@%p1 bra 	$L__BB1_2;
	cvta.to.global.u64 	%rd4, %rd2;
	cvta.to.global.u64 	%rd5, %rd1;
	cvta.to.global.u64 	%rd6, %rd3;
	mad.lo.s32 	%r19, %r3, 892, %r10;
	mad.lo.s32 	%r20, %r19, 892, %r1;
	mul.wide.u32 	%rd7, %r20, 8;
	add.s64 	%rd8, %rd4, %rd7;
	ld.global.f64 	%fd1, [%rd8];
	add.s64 	%rd9, %rd5, %rd7;
	ld.global.f64 	%fd2, [%rd9];
	sub.f64 	%fd3, %fd1, %fd2;
	abs.f64 	%fd4, %fd3;
	add.s64 	%rd10, %rd6, %rd7;
	st.global.f64 	[%rd10], %fd4;
	ld.global.f64 	%fd5, [%rd8];
	st.global.f64 	[%rd9], %fd5;
$L__BB1_2:
	ret;

}
	// .globl	_ZN3cub18CUB_300001_SM_10006detail11EmptyKernelIvEEvv
.visible .entry _ZN3cub18CUB_300001_SM_10006detail11EmptyKernelIvEEvv()
{


	ret;

}
	// .globl	_ZN3cub18CUB_300001_SM_10006detail8for_each13static_kernelINS2_12policy_hub_t12policy_500_tEmN6thrust24THRUST_300001_SM_1000_NS8cuda_cub20__uninitialized_fill7functorINS7_10device_ptrIdEEdEEEEvT0_T1_
.visible .entry _ZN3cub18CUB_300001_SM_10006detail8for_each13static_kernelINS2_12policy_hub_t12policy_500_tEmN6thrust24THRUST_300001_SM_1000_NS8cuda_cub20__uninitialized_fill7functorINS7_10device_ptrIdEEdEEEEvT0_T1_(
	.param .u64 _ZN3cub18CUB_300001_SM_10006detail8for_each13static_kernelINS2_12policy_hub_t12policy_500_tEmN6thrust24THRUST_300001_SM_1000_NS8cuda_cub20__uninitialized_fill7functorINS7_10device_ptrIdEEdEEEEvT0_T1__param_0,
	.param .align 8 .b8 _ZN3cub18CUB_300001_SM_10006detail8for_each13static_kernelINS2_12policy_hub_t12policy_500_tEmN6thrust24THRUST_300001_SM_1000_NS8cuda_cub20__uninitialized_fill7functorINS7_10device_ptrIdEEdEEEEvT0_T1__param_1[16]
)
.maxntid 256
{
	.reg .pred 	%p<4>;
	.reg .b32 	%r<5>;
	.reg .b64 	%rd<16>;
	.reg .b64 	%fd<3>;

	ld.param.f64 	%fd2, [_ZN3cub18CUB_300001_SM_10006detail8for_each13static_kernelINS2_12policy_hub_t12policy_500_tEmN6thrust24THRUST_300001_SM_1000_NS8cuda_cub20__uninitialized_fill7functorINS7_10device_ptrIdEEdEEEEvT0_T1__param_1+8];
	ld.param.u64 	%rd4, [_ZN3cub18CUB_300001_SM_10006detail8for_each13static_kernelINS2_12policy_hub_t12policy_500_tEmN6thrust24THRUST_300001_SM_1000_NS8cuda_cub20__uninitialized_fill7functorINS7_10device_ptrIdEEdEEEEvT0_T1__param_1];
	ld.param.u64 	%rd5, [_ZN3cub18CUB_300001_SM_10006detail8for_each13static_kernelINS2_12policy_hub_t12policy_500_tEmN6thrust24THRUST_300001_SM_1000_NS8cuda_cub20__uninitialized_fill7functorINS7_10device_ptrIdEEdEEEEvT0_T1__param_0];
	mov.u32 	%r2, %ctaid.x;
	mul.wide.u32 	%rd1, %r2, 512;
	sub.s64 	%rd2, %rd5, %rd1;
	setp.lt.u64 	%p1, %rd2, 512;
	@%p1 bra 	$L__BB3_2;
	mov.u32 	%r4, %tid.x;
	cvta.to.global.u64 	%rd11, %rd4;
	cvt.u64.u32 	%rd12, %r4;
	add.s64 	%rd13, %rd1, %rd12;
	shl.b64 	%rd14, %rd13, 3;
	add.s64 	%rd15, %rd11, %rd14;
	st.global.f64 	[%rd15], %fd2;
	st.global.f64 	[%rd15+2048], %fd2;
	bra.uni 	$L__BB3_6;
$L__BB3_2:
	cvta.to.global.u64 	%rd6, %rd4;
	mov.u32 	%r1, %tid.x;
	cvt.u64.u32 	%rd7, %r1;
	setp.le.u64 	%p2, %rd2, %rd7;
	add.s64 	%rd8, %rd1, %rd7;
	shl.b64 	%rd9, %rd8, 3;
	add.s64 	%rd3, %rd6, %rd9;
	@%p2 bra 	$L__BB3_4;
	st.global.f64 	[%rd3], %fd2;
$L__BB3_4:
	add.s32 	%r3, %r1, 256;
	cvt.u64.u32 	%rd10, %r3;
	setp.le.u64 	%p3, %rd2, %rd10;
	@%p3 bra 	$L__BB3_6;
	st.global.f64 	[%rd3+2048], %fd2;
$L__BB3_6:
	ret;

}
	// .globl	_ZN3cub18CUB_300001_SM_10006detail6reduce28DeviceReduceSingleTileKernelINS2_10policy_hubIdjN4cuda3__47maximumIdEEE10Policy1000EN6thrust24THRUST_300001_SM_1000_NS6detail15normal_iteratorINSC_10device_ptrIdEEEEPdjS8_ddNS5_3std3__410__identityEEEvT0_T1_T2_T3_T4_T6_
.visible .entry _ZN3cub18CUB_300001_SM_10006detail6reduce28DeviceReduceSingleTileKernelINS2_10policy_hubIdjN4cuda3__47maximumIdEEE10Policy1000EN6thrust24THRUST_300001_SM_1000_NS6detail15normal_iteratorINSC_10device_ptrIdEEEEPdjS8_ddNS5_3std3__410__identityEEEvT0_T1_T2_T3_T4_T6_(
	.param .align 8 .b8 _ZN3cub18CUB_300001_SM_10006detail6reduce28DeviceReduceSingleTileKernelINS2_10policy_hubIdjN4cuda3__47maximumIdEEE10Policy1000EN6thrust24THRUST_300001_SM_1000_NS6detail15normal_iteratorINSC_10device_ptrIdEEEEPdjS8_ddNS5_3std3__410__identityEEEvT0_T1_T2_T3_T4_T6__param_0[8],
	.param .u64 .ptr .align 1 _ZN3cub18CUB_300001_SM_10006detail6reduce28DeviceReduceSingleTileKernelINS2_10policy_hubIdjN4cuda3__47maximumIdEEE10Policy1000EN6thrust24THRUST_300001_SM_1000_NS6detail15normal_iteratorINSC_10device_ptrIdEEEEPdjS8_ddNS5_3std3__410__identityEEEvT0_T1_T2_T3_T4_T6__param_1,
	.param .u32 _ZN3cub18CUB_300001_SM_10006detail6reduce28DeviceReduceSingleTileKernelINS2_10policy_hubIdjN4cuda3__47maximumIdEEE10Policy1000EN6thrust24THRUST_300001_SM_1000_NS6detail15normal_iteratorINSC_10device_ptrIdEEEEPdjS8_ddNS5_3std3__410__identityEEEvT0_T1_T2_T3_T4_T6__param_2,
	.param .align 1 .b8 _ZN3cub18CUB_300001_SM_10006detail6reduce28DeviceReduceSingleTileKernelINS2_10policy_hubIdjN4cuda3__47maximumIdEEE10Policy1000EN6thrust24THRUST_300001_SM_1000_NS6detail15normal_iteratorINSC_10device_ptrIdEEEEPdjS8_ddNS5_3std3__410__identityEEEvT0_T1_T2_T3_T4_T6__param_3[1],
	.param .f64 _ZN3cub18CUB_300001_SM_10006detail6reduce28DeviceReduceSingleTileKernelINS2_10policy_hubIdjN4cuda3__47maximumIdEEE10Policy1000EN6thrust24THRUST_300001_SM_1000_NS6detail15normal_iteratorINSC_10device_ptrIdEEEEPdjS8_ddNS5_3std3__410__identityEEEvT0_T1_T2_T3_T4_T6__param_4,
	.param .align 1 .b8 _ZN3cub18CUB_300001_SM_10006detail6reduce28DeviceReduceSingleTileKernelINS2_10policy_hubIdjN4cuda3__47maximumIdEEE10Policy1000EN6thrust24THRUST_300001_SM_1000_NS6detail15normal_iteratorINSC_10device_ptrIdEEEEPdjS8_ddNS5_3std3__410__identityEEEvT0_T1_T2_T3_T4_T6__param_5[1]
)
.maxntid 256
.minnctapersm 1
{
	.reg .pred 	%p<169>;
	.reg .b32 	%r<286>;
	.reg .b64 	%rd<114>;
	.reg .b64 	%fd<309>;
	// demoted variable
	.shared .align 8 .b8 _ZZN3cub18CUB_300001_SM_10006detail6reduce28DeviceReduceSingleTileKernelINS2_10policy_hubIdjN4cuda3__47maximumIdEEE10Policy1000EN6thrust24THRUST_300001_SM_1000_NS6detail15normal_iteratorINSC_10device_ptrIdEEEEPdjS8_ddNS5_3std3__410__identityEEEvT0_T1_T2_T3_T4_T6_E12temp_storage[80];
	ld.param.u64 	%rd9, [_ZN3cub18CUB_300001_SM_10006detail6reduce28DeviceReduceSingleTileKernelINS2_10policy_hubIdjN4cuda3__47maximumIdEEE10Policy1000EN6thrust24THRUST_300001_SM_1000_NS6detail15normal_iteratorINSC_10device_ptrIdEEEEPdjS8_ddNS5_3std3__410__identityEEEvT0_T1_T2_T3_T4_T6__param_0];
	ld.param.u64 	%rd10, [_ZN3cub18CUB_300001_SM_10006detail6reduce28DeviceReduceSingleTileKernelINS2_10policy_hubIdjN4cuda3__47maximumIdEEE10Policy1000EN6thrust24THRUST_300001_SM_1000_NS6detail15normal_iteratorINSC_10device_ptrIdEEEEPdjS8_ddNS5_3std3__410__identityEEEvT0_T1_T2_T3_T4_T6__param_1];
	ld.param.u32 	%r51, [_ZN3cub18CUB_300001_SM_10006detail6reduce28DeviceReduceSingleTileKernelINS2_10policy_hubIdjN4cuda3__47maximumIdEEE10Policy1000EN6thrust24THRUST_300001_SM_1000_NS6detail15normal_iteratorINSC_10device_ptrIdEEEEPdjS8_ddNS5_3std3__410__identityEEEvT0_T1_T2_T3_T4_T6__param_2];
	ld.param.f64 	%fd42, [_ZN3cub18CUB_300001_SM_10006detail6reduce28DeviceReduceSingleTileKernelINS2_10policy_hubIdjN4cuda3__47maximumIdEEE10Policy1000EN6thrust24THRUST_300001_SM_1000_NS6detail15normal_iteratorINSC_10device_ptrIdEEEEPdjS8_ddNS5_3std3__410__identityEEEvT0_T1_T2_T3_T4_T6__param_4];
	cvta.to.global.u64 	%rd1, %rd10;
	setp.ne.s32 	%p1, %r51, 0;
	@%p1 bra 	$L__BB4_3;
	mov.u32 	%r268, %tid.x;
	setp.ne.s32 	%p168, %r268, 0;
	@%p168 bra 	$L__BB4_52;
	st.global.f64 	[%rd1], %fd42;
	bra.uni 	$L__BB4_52;
$L__BB4_3:
	cvta.to.global.u64 	%rd2, %rd9;
	setp.gt.u32 	%p2, %r51, 2047;
	@%p2 bra 	$L__BB4_28;
	mov.u32 	%r1, %tid.x;
	setp.ge.u32 	%p80, %r1, %r51;
	mov.f64 	%fd296, 0d0000000000000000;
	mov.u32 	%r272, %r1;
	@%p80 bra 	$L__BB4_6;
	mul.wide.u32 	%rd83, %r1, 8;
	add.s64 	%rd84, %rd2, %rd83;
	ld.global.f64 	%fd296, [%rd84];
	add.s32 	%r272, %r1, 256;
$L__BB4_6:
	setp.ge.u32 	%p81, %r272, %r51;
	@%p81 bra 	$L__BB4_19;
	not.b32 	%r145, %r272;
	add.s32 	%r146, %r51, %r145;
	shr.u32 	%r147, %r146, 8;
	add.s32 	%r4, %r147, 1;
	and.b32  	%r5, %r4, 15;
	setp.lt.u32 	%p82, %r146, 3840;
	@%p82 bra 	$L__BB4_10;
	and.b32  	%r148, %r4, 33554416;
	neg.s32 	%r270, %r148;
	mul.wide.u32 	%rd85, %r272, 8;
	add.s64 	%rd86, %rd85, %rd2;
	add.s64 	%rd112, %rd86, 16384;
$L__BB4_9:
	.pragma "nounroll";
	ld.global.f64 	%fd157, [%rd112+-16384];
	setp.lt.f64 	%p83, %fd296, %fd157;
	selp.f64 	%fd158, %fd157, %fd296, %p83;
	ld.global.f64 	%fd159, [%rd112+-14336];
	setp.lt.f64 	%p84, %fd158, %fd159;
	selp.f64 	%fd160, %fd159, %fd158, %p84;
	ld.global.f64 	%fd161, [%rd112+-12288];
	setp.lt.f64 	%p85, %fd160, %fd161;
	selp.f64 	%fd162, %fd161, %fd160, %p85;
	ld.global.f64 	%fd163, [%rd112+-10240];
	setp.lt.f64 	%p86, %fd162, %fd163;
	selp.f64 	%fd164, %fd163, %fd162, %p86;
	ld.global.f64 	%fd165, [%rd112+-8192];
	setp.lt.f64 	%p87, %fd164, %fd165;
	selp.f64 	%fd166, %fd165, %fd164, %p87;
	ld.global.f64 	%fd167, [%rd112+-6144];
	setp.lt.f64 	%p88, %fd166, %fd167;
	selp.f64 	%fd168, %fd167, %fd166, %p88;
	ld.global.f64 	%fd169, [%rd112+-4096];
	setp.lt.f64 	%p89, %fd168, %fd169;
	selp.f64 	%fd170, %fd169, %fd168, %p89;
	ld.global.f64 	%fd171, [%rd112+-2048];
	setp.lt.f64 	%p90, %fd170, %fd171;
	selp.f64 	%fd172, %fd171, %fd170, %p90;
	ld.global.f64 	%fd173, [%rd112];
	setp.lt.f64 	%p91, %fd172, %fd173;
	selp.f64 	%fd174, %fd173, %fd172, %p91;
	ld.global.f64 	%fd175, [%rd112+2048];
	setp.lt.f64 	%p92, %fd174, %fd175;
	selp.f64 	%fd176, %fd175, %fd174, %p92;
	ld.global.f64 	%fd177, [%rd112+4096];
	setp.lt.f64 	%p93, %fd176, %fd177;
	selp.f64 	%fd178, %fd177, %fd176, %p93;
	ld.global.f64 	%fd179, [%rd112+6144];
	setp.lt.f64 	%p94, %fd178, %fd179;
	selp.f64 	%fd180, %fd179, %fd178, %p94;
	ld.global.f64 	%fd181, [%rd112+8192];
	setp.lt.f64 	%p95, %fd180, %fd181;
	selp.f64 	%fd182, %fd181, %fd180, %p95;
	ld.global.f64 	%fd183, [%rd112+10240];
	setp.lt.f64 	%p96, %fd182, %fd183;
	selp.f64 	%fd184, %fd183, %fd182, %p96;
	ld.global.f64 	%fd185, [%rd112+12288];
	setp.lt.f64 	%p97, %fd184, %fd185;
	selp.f64 	%fd186, %fd185, %fd184, %p97;
	ld.global.f64 	%fd187, [%rd112+14336];
	setp.lt.f64 	%p98, %fd186, %fd187;
	selp.f64 	%fd296, %fd187, %fd186, %p98;
	add.s32 	%r272, %r272, 4096;
	add.s32 	%r270, %r270, 16;
	add.s64 	%rd112, %rd112, 32768;
	setp.ne.s32 	%p99, %r270, 0;
	@%p99 bra 	$L__BB4_9;
$L__BB4_10:
	setp.eq.s32 	%p100, %r5, 0;
	@%p100 bra 	$L__BB4_19;
	and.b32  	%r12, %r4, 7;
	setp.lt.u32 	%p101, %r5, 8;
	@%p101 bra 	$L__BB4_13;
	mul.wide.u32 	%rd87, %r272, 8;
	add.s64 	%rd88, %rd2, %rd87;
	ld.global.f64 	%fd189, [%rd88];
	setp.lt.f64 	%p102, %fd296, %fd189;
	selp.f64 	%fd190, %fd189, %fd296, %p102;
	ld.global.f64 	%fd191, [%rd88+2048];
	setp.lt.f64 	%p103, %fd190, %fd191;
	selp.f64 	%fd192, %fd191, %fd190, %p103;
	ld.global.f64 	%fd193, [%rd88+4096];
	setp.lt.f64 	%p104, %fd192, %fd193;
	selp.f64 	%fd194, %fd193, %fd192, %p104;
	ld.global.f64 	%fd195, [%rd88+6144];
	setp.lt.f64 	%p105, %fd194, %fd195;
	selp.f64 	%fd196, %fd195, %fd194, %p105;
	ld.global.f64 	%fd197, [%rd88+8192];
	setp.lt.f64 	%p106, %fd196, %fd197;
	selp.f64 	%fd198, %fd197, %fd196, %p106;
	ld.global.f64 	%fd199, [%rd88+10240];
	setp.lt.f64 	%p107, %fd198, %fd199;
	selp.f64 	%fd200, %fd199, %fd198, %p107;
	ld.global.f64 	%fd201, [%rd88+12288];
	setp.lt.f64 	%p108, %fd200, %fd201;
	selp.f64 	%fd202, %fd201, %fd200, %p108;
	ld.global.f64 	%fd203, [%rd88+14336];
	setp.lt.f64 	%p109, %fd202, %fd203;
	selp.f64 	%fd296, %fd203, %fd202, %p109;
	add.s32 	%r272, %r272, 2048;
$L__BB4_13:
	setp.eq.s32 	%p110, %r12, 0;
	@%p110 bra 	$L__BB4_19;
	and.b32  	%r15, %r4, 3;
	setp.lt.u32 	%p111, %r12, 4;
	@%p111 bra 	$L__BB4_16;
	mul.wide.u32 	%rd89, %r272, 8;
	add.s64 	%rd90, %rd2, %rd89;
	ld.global.f64 	%fd205, [%rd90];
	setp.lt.f64 	%p112, %fd296, %fd205;
	selp.f64 	%fd206, %fd205, %fd296, %p112;
	ld.global.f64 	%fd207, [%rd90+2048];
	setp.lt.f64 	%p113, %fd206, %fd207;
	selp.f64 	%fd208, %fd207, %fd206, %p113;
	ld.global.f64 	%fd209, [%rd90+4096];
	setp.lt.f64 	%p114, %fd208, %fd209;
	selp.f64 	%fd210, %fd209, %fd208, %p114;
	ld.global.f64 	%fd211, [%rd90+6144];
	setp.lt.f64 	%p115, %fd210, %fd211;
	selp.f64 	%fd296, %fd211, %fd210, %p115;
	add.s32 	%r272, %r272, 1024;
$L__BB4_16:
	setp.eq.s32 	%p116, %r15, 0;
	@%p116 bra 	$L__BB4_19;
	mul.wide.u32 	%rd91, %r272, 8;
	add.s64 	%rd113, %rd2, %rd91;
	neg.s32 	%r275, %r15;
$L__BB4_18:
	.pragma "nounroll";
	ld.global.f64 	%fd212, [%rd113];
	setp.lt.f64 	%p117, %fd296, %fd212;
	selp.f64 	%fd296, %fd212, %fd296, %p117;
	add.s64 	%rd113, %rd113, 2048;
	add.s32 	%r275, %r275, 1;
	setp.ne.s32 	%p118, %r275, 0;
	@%p118 bra 	$L__BB4_18;
$L__BB4_19:
	setp.lt.u32 	%p119, %r51, 256;
	@%p119 bra 	$L__BB4_24;
	// begin inline asm
	mov.u32 %r212, %laneid;
	// end inline asm
	mov.b64 	%rd102, %fd296;
	mov.b64 	{%r214, %r219}, %rd102;
	mov.b32 	%r220, 1;
	mov.b32 	%r261, 31;
	mov.b32 	%r262, -1;
	// begin inline asm
	shfl.sync.down.b32 %r213, %r214, %r220, %r261, %r262;
	// end inline asm
	// begin inline asm
	shfl.sync.down.b32 %r218, %r219, %r220, %r261, %r262;
	// end inline asm
	mov.b64 	%rd103, {%r213, %r218};
	mov.b64 	%fd260, %rd103;
	setp.gt.s32 	%p147, %r212, 30;
	setp.lt.f64 	%p148, %fd296, %fd260;
	selp.f64 	%fd261, %fd260, %fd296, %p148;
	selp.f64 	%fd262, %fd296, %fd261, %p147;
	mov.b64 	%rd104, %fd262;
	mov.b64 	{%r224, %r229}, %rd104;
	mov.b32 	%r230, 2;
	// begin inline asm
	shfl.sync.down.b32 %r223, %r224, %r230, %r261, %r262;
	// end inline asm
	// begin inline asm
	shfl.sync.down.b32 %r228, %r229, %r230, %r261, %r262;
	// end inline asm
	mov.b64 	%rd105, {%r223, %r228};
	mov.b64 	%fd263, %rd105;
	setp.gt.s32 	%p149, %r212, 29;
	setp.lt.f64 	%p150, %fd262, %fd263;
	selp.f64 	%fd264, %fd263, %fd262, %p150;
	selp.f64 	%fd265, %fd262, %fd264, %p149;
	mov.b64 	%rd106, %fd265;
	mov.b64 	{%r234, %r239}, %rd106;
	mov.b32 	%r240, 4;
	// begin inline asm
	shfl.sync.down.b32 %r233, %r234, %r240, %r261, %r262;
	// end inline asm
	// begin inline asm
	shfl.sync.down.b32 %r238, %r239, %r240, %r261, %r262;
	// end inline asm
	mov.b64 	%rd107, {%r233, %r238};
	mov.b64 	%fd266, %rd107;
	setp.gt.s32 	%p151, %r212, 27;
	setp.lt.f64 	%p152, %fd265, %fd266;
	selp.f64 	%fd267, %fd266, %fd265, %p152;
	selp.f64 	%fd268, %fd265, %fd267, %p151;
	mov.b64 	%rd108, %fd268;
	mov.b64 	{%r244, %r249}, %rd108;
	mov.b32 	%r250, 8;
	// begin inline asm
	shfl.sync.down.b32 %r243, %r244, %r250, %r261, %r262;
	// end inline asm
	// begin inline asm
	shfl.sync.down.b32 %r248, %r249, %r250, %r261, %r262;
	// end inline asm
	mov.b64 	%rd109, {%r243, %r248};
	mov.b64 	%fd269, %rd109;
	setp.gt.s32 	%p153, %r212, 23;
	setp.lt.f64 	%p154, %fd268, %fd269;
	selp.f64 	%fd270, %fd269, %fd268, %p154;
	selp.f64 	%fd271, %fd268, %fd270, %p153;
	mov.b64 	%rd110, %fd271;
	mov.b64 	{%r254, %r259}, %rd110;
	mov.b32 	%r260, 16;
	// begin inline asm
	shfl.sync.down.b32 %r253, %r254, %r260, %r261, %r262;
	// end inline asm
	// begin inline asm
	shfl.sync.down.b32 %r258, %r259, %r260, %r261, %r262;
	// end inline asm
	mov.b64 	%rd111, {%r253, %r258};
	mov.b64 	%fd272, %rd111;
	setp.gt.s32 	%p155, %r212, 15;
	setp.lt.f64 	%p156, %fd271, %fd272;
	selp.f64 	%fd16, %fd272, %fd271, %p156;
	selp.f64 	%fd308, %fd271, %fd16, %p155;
	setp.ne.s32 	%p157, %r212, 0;
	@%p157 bra 	$L__BB4_22;
	shr.u32 	%r263, %r1, 2;
	and.b32  	%r264, %r263, 248;
	mov.u32 	%r265, _ZZN3cub18CUB_300001_SM_10006detail6reduce28DeviceReduceSingleTileKernelINS2_10policy_hubIdjN4cuda3__47maximumIdEEE10Policy1000EN6thrust24THRUST_300001_SM_1000_NS6detail15normal_iteratorINSC_10device_ptrIdEEEEPdjS8_ddNS5_3std3__410__identityEEEvT0_T1_T2_T3_T4_T6_E12temp_storage;
	add.s32 	%r266, %r265, %r264;
	st.shared.f64 	[%r266+8], %fd16;
$L__BB4_22:
	bar.sync 	0;
	setp.ne.s32 	%p158, %r1, 0;
	@%p158 bra 	$L__BB4_50;
	ld.shared.f64 	%fd273, [_ZZN3cub18CUB_300001_SM_10006detail6reduce28DeviceReduceSingleTileKernelINS2_10policy_hubIdjN4cuda3__47maximumIdEEE10Policy1000EN6thrust24THRUST_300001_SM_1000_NS6detail15normal_iteratorINSC_10device_ptrIdEEEEPdjS8_ddNS5_3std3__410__identityEEEvT0_T1_T2_T3_T4_T6_E12temp_storage+16];
	setp.lt.f64 	%p159, %fd308, %fd273;
	selp.f64 	%fd274, %fd273, %fd308, %p159;
	ld.shared.f64 	%fd275, [_ZZN3cub18CUB_300001_SM_10006detail6reduce28DeviceReduceSingleTileKernelINS2_10policy_hubIdjN4cuda3__47maximumIdEEE10Policy1000EN6thrust24THRUST_300001_SM_1000_NS6detail15normal_iteratorINSC_10device_ptrIdEEEEPdjS8_ddNS5_3std3__410__identityEEEvT0_T1_T2_T3_T4_T6_E12temp_storage+24];
	setp.lt.f64 	%p160, %fd274, %fd275;
	selp.f64 	%fd276, %fd275, %fd274, %p160;
	ld.shared.f64 	%fd277, [_ZZN3cub18CUB_300001_SM_10006detail6reduce28DeviceReduceSingleTileKernelINS2_10policy_hubIdjN4cuda3__47maximumIdEEE10Policy1000EN6thrust24THRUST_300001_SM_1000_NS6detail15normal_iteratorINSC_10device_ptrIdEEEEPdjS8_ddNS5_3std3__410__identityEEEvT0_T1_T2_T3_T4_T6_E12temp_storage+32];
	setp.lt.f64 	%p161, %fd276, %fd277;
	selp.f64 	%fd278, %fd277, %fd276, %p161;
	ld.shared.f64 	%fd279, [_ZZN3cub18CUB_300001_SM_10006detail6reduce28DeviceReduceSingleTileKernelINS2_10policy_hubIdjN4cuda3__47maximumIdEEE10Policy1000EN6thrust24THRUST_300001_SM_1000_NS6detail15normal_iteratorINSC_10device_ptrIdEEEEPdjS8_ddNS5_3std3__410__identityEEEvT0_T1_T2_T3_T4_T6_E12temp_storage+40];
	setp.lt.f64 	%p162, %fd278, %fd279;
	selp.f64 	%fd280, %fd279, %fd278, %p162;
	ld.shared.f64 	%fd281, [_ZZN3cub18CUB_300001_SM_10006detail6reduce28DeviceReduceSingleTileKernelINS2_10policy_hubIdjN4cuda3__47maximumIdEEE10Policy1000EN6thrust24THRUST_300001_SM_1000_NS6detail15normal_iteratorINSC_10device_ptrIdEEEEPdjS8_ddNS5_3std3__410__identityEEEvT0_T1_T2_T3_T4_T6_E12temp_storage+48];
	setp.lt.f64 	%p163, %fd280, %fd281;
	selp.f64 	%fd282, %fd281, %fd280, %p163;
	ld.shared.f64 	%fd283, [_ZZN3cub18CUB_300001_SM_10006detail6reduce28DeviceReduceSingleTileKernelINS2_10policy_hubIdjN4cuda3__47maximumIdEEE10Policy1000EN6thrust24THRUST_300001_SM_1000_NS6detail15normal_iteratorINSC_10device_ptrIdEEEEPdjS8_ddNS5_3std3__410__identityEEEvT0_T1_T2_T3_T4_T6_E12temp_storage+56];
	setp.lt.f64 	%p164, %fd282, %fd283;
	selp.f64 	%fd284, %fd283, %fd282, %p164;
	ld.shared.f64 	%fd285, [_ZZN3cub18CUB_300001_SM_10006detail6reduce28DeviceReduceSingleTileKernelINS2_10policy_hubIdjN4cuda3__47maximumIdEEE10Policy1000EN6thrust24THRUST_300001_SM_1000_NS6detail15normal_iteratorINSC_10device_ptrIdEEEEPdjS8_ddNS5_3std3__410__identityEEEvT0_T1_T2_T3_T4_T6_E12temp_storage+64];
	setp.lt.f64 	%p165, %fd284, %fd285;
	selp.f64 	%fd308, %fd285, %fd284, %p165;
	bra.uni 	$L__BB4_50;
$L__BB4_24:
	// begin inline asm
	mov.u32 %r149, %laneid;
	// end inline asm
	and.b32  	%r200, %r1, 992;
	add.s32 	%r201, %r200, 32;
	setp.gt.u32 	%p120, %r201, %r51;
	not.b32 	%r202, %r200;
	add.s32 	%r203, %r51, %r202;
	selp.b32 	%r198, %r203, 31, %p120;
	mov.b64 	%rd92, %fd296;
	mov.b64 	{%r151, %r156}, %rd92;
	mov.b32 	%r157, 1;
	mov.b32 	%r199, -1;
	// begin inline asm
	shfl.sync.down.b32 %r150, %r151, %r157, %r198, %r199;
	// end inline asm
	// begin inline asm
	shfl.sync.down.b32 %r155, %r156, %r157, %r198, %r199;
	// end inline asm
	mov.b64 	%rd93, {%r150, %r155};
	mov.b64 	%fd213, %rd93;
	setp.lt.s32 	%p121, %r149, %r198;
	setp.lt.f64 	%p122, %fd296, %fd213;
	selp.f64 	%fd214, %fd213, %fd296, %p122;
	selp.f64 	%fd215, %fd214, %fd296, %p121;
	mov.b64 	%rd94, %fd215;
	mov.b64 	{%r161, %r166}, %rd94;
	mov.b32 	%r167, 2;
	// begin inline asm
	shfl.sync.down.b32 %r160, %r161, %r167, %r198, %r199;
	// end inline asm
	// begin inline asm
	shfl.sync.down.b32 %r165, %r166, %r167, %r198, %r199;
	// end inline asm
	mov.b64 	%rd95, {%r160, %r165};
	mov.b64 	%fd216, %rd95;
	add.s32 	%r204, %r149, 2;
	setp.gt.s32 	%p123, %r204, %r198;
	setp.lt.f64 	%p124, %fd215, %fd216;
	selp.f64 	%fd217, %fd216, %fd215, %p124;
	selp.f64 	%fd218, %fd215, %fd217, %p123;
	mov.b64 	%rd96, %fd218;
	mov.b64 	{%r171, %r176}, %rd96;
	mov.b32 	%r177, 4;
	// begin inline asm
	shfl.sync.down.b32 %r170, %r171, %r177, %r198, %r199;
	// end inline asm
	// begin inline asm
	shfl.sync.down.b32 %r175, %r176, %r177, %r198, %r199;
	// end inline asm
	mov.b64 	%rd97, {%r170, %r175};
	mov.b64 	%fd219, %rd97;
	add.s32 	%r205, %r149, 4;
	setp.gt.s32 	%p125, %r205, %r198;
	setp.lt.f64 	%p126, %fd218, %fd219;
	selp.f64 	%fd220, %fd219, %fd218, %p126;
	selp.f64 	%fd221, %fd218, %fd220, %p125;
	mov.b64 	%rd98, %fd221;
	mov.b64 	{%r181, %r186}, %rd98;
	mov.b32 	%r187, 8;
	// begin inline asm
	shfl.sync.down.b32 %r180, %r181, %r187, %r198, %r199;
	// end inline asm
	// begin inline asm
	shfl.sync.down.b32 %r185, %r186, %r187, %r198, %r199;
	// end inline asm
	mov.b64 	%rd99, {%r180, %r185};
	mov.b64 	%fd222, %rd99;
	add.s32 	%r206, %r149, 8;
	setp.gt.s32 	%p127, %r206, %r198;
	setp.lt.f64 	%p128, %fd221, %fd222;
	selp.f64 	%fd223, %fd222, %fd221, %p128;
	selp.f64 	%fd224, %fd221, %fd223, %p127;
	mov.b64 	%rd100, %fd224;
	mov.b64 	{%r191, %r196}, %rd100;
	mov.b32 	%r197, 16;
	// begin inline asm
	shfl.sync.down.b32 %r190, %r191, %r197, %r198, %r199;
	// end inline asm
	// begin inline asm
	shfl.sync.down.b32 %r195, %r196, %r197, %r198, %r199;
	// end inline asm
	mov.b64 	%rd101, {%r190, %r195};
	mov.b64 	%fd225, %rd101;
	add.s32 	%r207, %r149, 16;
	setp.gt.s32 	%p129, %r207, %r198;
	setp.lt.f64 	%p130, %fd224, %fd225;
	selp.f64 	%fd226, %fd225, %fd224, %p130;
	selp.f64 	%fd308, %fd224, %fd226, %p129;
	setp.ne.s32 	%p131, %r149, 0;
	@%p131 bra 	$L__BB4_26;
	shr.u32 	%r208, %r1, 2;
	and.b32  	%r209, %r208, 248;
	mov.u32 	%r210, _ZZN3cub18CUB_300001_SM_10006detail6reduce28DeviceReduceSingleTileKernelINS2_10policy_hubIdjN4cuda3__47maximumIdEEE10Policy1000EN6thrust24THRUST_300001_SM_1000_NS6detail15normal_iteratorINSC_10device_ptrIdEEEEPdjS8_ddNS5_3std3__410__identityEEEvT0_T1_T2_T3_T4_T6_E12temp_storage;
	add.s32 	%r211, %r210, %r209;
	st.shared.f64 	[%r211+8], %fd308;
$L__BB4_26:
	bar.sync 	0;
	setp.ne.s32 	%p132, %r1, 0;
	@%p132 bra 	$L__BB4_50;
	setp.gt.u32 	%p133, %r51, 32;
	ld.shared.f64 	%fd227, [_ZZN3cub18CUB_300001_SM_10006detail6reduce28DeviceReduceSingleTileKernelINS2_10policy_hubIdjN4cuda3__47maximumIdEEE10Policy1000EN6thrust24THRUST_300001_SM_1000_NS6detail15normal_iteratorINSC_10device_ptrIdEEEEPdjS8_ddNS5_3std3__410__identityEEEvT0_T1_T2_T3_T4_T6_E12temp_storage+16];
	setp.lt.f64 	%p134, %fd308, %fd227;
	selp.f64 	%fd229, %fd227, %fd308, %p134;
	selp.f64 	%fd230, %fd229, %fd308, %p133;
	setp.gt.u32 	%p135, %r51, 64;
	ld.shared.f64 	%fd232, [_ZZN3cub18CUB_300001_SM_10006detail6reduce28DeviceReduceSingleTileKernelINS2_10policy_hubIdjN4cuda3__47maximumIdEEE10Policy1000EN6thrust24THRUST_300001_SM_1000_NS6detail15normal_iteratorINSC_10device_ptrIdEEEEPdjS8_ddNS5_3std3__410__identityEEEvT0_T1_T2_T3_T4_T6_E12temp_storage+24];
	setp.lt.f64 	%p136, %fd230, %fd232;
	selp.f64 	%fd234, %fd232, %fd230, %p136;
	selp.f64 	%fd235, %fd234, %fd230, %p135;
	setp.gt.u32 	%p137, %r51, 96;
	ld.shared.f64 	%fd237, [_ZZN3cub18CUB_300001_SM_10006detail6reduce28DeviceReduceSingleTileKernelINS2_10policy_hubIdjN4cuda3__47maximumIdEEE10Policy1000EN6thrust24THRUST_300001_SM_1000_NS6detail15normal_iteratorINSC_10device_ptrIdEEEEPdjS8_ddNS5_3std3__410__identityEEEvT0_T1_T2_T3_T4_T6_E12temp_storage+32];
	setp.lt.f64 	%p138, %fd235, %fd237;
	selp.f64 	%fd239, %fd237, %fd235, %p138;
	selp.f64 	%fd240, %fd239, %fd235, %p137;
	setp.gt.u32 	%p139, %r51, 128;
	ld.shared.f64 	%fd242, [_ZZN3cub18CUB_300001_SM_10006detail6reduce28DeviceReduceSingleTileKernelINS2_10policy_hubIdjN4cuda3__47maximumIdEEE10Policy1000EN6thrust24THRUST_300001_SM_1000_NS6detail15normal_iteratorINSC_10device_ptrIdEEEEPdjS8_ddNS5_3std3__410__identityEEEvT0_T1_T2_T3_T4_T6_E12temp_storage+40];
	setp.lt.f64 	%p140, %fd240, %fd242;
	selp.f64 	%fd244, %fd242, %fd240, %p140;
	selp.f64 	%fd245, %fd244, %fd240, %p139;
	setp.gt.u32 	%p141, %r51, 160;
	ld.shared.f64 	%fd247, [_ZZN3cub18CUB_300001_SM_10006detail6reduce28DeviceReduceSingleTileKernelINS2_10policy_hubIdjN4cuda3__47maximumIdEEE10Policy1000EN6thrust24THRUST_300001_SM_1000_NS6detail15normal_iteratorINSC_10device_ptrIdEEEEPdjS8_ddNS5_3std3__410__identityEEEvT0_T1_T2_T3_T4_T6_E12temp_storage+48];
	setp.lt.f64 	%p142, %fd245, %fd247;
	selp.f64 	%fd249, %fd247, %fd245, %p142;
	selp.f64 	%fd250, %fd249, %fd245, %p141;
	setp.gt.u32 	%p143, %r51, 192;
	ld.shared.f64 	%fd252, [_ZZN3cub18CUB_300001_SM_10006detail6reduce28DeviceReduceSingleTileKernelINS2_10policy_hubIdjN4cuda3__47maximumIdEEE10Policy1000EN6thrust24THRUST_300001_SM_1000_NS6detail15normal_iteratorINSC_10device_ptrIdEEEEPdjS8_ddNS5_3std3__410__identityEEEvT0_T1_T2_T3_T4_T6_E12temp_storage+56];
	setp.lt.f64 	%p144, %fd250, %fd252;
	selp.f64 	%fd254, %fd252, %fd250, %p144;
	selp.f64 	%fd255, %fd254, %fd250, %p143;
	setp.gt.u32 	%p145, %r51, 224;
	ld.shared.f64 	%fd257, [_ZZN3cub18CUB_300001_SM_10006detail6reduce28DeviceReduceSingleTileKernelINS2_10policy_hubIdjN4cuda3__47maximumIdEEE10Policy1000EN6thrust24THRUST_300001_SM_1000_NS6detail15normal_iteratorINSC_10device_ptrIdEEEEPdjS8_ddNS5_3std3__410__identityEEEvT0_T1_T2_T3_T4_T6_E12temp_storage+64];
	setp.lt.f64 	%p146, %fd255, %fd257;
	selp.f64 	%fd259, %fd257, %fd255, %p146;
	selp.f64 	%fd308, %fd259, %fd255, %p145;
	bra.uni 	$L__BB4_50;
$L__BB4_28:
	mov.u32 	%r21, %tid.x;
	mul.wide.u32 	%rd11, %r21, 8;
	add.s64 	%rd12, %rd2, %rd11;
	ld.global.f64 	%fd43, [%rd12];
	ld.global.f64 	%fd44, [%rd12+2048];
	ld.global.f64 	%fd45, [%rd12+4096];
	ld.global.f64 	%fd46, [%rd12+6144];
	ld.global.f64 	%fd47, [%rd12+8192];
	ld.global.f64 	%fd48, [%rd12+10240];
	ld.global.f64 	%fd49, [%rd12+12288];
	ld.global.f64 	%fd50, [%rd12+14336];
	setp.lt.f64 	%p3, %fd43, %fd44;
	selp.f64 	%fd51, %fd44, %fd43, %p3;
	setp.lt.f64 	%p4, %fd51, %fd45;
	selp.f64 	%fd52, %fd45, %fd51, %p4;
	setp.lt.f64 	%p5, %fd52, %fd46;
	selp.f64 	%fd53, %fd46, %fd52, %p5;
	setp.lt.f64 	%p6, %fd53, %fd47;
	selp.f64 	%fd54, %fd47, %fd53, %p6;
	setp.lt.f64 	%p7, %fd54, %fd48;
	selp.f64 	%fd55, %fd48, %fd54, %p7;
	setp.lt.f64 	%p8, %fd55, %fd49;
	selp.f64 	%fd56, %fd49, %fd55, %p8;
	setp.lt.f64 	%p9, %fd56, %fd50;
	selp.f64 	%fd307, %fd50, %fd56, %p9;
	add.s32 	%r22, %r51, -2048;
	setp.lt.u32 	%p10, %r22, 2048;
	mov.b32 	%r277, 2048;
	@%p10 bra 	$L__BB4_32;
	mov.b32 	%r277, 2048;
$L__BB4_30:
	add.s32 	%r54, %r21, %r277;
	mul.wide.u32 	%rd13, %r54, 8;
	add.s64 	%rd14, %rd2, %rd13;
	ld.global.f64 	%fd57, [%rd14];
	ld.global.f64 	%fd58, [%rd14+2048];
	ld.global.f64 	%fd59, [%rd14+4096];
	ld.global.f64 	%fd60, [%rd14+6144];
	ld.global.f64 	%fd61, [%rd14+8192];
	ld.global.f64 	%fd62, [%rd14+10240];
	ld.global.f64 	%fd63, [%rd14+12288];
	ld.global.f64 	%fd64, [%rd14+14336];
	setp.lt.f64 	%p11, %fd307, %fd57;
	selp.f64 	%fd65, %fd57, %fd307, %p11;
	setp.lt.f64 	%p12, %fd65, %fd58;
	selp.f64 	%fd66, %fd58, %fd65, %p12;
	setp.lt.f64 	%p13, %fd66, %fd59;
	selp.f64 	%fd67, %fd59, %fd66, %p13;
	setp.lt.f64 	%p14, %fd67, %fd60;
	selp.f64 	%fd68, %fd60, %fd67, %p14;
	setp.lt.f64 	%p15, %fd68, %fd61;
	selp.f64 	%fd69, %fd61, %fd68, %p15;
	setp.lt.f64 	%p16, %fd69, %fd62;
	selp.f64 	%fd70, %fd62, %fd69, %p16;
	setp.lt.f64 	%p17, %fd70, %fd63;
	selp.f64 	%fd71, %fd63, %fd70, %p17;
	setp.lt.f64 	%p18, %fd71, %fd64;
	selp.f64 	%fd307, %fd64, %fd71, %p18;
	sub.s32 	%r55, %r51, %r277;
	setp.lt.u32 	%p19, %r55, 2048;
	@%p19 bra 	$L__BB4_46;
	add.s32 	%r277, %r277, 2048;
	setp.le.u32 	%p20, %r277, %r22;
	@%p20 bra 	$L__BB4_30;
$L__BB4_32:
	setp.le.u32 	%p21, %r51, %r277;
	sub.s32 	%r56, %r51, %r277;
	setp.ge.s32 	%p22, %r21, %r56;
	or.pred  	%p23, %p21, %p22;
	@%p23 bra 	$L__BB4_46;
	not.b32 	%r58, %r21;
	add.s32 	%r59, %r51, %r58;
	sub.s32 	%r60, %r59, %r277;
	shr.u32 	%r61, %r60, 8;
	add.s32 	%r26, %r61, 1;
	and.b32  	%r27, %r26, 15;
	setp.lt.u32 	%p24, %r60, 3840;
	mov.u32 	%r282, %r21;
	@%p24 bra 	$L__BB4_37;
	or.b32  	%r280, %r21, 2048;
	add.s32 	%r279, %r21, %r277;
	and.b32  	%r62, %r26, 33554416;
	neg.s32 	%r278, %r62;
$L__BB4_35:
	.pragma "nounroll";
	mul.wide.u32 	%rd15, %r279, 8;
	add.s64 	%rd16, %rd2, %rd15;
	ld.global.f64 	%fd73, [%rd16];
	setp.lt.f64 	%p25, %fd307, %fd73;
	selp.f64 	%fd74, %fd73, %fd307, %p25;
	add.s32 	%r63, %r279, 256;
	mul.wide.u32 	%rd17, %r63, 8;
	add.s64 	%rd18, %rd2, %rd17;
	ld.global.f64 	%fd75, [%rd18];
	setp.lt.f64 	%p26, %fd74, %fd75;
	selp.f64 	%fd76, %fd75, %fd74, %p26;
	add.s32 	%r64, %r279, 512;
	mul.wide.u32 	%rd19, %r64, 8;
	add.s64 	%rd20, %rd2, %rd19;
	ld.global.f64 	%fd77, [%rd20];
	setp.lt.f64 	%p27, %fd76, %fd77;
	selp.f64 	%fd78, %fd77, %fd76, %p27;
	add.s32 	%r65, %r279, 768;
	mul.wide.u32 	%rd21, %r65, 8;
	add.s64 	%rd22, %rd2, %rd21;
	ld.global.f64 	%fd79, [%rd22];
	setp.lt.f64 	%p28, %fd78, %fd79;
	selp.f64 	%fd80, %fd79, %fd78, %p28;
	add.s32 	%r66, %r279, 1024;
	mul.wide.u32 	%rd23, %r66, 8;
	add.s64 	%rd24, %rd2, %rd23;
	ld.global.f64 	%fd81, [%rd24];
	setp.lt.f64 	%p29, %fd80, %fd81;
	selp.f64 	%fd82, %fd81, %fd80, %p29;
	add.s32 	%r67, %r279, 1280;
	mul.wide.u32 	%rd25, %r67, 8;
	add.s64 	%rd26, %rd2, %rd25;
	ld.global.f64 	%fd83, [%rd26];
	setp.lt.f64 	%p30, %fd82, %fd83;
	selp.f64 	%fd84, %fd83, %fd82, %p30;
	add.s32 	%r68, %r279, 1536;
	mul.wide.u32 	%rd27, %r68, 8;
	add.s64 	%rd28, %rd2, %rd27;
	ld.global.f64 	%fd85, [%rd28];
	setp.lt.f64 	%p31, %fd84, %fd85;
	selp.f64 	%fd86, %fd85, %fd84, %p31;
	add.s32 	%r69, %r279, 1792;
	mul.wide.u32 	%rd29, %r69, 8;
	add.s64 	%rd30, %rd2, %rd29;
	ld.global.f64 	%fd87, [%rd30];
	setp.lt.f64 	%p32, %fd86, %fd87;
	selp.f64 	%fd88, %fd87, %fd86, %p32;
	add.s32 	%r70, %r279, 2048;
	mul.wide.u32 	%rd31, %r70, 8;
	add.s64 	%rd32, %rd2, %rd31;
	ld.global.f64 	%fd89, [%rd32];
	setp.lt.f64 	%p33, %fd88, %fd89;
	selp.f64 	%fd90, %fd89, %fd88, %p33;
	add.s32 	%r71, %r279, 2304;
	mul.wide.u32 	%rd33, %r71, 8;
	add.s64 	%rd34, %rd2, %rd33;
	ld.global.f64 	%fd91, [%rd34];
	setp.lt.f64 	%p34, %fd90, %fd91;
	selp.f64 	%fd92, %fd91, %fd90, %p34;
	add.s32 	%r72, %r279, 2560;
	mul.wide.u32 	%rd35, %r72, 8;
	add.s64 	%rd36, %rd2, %rd35;
	ld.global.f64 	%fd93, [%rd36];
	setp.lt.f64 	%p35, %fd92, %fd93;
	selp.f64 	%fd94, %fd93, %fd92, %p35;
	add.s32 	%r73, %r279, 2816;
	mul.wide.u32 	%rd37, %r73, 8;
	add.s64 	%rd38, %rd2, %rd37;
	ld.global.f64 	%fd95, [%rd38];
	setp.lt.f64 	%p36, %fd94, %fd95;
	selp.f64 	%fd96, %fd95, %fd94, %p36;
	add.s32 	%r74, %r279, 3072;
	mul.wide.u32 	%rd39, %r74, 8;
	add.s64 	%rd40, %rd2, %rd39;
	ld.global.f64 	%fd97, [%rd40];
	setp.lt.f64 	%p37, %fd96, %fd97;
	selp.f64 	%fd98, %fd97, %fd96, %p37;
	add.s32 	%r75, %r279, 3328;
	mul.wide.u32 	%rd41, %r75, 8;
	add.s64 	%rd42, %rd2, %rd41;
	ld.global.f64 	%fd99, [%rd42];
	setp.lt.f64 	%p38, %fd98, %fd99;
	selp.f64 	%fd100, %fd99, %fd98, %p38;
	add.s32 	%r76, %r279, 3584;
	mul.wide.u32 	%rd43, %r76, 8;
	add.s64 	%rd44, %rd2, %rd43;
	ld.global.f64 	%fd101, [%rd44];
	setp.lt.f64 	%p39, %fd100, %fd101;
	selp.f64 	%fd102, %fd101, %fd100, %p39;
	add.s32 	%r77, %r279, 3840;
	mul.wide.u32 	%rd45, %r77, 8;
	add.s64 	%rd46, %rd2, %rd45;
	ld.global.f64 	%fd103, [%rd46];
	setp.lt.f64 	%p40, %fd102, %fd103;
	selp.f64 	%fd307, %fd103, %fd102, %p40;
	add.s32 	%r280, %r280, 4096;
	add.s32 	%r279, %r279, 4096;
	add.s32 	%r278, %r278, 16;
	setp.ne.s32 	%p41, %r278, 0;
	@%p41 bra 	$L__BB4_35;
	add.s32 	%r282, %r280, -2048;
$L__BB4_37:
	setp.eq.s32 	%p42, %r27, 0;
	@%p42 bra 	$L__BB4_46;
	and.b32  	%r39, %r26, 7;
	setp.lt.u32 	%p43, %r27, 8;
	@%p43 bra 	$L__BB4_40;
	add.s32 	%r78, %r282, %r277;
	mul.wide.u32 	%rd47, %r78, 8;
	add.s64 	%rd48, %rd2, %rd47;
	ld.global.f64 	%fd105, [%rd48];
	setp.lt.f64 	%p44, %fd307, %fd105;
	selp.f64 	%fd106, %fd105, %fd307, %p44;
	add.s32 	%r79, %r78, 256;
	mul.wide.u32 	%rd49, %r79, 8;
	add.s64 	%rd50, %rd2, %rd49;
	ld.global.f64 	%fd107, [%rd50];
	setp.lt.f64 	%p45, %fd106, %fd107;
	selp.f64 	%fd108, %fd107, %fd106, %p45;
	add.s32 	%r80, %r78, 512;
	mul.wide.u32 	%rd51, %r80, 8;
	add.s64 	%rd52, %rd2, %rd51;
	ld.global.f64 	%fd109, [%rd52];
	setp.lt.f64 	%p46, %fd108, %fd109;
	selp.f64 	%fd110, %fd109, %fd108, %p46;
	add.s32 	%r81, %r78, 768;
	mul.wide.u32 	%rd53, %r81, 8;
	add.s64 	%rd54, %rd2, %rd53;
	ld.global.f64 	%fd111, [%rd54];
	setp.lt.f64 	%p47, %fd110, %fd111;
	selp.f64 	%fd112, %fd111, %fd110, %p47;
	add.s32 	%r82, %r78, 1024;
	mul.wide.u32 	%rd55, %r82, 8;
	add.s64 	%rd56, %rd2, %rd55;
	ld.global.f64 	%fd113, [%rd56];
	setp.lt.f64 	%p48, %fd112, %fd113;
	selp.f64 	%fd114, %fd113, %fd112, %p48;
	add.s32 	%r83, %r78, 1280;
	mul.wide.u32 	%rd57, %r83, 8;
	add.s64 	%rd58, %rd2, %rd57;
	ld.global.f64 	%fd115, [%rd58];
	setp.lt.f64 	%p49, %fd114, %fd115;
	selp.f64 	%fd116, %fd115, %fd114, %p49;
	add.s32 	%r84, %r78, 1536;
	mul.wide.u32 	%rd59, %r84, 8;
	add.s64 	%rd60, %rd2, %rd59;
	ld.global.f64 	%fd117, [%rd60];
	setp.lt.f64 	%p50, %fd116, %fd117;
	selp.f64 	%fd118, %fd117, %fd116, %p50;
	add.s32 	%r85, %r78, 1792;
	mul.wide.u32 	%rd61, %r85, 8;
	add.s64 	%rd62, %rd2, %rd61;
	ld.global.f64 	%fd119, [%rd62];
	setp.lt.f64 	%p51, %fd118, %fd119;
	selp.f64 	%fd307, %fd119, %fd118, %p51;
	add.s32 	%r282, %r282, 2048;
$L__BB4_40:
	setp.eq.s32 	%p52, %r39, 0;
	@%p52 bra 	$L__BB4_46;
	and.b32  	%r42, %r26, 3;
	setp.lt.u32 	%p53, %r39, 4;
	@%p53 bra 	$L__BB4_43;
	add.s32 	%r86, %r282, %r277;
	mul.wide.u32 	%rd63, %r86, 8;
	add.s64 	%rd64, %rd2, %rd63;
	ld.global.f64 	%fd121, [%rd64];
	setp.lt.f64 	%p54, %fd307, %fd121;
	selp.f64 	%fd122, %fd121, %fd307, %p54;
	add.s32 	%r87, %r86, 256;
	mul.wide.u32 	%rd65, %r87, 8;
	add.s64 	%rd66, %rd2, %rd65;
	ld.global.f64 	%fd123, [%rd66];
	setp.lt.f64 	%p55, %fd122, %fd123;
	selp.f64 	%fd124, %fd123, %fd122, %p55;
	add.s32 	%r88, %r86, 512;
	mul.wide.u32 	%rd67, %r88, 8;
	add.s64 	%rd68, %rd2, %rd67;
	ld.global.f64 	%fd125, [%rd68];
	setp.lt.f64 	%p56, %fd124, %fd125;
	selp.f64 	%fd126, %fd125, %fd124, %p56;
	add.s32 	%r89, %r86, 768;
	mul.wide.u32 	%rd69, %r89, 8;
	add.s64 	%rd70, %rd2, %rd69;
	ld.global.f64 	%fd127, [%rd70];
	setp.lt.f64 	%p57, %fd126, %fd127;
	selp.f64 	%fd307, %fd127, %fd126, %p57;
	add.s32 	%r282, %r282, 1024;
$L__BB4_43:
	setp.eq.s32 	%p58, %r42, 0;
	@%p58 bra 	$L__BB4_46;
	add.s32 	%r285, %r282, %r277;
	neg.s32 	%r284, %r42;
$L__BB4_45:
	.pragma "nounroll";
	mul.wide.u32 	%rd71, %r285, 8;
	add.s64 	%rd72, %rd2, %rd71;
	ld.global.f64 	%fd128, [%rd72];
	setp.lt.f64 	%p59, %fd307, %fd128;
	selp.f64 	%fd307, %fd128, %fd307, %p59;
	add.s32 	%r285, %r285, 256;
	add.s32 	%r284, %r284, 1;
	setp.ne.s32 	%p60, %r284, 0;
	@%p60 bra 	$L__BB4_45;
$L__BB4_46:
	// begin inline asm
	mov.u32 %r90, %laneid;
	// end inline asm
	mov.b64 	%rd73, %fd307;
	mov.b64 	{%r92, %r97}, %rd73;
	mov.b32 	%r98, 1;
	mov.b32 	%r139, 31;
	mov.b32 	%r140, -1;
	// begin inline asm
	shfl.sync.down.b32 %r91, %r92, %r98, %r139, %r140;
	// end inline asm
	// begin inline asm
	shfl.sync.down.b32 %r96, %r97, %r98, %r139, %r140;
	// end inline asm
	mov.b64 	%rd74, {%r91, %r96};
	mov.b64 	%fd129, %rd74;
	setp.gt.s32 	%p61, %r90, 30;
	setp.lt.f64 	%p62, %fd307, %fd129;
	selp.f64 	%fd130, %fd129, %fd307, %p62;
	selp.f64 	%fd131, %fd307, %fd130, %p61;
	mov.b64 	%rd75, %fd131;
	mov.b64 	{%r102, %r107}, %rd75;
	mov.b32 	%r108, 2;
	// begin inline asm
	shfl.sync.down.b32 %r101, %r102, %r108, %r139, %r140;
	// end inline asm
	// begin inline asm
	shfl.sync.down.b32 %r106, %r107, %r108, %r139, %r140;
	// end inline asm
	mov.b64 	%rd76, {%r101, %r106};
	mov.b64 	%fd132, %rd76;
	setp.gt.s32 	%p63, %r90, 29;
	setp.lt.f64 	%p64, %fd131, %fd132;
	selp.f64 	%fd133, %fd132, %fd131, %p64;
	selp.f64 	%fd134, %fd131, %fd133, %p63;
	mov.b64 	%rd77, %fd134;
	mov.b64 	{%r112, %r117}, %rd77;
	mov.b32 	%r118, 4;
	// begin inline asm
	shfl.sync.down.b32 %r111, %r112, %r118, %r139, %r140;
	// end inline asm
	// begin inline asm
	shfl.sync.down.b32 %r116, %r117, %r118, %r139, %r140;
	// end inline asm
	mov.b64 	%rd78, {%r111, %r116};
	mov.b64 	%fd135, %rd78;
	setp.gt.s32 	%p65, %r90, 27;
	setp.lt.f64 	%p66, %fd134, %fd135;
	selp.f64 	%fd136, %fd135, %fd134, %p66;
	selp.f64 	%fd137, %fd134, %fd136, %p65;
	mov.b64 	%rd79, %fd137;
	mov.b64 	{%r122, %r127}, %rd79;
	mov.b32 	%r128, 8;
	// begin inline asm
	shfl.sync.down.b32 %r121, %r122, %r128, %r139, %r140;
	// end inline asm
	// begin inline asm
	shfl.sync.down.b32 %r126, %r127, %r128, %r139, %r140;
	// end inline asm
	mov.b64 	%rd80, {%r121, %r126};
	mov.b64 	%fd138, %rd80;
	setp.gt.s32 	%p67, %r90, 23;
	setp.lt.f64 	%p68, %fd137, %fd138;
	selp.f64 	%fd139, %fd138, %fd137, %p68;
	selp.f64 	%fd140, %fd137, %fd139, %p67;
	mov.b64 	%rd81, %fd140;
	mov.b64 	{%r132, %r137}, %rd81;
	mov.b32 	%r138, 16;
	// begin inline asm
	shfl.sync.down.b32 %r131, %r132, %r138, %r139, %r140;
	// end inline asm
	// begin inline asm
	shfl.sync.down.b32 %r136, %r137, %r138, %r139, %r140;
	// end inline asm
	mov.b64 	%rd82, {%r131, %r136};
	mov.b64 	%fd141, %rd82;
	setp.gt.s32 	%p69, %r90, 15;
	setp.lt.f64 	%p70, %fd140, %fd141;
	selp.f64 	%fd38, %fd141, %fd140, %p70;
	selp.f64 	%fd308, %fd140, %fd38, %p69;
	setp.ne.s32 	%p71, %r90, 0;
	@%p71 bra 	$L__BB4_48;
	shr.u32 	%r141, %r21, 2;
	and.b32  	%r142, %r141, 248;
	mov.u32 	%r143, _ZZN3cub18CUB_300001_SM_10006detail6reduce28DeviceReduceSingleTileKernelINS2_10policy_hubIdjN4cuda3__47maximumIdEEE10Policy1000EN6thrust24THRUST_300001_SM_1000_NS6detail15normal_iteratorINSC_10device_ptrIdEEEEPdjS8_ddNS5_3std3__410__identityEEEvT0_T1_T2_T3_T4_T6_E12temp_storage;
	add.s32 	%r144, %r143, %r142;
	st.shared.f64 	[%r144+8], %fd38;
$L__BB4_48:
	bar.sync 	0;
	setp.ne.s32 	%p72, %r21, 0;
	@%p72 bra 	$L__BB4_50;
	ld.shared.f64 	%fd142, [_ZZN3cub18CUB_300001_SM_10006detail6reduce28DeviceReduceSingleTileKernelINS2_10policy_hubIdjN4cuda3__47maximumIdEEE10Policy1000EN6thrust24THRUST_300001_SM_1000_NS6detail15normal_iteratorINSC_10device_ptrIdEEEEPdjS8_ddNS5_3std3__410__identityEEEvT0_T1_T2_T3_T4_T6_E12temp_storage+16];
	setp.lt.f64 	%p73, %fd308, %fd142;
	selp.f64 	%fd143, %fd142, %fd308, %p73;
	ld.shared.f64 	%fd144, [_ZZN3cub18CUB_300001_SM_10006detail6reduce28DeviceReduceSingleTileKernelINS2_10policy_hubIdjN4cuda3__47maximumIdEEE10Policy1000EN6thrust24THRUST_300001_SM_1000_NS6detail15normal_iteratorINSC_10device_ptrIdEEEEPdjS8_ddNS5_3std3__410__identityEEEvT0_T1_T2_T3_T4_T6_E12temp_storage+24];
	setp.lt.f64 	%p74, %fd143, %fd144;
	selp.f64 	%fd145, %fd144, %fd143, %p74;
	ld.shared.f64 	%fd146, [_ZZN3cub18CUB_300001_SM_10006detail6reduce28DeviceReduceSingleTileKernelINS2_10policy_hubIdjN4cuda3__47maximumIdEEE10Policy1000EN6thrust24THRUST_300001_SM_1000_NS6detail15normal_iteratorINSC_10device_ptrIdEEEEPdjS8_ddNS5_3std3__410__identityEEEvT0_T1_T2_T3_T4_T6_E12temp_storage+32];
	setp.lt.f64 	%p75, %fd145, %fd146;
	selp.f64 	%fd147, %fd146, %fd145, %p75;
	ld.shared.f64 	%fd148, [_ZZN3cub18CUB_300001_SM_10006detail6reduce28DeviceReduceSingleTileKernelINS2_10policy_hubIdjN4cuda3__47maximumIdEEE10Policy1000EN6thrust24THRUST_300001_SM_1000_NS6detail15normal_iteratorINSC_10device_ptrIdEEEEPdjS8_ddNS5_3std3__410__identityEEEvT0_T1_T2_T3_T4_T6_E12temp_storage+40];
	setp.lt.f64 	%p76, %fd147, %fd148;
	selp.f64 	%fd149, %fd148, %fd147, %p76;
	ld.shared.f64 	%fd150, [_ZZN3cub18CUB_300001_SM_10006detail6reduce28DeviceReduceSingleTileKernelINS2_10policy_hubIdjN4cuda3__47maximumIdEEE10Policy1000EN6thrust24THRUST_300001_SM_1000_NS6detail15normal_iteratorINSC_10device_ptrIdEEEEPdjS8_ddNS5_3std3__410__identityEEEvT0_T1_T2_T3_T4_T6_E12temp_storage+48];
	setp.lt.f64 	%p77, %fd149, %fd150;
	selp.f64 	%fd151, %fd150, %fd149, %p77;
	ld.shared.f64 	%fd152, [_ZZN3cub18CUB_300001_SM_10006detail6reduce28DeviceReduceSingleTileKernelINS2_10policy_hubIdjN4cuda3__47maximumIdEEE10Policy1000EN6thrust24THRUST_300001_SM_1000_NS6detail15normal_iteratorINSC_10device_ptrIdEEEEPdjS8_ddNS5_3std3__410__identityEEEvT0_T1_T2_T3_T4_T6_E12temp_storage+56];
	setp.lt.f64 	%p78, %fd151, %fd152;
	selp.f64 	%fd153, %fd152, %fd151, %p78;
	ld.shared.f64 	%fd154, [_ZZN3cub18CUB_300001_SM_10006detail6reduce28DeviceReduceSingleTileKernelINS2_10policy_hubIdjN4cuda3__47maximumIdEEE10Policy1000EN6thrust24THRUST_300001_SM_1000_NS6detail15normal_iteratorINSC_10device_ptrIdEEEEPdjS8_ddNS5_3std3__410__identityEEEvT0_T1_T2_T3_T4_T6_E12temp_storage+64];
	setp.lt.f64 	%p79, %fd153, %fd154;
	selp.f64 	%fd308, %fd154, %fd153, %p79;
$L__BB4_50:
	mov.u32 	%r267, %tid.x;
	setp.ne.s32 	%p166, %r267, 0;
	@%p166 bra 	$L__BB4_52;
	setp.lt.f64 	%p167, %fd42, %fd308;
	selp.f64 	%fd286, %fd308, %fd42, %p167;
	st.global.f64 	[%rd1], %fd286;
$L__BB4_52:
	ret;

}
	// .globl	_ZN3cub18CUB_300001_SM_10006detail6reduce18DeviceReduceKernelINS2_10policy_hubIdjN4cuda3__47maximumIdEEE10Policy1000EN6thrust24THRUST_300001_SM_1000_NS6detail15normal_iteratorINSC_10device_ptrIdEEEEjS8_dNS5_3std3__410__identityEEEvT0_PT3_T1_NS0_13GridEvenShareISO_EET2_T4_
.visible .entry _ZN3cub18CUB_300001_SM_10006detail6reduce18DeviceReduceKernelINS2_10policy_hubIdjN4cuda3__47maximumIdEEE10Policy1000EN6thrust24THRUST_300001_SM_1000_NS6detail15normal_iteratorINSC_10device_ptrIdEEEEjS8_dNS5_3std3__410__identityEEEvT0_PT3_T1_NS0_13GridEvenShareISO_EET2_T4_(
	.param .align 8 .b8 _ZN3cub18CUB_300001_SM_10006detail6reduce18DeviceReduceKernelINS2_10policy_hubIdjN4cuda3__47maximumIdEEE10Policy1000EN6thrust24THRUST_300001_SM_1000_NS6detail15normal_iteratorINSC_10device_ptrIdEEEEjS8_dNS5_3std3__410__identityEEEvT0_PT3_T1_NS0_13GridEvenShareISO_EET2_T4__param_0[8],
	.param .u64 .ptr .align 1 _ZN3cub18CUB_300001_SM_10006detail6reduce18DeviceReduceKernelINS2_10policy_hubIdjN4cuda3__47maximumIdEEE10Policy1000EN6thrust24THRUST_300001_SM_1000_NS6detail15normal_iteratorINSC_10device_ptrIdEEEEjS8_dNS5_3std3__410__identityEEEvT0_PT3_T1_NS0_13GridEvenShareISO_EET2_T4__param_1,
	.param .u32 _ZN3cub18CUB_300001_SM_10006detail6reduce18DeviceReduceKernelINS2_10policy_hubIdjN4cuda3__47maximumIdEEE10Policy1000EN6thrust24THRUST_300001_SM_1000_NS6detail15normal_iteratorINSC_10device_ptrIdEEEEjS8_dNS5_3std3__410__identityEEEvT0_PT3_T1_NS0_13GridEvenShareISO_EET2_T4__param_2,
	.param .align 4 .b8 _ZN3cub18CUB_300001_SM_10006detail6reduce18DeviceReduceKernelINS2_10policy_hubIdjN4cuda3__47maximumIdEEE10Policy1000EN6thrust24THRUST_300001_SM_1000_NS6detail15normal_iteratorINSC_10device_ptrIdEEEEjS8_dNS5_3std3__410__identityEEEvT0_PT3_T1_NS0_13GridEvenShareISO_EET2_T4__param_3[40],
	.param .align 1 .b8 _ZN3cub18CUB_300001_SM_10006detail6reduce18DeviceReduceKernelINS2_10policy_hubIdjN4cuda3__47maximumIdEEE10Policy1000EN6thrust24THRUST_300001_SM_1000_NS6detail15normal_iteratorINSC_10device_ptrIdEEEEjS8_dNS5_3std3__410__identityEEEvT0_PT3_T1_NS0_13GridEvenShareISO_EET2_T4__param_4[1],
	.param .align 1 .b8 _ZN3cub18CUB_300001_SM_10006detail6reduce18DeviceReduceKernelINS2_10policy_hubIdjN4cuda3__47maximumIdEEE10Policy1000EN6thrust24THRUST_300001_SM_1000_NS6detail15normal_iteratorINSC_10device_ptrIdEEEEjS8_dNS5_3std3__410__identityEEEvT0_PT3_T1_NS0_13GridEvenShareISO_EET2_T4__param_5[1]
)
.maxntid 256
{
	.reg .pred 	%p<166>;
	.reg .b16 	%rs<4>;
	.reg .b32 	%r<354>;
	.reg .b64 	%rd<160>;
	.reg .b64 	%fd<305>;
	// demoted variable
	.shared .align 8 .b8 _ZZN3cub18CUB_300001_SM_10006detail6reduce18DeviceReduceKernelINS2_10policy_hubIdjN4cuda3__47maximumIdEEE10Policy1000EN6thrust24THRUST_300001_SM_1000_NS6detail15normal_iteratorINSC_10device_ptrIdEEEEjS8_dNS5_3std3__410__identityEEEvT0_PT3_T1_NS0_13GridEvenShareISO_EET2_T4_E12temp_storage[80];
	ld.param.u32 	%r1, [_ZN3cub18CUB_300001_SM_10006detail6reduce18DeviceReduceKernelINS2_10policy_hubIdjN4cuda3__47maximumIdEEE10Policy1000EN6thrust24THRUST_300001_SM_1000_NS6detail15normal_iteratorINSC_10device_ptrIdEEEEjS8_dNS5_3std3__410__identityEEEvT0_PT3_T1_NS0_13GridEvenShareISO_EET2_T4__param_3+20];
	ld.param.u32 	%r2, [_ZN3cub18CUB_300001_SM_10006detail6reduce18DeviceReduceKernelINS2_10policy_hubIdjN4cuda3__47maximumIdEEE10Policy1000EN6thrust24THRUST_300001_SM_1000_NS6detail15normal_iteratorINSC_10device_ptrIdEEEEjS8_dNS5_3std3__410__identityEEEvT0_PT3_T1_NS0_13GridEvenShareISO_EET2_T4__param_3+24];
	ld.param.u64 	%rd3, [_ZN3cub18CUB_300001_SM_10006detail6reduce18DeviceReduceKernelINS2_10policy_hubIdjN4cuda3__47maximumIdEEE10Policy1000EN6thrust24THRUST_300001_SM_1000_NS6detail15normal_iteratorINSC_10device_ptrIdEEEEjS8_dNS5_3std3__410__identityEEEvT0_PT3_T1_NS0_13GridEvenShareISO_EET2_T4__param_0];
	cvta.to.global.u64 	%rd1, %rd3;
	mov.u32 	%r3, %ctaid.x;
	shl.b32 	%r4, %r2, 11;
	shl.b32 	%r345, %r3, 11;
	sub.s32 	%r6, %r1, %r345;
	setp.gt.u32 	%p1, %r6, 2047;
	@%p1 bra 	$L__BB5_26;
	mov.u32 	%r7, %tid.x;
	setp.ge.u32 	%p79, %r7, %r6;
	mov.f64 	%fd293, 0d0000000000000000;
	mov.u32 	%r336, %r7;
	@%p79 bra 	$L__BB5_3;
	add.s32 	%r180, %r345, %r7;
	mul.wide.u32 	%rd76, %r180, 8;
	add.s64 	%rd77, %rd1, %rd76;
	ld.global.f64 	%fd293, [%rd77];
	add.s32 	%r336, %r7, 256;
$L__BB5_3:
	setp.ge.u32 	%p80, %r336, %r6;
	@%p80 bra 	$L__BB5_17;
	not.b32 	%r181, %r336;
	add.s32 	%r182, %r1, %r181;
	sub.s32 	%r183, %r182, %r345;
	shr.u32 	%r184, %r183, 8;
	add.s32 	%r10, %r184, 1;
	and.b32  	%r11, %r10, 15;
	setp.lt.u32 	%p81, %r183, 3840;
	@%p81 bra 	$L__BB5_8;
	or.b32  	%r335, %r336, 2048;
	add.s32 	%r334, %r336, %r345;
	and.b32  	%r185, %r10, 33554416;
	neg.s32 	%r333, %r185;
$L__BB5_6:
	.pragma "nounroll";
	mul.wide.u32 	%rd78, %r334, 8;
	add.s64 	%rd79, %rd1, %rd78;
	ld.global.f64 	%fd155, [%rd79];
	setp.lt.f64 	%p82, %fd293, %fd155;
	selp.f64 	%fd156, %fd155, %fd293, %p82;
	add.s32 	%r186, %r334, 256;
	mul.wide.u32 	%rd80, %r186, 8;
	add.s64 	%rd81, %rd1, %rd80;
	ld.global.f64 	%fd157, [%rd81];
	setp.lt.f64 	%p83, %fd156, %fd157;
	selp.f64 	%fd158, %fd157, %fd156, %p83;
	add.s32 	%r187, %r334, 512;
	mul.wide.u32 	%rd82, %r187, 8;
	add.s64 	%rd83, %rd1, %rd82;
	ld.global.f64 	%fd159, [%rd83];
	setp.lt.f64 	%p84, %fd158, %fd159;
	selp.f64 	%fd160, %fd159, %fd158, %p84;
	add.s32 	%r188, %r334, 768;
	mul.wide.u32 	%rd84, %r188, 8;
	add.s64 	%rd85, %rd1, %rd84;
	ld.global.f64 	%fd161, [%rd85];
	setp.lt.f64 	%p85, %fd160, %fd161;
	selp.f64 	%fd162, %fd161, %fd160, %p85;
	add.s32 	%r189, %r334, 1024;
	mul.wide.u32 	%rd86, %r189, 8;
	add.s64 	%rd87, %rd1, %rd86;
	ld.global.f64 	%fd163, [%rd87];
	setp.lt.f64 	%p86, %fd162, %fd163;
	selp.f64 	%fd164, %fd163, %fd162, %p86;
	add.s32 	%r190, %r334, 1280;
	mul.wide.u32 	%rd88, %r190, 8;
	add.s64 	%rd89, %rd1, %rd88;
	ld.global.f64 	%fd165, [%rd89];
	setp.lt.f64 	%p87, %fd164, %fd165;
	selp.f64 	%fd166, %fd165, %fd164, %p87;
	add.s32 	%r191, %r334, 1536;
	mul.wide.u32 	%rd90, %r191, 8;
	add.s64 	%rd91, %rd1, %rd90;
	ld.global.f64 	%fd167, [%rd91];
	setp.lt.f64 	%p88, %fd166, %fd167;
	selp.f64 	%fd168, %fd167, %fd166, %p88;
	add.s32 	%r192, %r334, 1792;
	mul.wide.u32 	%rd92, %r192, 8;
	add.s64 	%rd93, %rd1, %rd92;
	ld.global.f64 	%fd169, [%rd93];
	setp.lt.f64 	%p89, %fd168, %fd169;
	selp.f64 	%fd170, %fd169, %fd168, %p89;
	add.s32 	%r193, %r334, 2048;
	mul.wide.u32 	%rd94, %r193, 8;
	add.s64 	%rd95, %rd1, %rd94;
	ld.global.f64 	%fd171, [%rd95];
	setp.lt.f64 	%p90, %fd170, %fd171;
	selp.f64 	%fd172, %fd171, %fd170, %p90;
	add.s32 	%r194, %r334, 2304;
	mul.wide.u32 	%rd96, %r194, 8;
	add.s64 	%rd97, %rd1, %rd96;
	ld.global.f64 	%fd173, [%rd97];
	setp.lt.f64 	%p91, %fd172, %fd173;
	selp.f64 	%fd174, %fd173, %fd172, %p91;
	add.s32 	%r195, %r334, 2560;
	mul.wide.u32 	%rd98, %r195, 8;
	add.s64 	%rd99, %rd1, %rd98;
	ld.global.f64 	%fd175, [%rd99];
	setp.lt.f64 	%p92, %fd174, %fd175;
	selp.f64 	%fd176, %fd175, %fd174, %p92;
	add.s32 	%r196, %r334, 2816;
	mul.wide.u32 	%rd100, %r196, 8;
	add.s64 	%rd101, %rd1, %rd100;
	ld.global.f64 	%fd177, [%rd101];
	setp.lt.f64 	%p93, %fd176, %fd177;
	selp.f64 	%fd178, %fd177, %fd176, %p93;
	add.s32 	%r197, %r334, 3072;
	mul.wide.u32 	%rd102, %r197, 8;
	add.s64 	%rd103, %rd1, %rd102;
	ld.global.f64 	%fd179, [%rd103];
	setp.lt.f64 	%p94, %fd178, %fd179;
	selp.f64 	%fd180, %fd179, %fd178, %p94;
	add.s32 	%r198, %r334, 3328;
	mul.wide.u32 	%rd104, %r198, 8;
	add.s64 	%rd105, %rd1, %rd104;
	ld.global.f64 	%fd181, [%rd105];
	setp.lt.f64 	%p95, %fd180, %fd181;
	selp.f64 	%fd182, %fd181, %fd180, %p95;
	add.s32 	%r199, %r334, 3584;
	mul.wide.u32 	%rd106, %r199, 8;
	add.s64 	%rd107, %rd1, %rd106;
	ld.global.f64 	%fd183, [%rd107];
	setp.lt.f64 	%p96, %fd182, %fd183;
	selp.f64 	%fd184, %fd183, %fd182, %p96;
	add.s32 	%r200, %r334, 3840;
	mul.wide.u32 	%rd108, %r200, 8;
	add.s64 	%rd109, %rd1, %rd108;
	ld.global.f64 	%fd185, [%rd109];
	setp.lt.f64 	%p97, %fd184, %fd185;
	selp.f64 	%fd293, %fd185, %fd184, %p97;
	add.s32 	%r335, %r335, 4096;
	add.s32 	%r334, %r334, 4096;
	add.s32 	%r333, %r333, 16;
	setp.ne.s32 	%p98, %r333, 0;
	@%p98 bra 	$L__BB5_6;
	add.s32 	%r336, %r335, -2048;
$L__BB5_8:
	setp.eq.s32 	%p99, %r11, 0;
	@%p99 bra 	$L__BB5_17;
	and.b32  	%r23, %r10, 7;
	setp.lt.u32 	%p100, %r11, 8;
	@%p100 bra 	$L__BB5_11;
	add.s32 	%r201, %r345, %r336;
	mul.wide.u32 	%rd110, %r201, 8;
	add.s64 	%rd111, %rd1, %rd110;
	ld.global.f64 	%fd187, [%rd111];
	setp.lt.f64 	%p101, %fd293, %fd187;
	selp.f64 	%fd188, %fd187, %fd293, %p101;
	add.s32 	%r202, %r201, 256;
	mul.wide.u32 	%rd112, %r202, 8;
	add.s64 	%rd113, %rd1, %rd112;
	ld.global.f64 	%fd189, [%rd113];
	setp.lt.f64 	%p102, %fd188, %fd189;
	selp.f64 	%fd190, %fd189, %fd188, %p102;
	add.s32 	%r203, %r201, 512;
	mul.wide.u32 	%rd114, %r203, 8;
	add.s64 	%rd115, %rd1, %rd114;
	ld.global.f64 	%fd191, [%rd115];
	setp.lt.f64 	%p103, %fd190, %fd191;
	selp.f64 	%fd192, %fd191, %fd190, %p103;
	add.s32 	%r204, %r201, 768;
	mul.wide.u32 	%rd116, %r204, 8;
	add.s64 	%rd117, %rd1, %rd116;
	ld.global.f64 	%fd193, [%rd117];
	setp.lt.f64 	%p104, %fd192, %fd193;
	selp.f64 	%fd194, %fd193, %fd192, %p104;
	add.s32 	%r205, %r201, 1024;
	mul.wide.u32 	%rd118, %r205, 8;
	add.s64 	%rd119, %rd1, %rd118;
	ld.global.f64 	%fd195, [%rd119];
	setp.lt.f64 	%p105, %fd194, %fd195;
	selp.f64 	%fd196, %fd195, %fd194, %p105;
	add.s32 	%r206, %r201, 1280;
	mul.wide.u32 	%rd120, %r206, 8;
	add.s64 	%rd121, %rd1, %rd120;
	ld.global.f64 	%fd197, [%rd121];
	setp.lt.f64 	%p106, %fd196, %fd197;
	selp.f64 	%fd198, %fd197, %fd196, %p106;
	add.s32 	%r207, %r201, 1536;
	mul.wide.u32 	%rd122, %r207, 8;
	add.s64 	%rd123, %rd1, %rd122;
	ld.global.f64 	%fd199, [%rd123];
	setp.lt.f64 	%p107, %fd198, %fd199;
	selp.f64 	%fd200, %fd199, %fd198, %p107;
	add.s32 	%r208, %r201, 1792;
	mul.wide.u32 	%rd124, %r208, 8;
	add.s64 	%rd125, %rd1, %rd124;
	ld.global.f64 	%fd201, [%rd125];
	setp.lt.f64 	%p108, %fd200, %fd201;
	selp.f64 	%fd293, %fd201, %fd200, %p108;
	add.s32 	%r336, %r336, 2048;
$L__BB5_11:
	setp.eq.s32 	%p109, %r23, 0;
	@%p109 bra 	$L__BB5_17;
	and.b32  	%r26, %r10, 3;
	setp.lt.u32 	%p110, %r23, 4;
	@%p110 bra 	$L__BB5_14;
	add.s32 	%r209, %r345, %r336;
	mul.wide.u32 	%rd126, %r209, 8;
	add.s64 	%rd127, %rd1, %rd126;
	ld.global.f64 	%fd203, [%rd127];
	setp.lt.f64 	%p111, %fd293, %fd203;
	selp.f64 	%fd204, %fd203, %fd293, %p111;
	add.s32 	%r210, %r209, 256;
	mul.wide.u32 	%rd128, %r210, 8;
	add.s64 	%rd129, %rd1, %rd128;
	ld.global.f64 	%fd205, [%rd129];
	setp.lt.f64 	%p112, %fd204, %fd205;
	selp.f64 	%fd206, %fd205, %fd204, %p112;
	add.s32 	%r211, %r209, 512;
	mul.wide.u32 	%rd130, %r211, 8;
	add.s64 	%rd131, %rd1, %rd130;
	ld.global.f64 	%fd207, [%rd131];
	setp.lt.f64 	%p113, %fd206, %fd207;
	selp.f64 	%fd208, %fd207, %fd206, %p113;
	add.s32 	%r212, %r209, 768;
	mul.wide.u32 	%rd132, %r212, 8;
	add.s64 	%rd133, %rd1, %rd132;
	ld.global.f64 	%fd209, [%rd133];
	setp.lt.f64 	%p114, %fd208, %fd209;
	selp.f64 	%fd293, %fd209, %fd208, %p114;
	add.s32 	%r336, %r336, 1024;
$L__BB5_14:
	setp.eq.s32 	%p115, %r26, 0;
	@%p115 bra 	$L__BB5_17;
	add.s32 	%r340, %r336, %r345;
	neg.s32 	%r339, %r26;
$L__BB5_16:
	.pragma "nounroll";
	mul.wide.u32 	%rd134, %r340, 8;
	add.s64 	%rd135, %rd1, %rd134;
	ld.global.f64 	%fd210, [%rd135];
	setp.lt.f64 	%p116, %fd293, %fd210;
	selp.f64 	%fd293, %fd210, %fd293, %p116;
	add.s32 	%r340, %r340, 256;
	add.s32 	%r339, %r339, 1;
	setp.ne.s32 	%p117, %r339, 0;
	@%p117 bra 	$L__BB5_16;
$L__BB5_17:
	setp.lt.u32 	%p118, %r6, 256;
	@%p118 bra 	$L__BB5_22;
	// begin inline asm
	mov.u32 %r276, %laneid;
	// end inline asm
	mov.b64 	%rd146, %fd293;
	mov.b64 	{%r278, %r283}, %rd146;
	mov.b32 	%r284, 1;
	mov.b32 	%r325, 31;
	mov.b32 	%r326, -1;
	// begin inline asm
	shfl.sync.down.b32 %r277, %r278, %r284, %r325, %r326;
	// end inline asm
	// begin inline asm
	shfl.sync.down.b32 %r282, %r283, %r284, %r325, %r326;
	// end inline asm
	mov.b64 	%rd147, {%r277, %r282};
	mov.b64 	%fd258, %rd147;
	setp.gt.s32 	%p146, %r276, 30;
	setp.lt.f64 	%p147, %fd293, %fd258;
	selp.f64 	%fd259, %fd258, %fd293, %p147;
	selp.f64 	%fd260, %fd293, %fd259, %p146;
	mov.b64 	%rd148, %fd260;
	mov.b64 	{%r288, %r293}, %rd148;
	mov.b32 	%r294, 2;
	// begin inline asm
	shfl.sync.down.b32 %r287, %r288, %r294, %r325, %r326;
	// end inline asm
	// begin inline asm
	shfl.sync.down.b32 %r292, %r293, %r294, %r325, %r326;
	// end inline asm
	mov.b64 	%rd149, {%r287, %r292};
	mov.b64 	%fd261, %rd149;
	setp.gt.s32 	%p148, %r276, 29;
	setp.lt.f64 	%p149, %fd260, %fd261;
	selp.f64 	%fd262, %fd261, %fd260, %p149;
	selp.f64 	%fd263, %fd260, %fd262, %p148;
	mov.b64 	%rd150, %fd263;
	mov.b64 	{%r298, %r303}, %rd150;
	mov.b32 	%r304, 4;
	// begin inline asm
	shfl.sync.down.b32 %r297, %r298, %r304, %r325, %r326;
	// end inline asm
	// begin inline asm
	shfl.sync.down.b32 %r302, %r303, %r304, %r325, %r326;
	// end inline asm
	mov.b64 	%rd151, {%r297, %r302};
	mov.b64 	%fd264, %rd151;
	setp.gt.s32 	%p150, %r276, 27;
	setp.lt.f64 	%p151, %fd263, %fd264;
	selp.f64 	%fd265, %fd264, %fd263, %p151;
	selp.f64 	%fd266, %fd263, %fd265, %p150;
	mov.b64 	%rd152, %fd266;
	mov.b64 	{%r308, %r313}, %rd152;
	mov.b32 	%r314, 8;
	// begin inline asm
	shfl.sync.down.b32 %r307, %r308, %r314, %r325, %r326;
	// end inline asm
	// begin inline asm
	shfl.sync.down.b32 %r312, %r313, %r314, %r325, %r326;
	// end inline asm
	mov.b64 	%rd153, {%r307, %r312};
	mov.b64 	%fd267, %rd153;
	setp.gt.s32 	%p152, %r276, 23;
	setp.lt.f64 	%p153, %fd266, %fd267;
	selp.f64 	%fd268, %fd267, %fd266, %p153;
	selp.f64 	%fd269, %fd266, %fd268, %p152;
	mov.b64 	%rd154, %fd269;
	mov.b64 	{%r318, %r323}, %rd154;
	mov.b32 	%r324, 16;
	// begin inline asm
	shfl.sync.down.b32 %r317, %r318, %r324, %r325, %r326;
	// end inline asm
	// begin inline asm
	shfl.sync.down.b32 %r322, %r323, %r324, %r325, %r326;
	// end inline asm
	mov.b64 	%rd155, {%r317, %r322};
	mov.b64 	%fd270, %rd155;
	setp.gt.s32 	%p154, %r276, 15;
	setp.lt.f64 	%p155, %fd269, %fd270;
	selp.f64 	%fd16, %fd270, %fd269, %p155;
	selp.f64 	%fd304, %fd269, %fd16, %p154;
	setp.ne.s32 	%p156, %r276, 0;
	@%p156 bra 	$L__BB5_20;
	shr.u32 	%r327, %r7, 2;
	and.b32  	%r328, %r327, 248;
	mov.u32 	%r329, _ZZN3cub18CUB_300001_SM_10006detail6reduce18DeviceReduceKernelINS2_10policy_hubIdjN4cuda3__47maximumIdEEE10Policy1000EN6thrust24THRUST_300001_SM_1000_NS6detail15normal_iteratorINSC_10device_ptrIdEEEEjS8_dNS5_3std3__410__identityEEEvT0_PT3_T1_NS0_13GridEvenShareISO_EET2_T4_E12temp_storage;
	add.s32 	%r330, %r329, %r328;
	st.shared.f64 	[%r330+8], %fd16;
$L__BB5_20:
	bar.sync 	0;
	setp.ne.s32 	%p157, %r7, 0;
	@%p157 bra 	$L__BB5_48;
	ld.shared.f64 	%fd271, [_ZZN3cub18CUB_300001_SM_10006detail6reduce18DeviceReduceKernelINS2_10policy_hubIdjN4cuda3__47maximumIdEEE10Policy1000EN6thrust24THRUST_300001_SM_1000_NS6detail15normal_iteratorINSC_10device_ptrIdEEEEjS8_dNS5_3std3__410__identityEEEvT0_PT3_T1_NS0_13GridEvenShareISO_EET2_T4_E12temp_storage+16];
	setp.lt.f64 	%p158, %fd304, %fd271;
	selp.f64 	%fd272, %fd271, %fd304, %p158;
	ld.shared.f64 	%fd273, [_ZZN3cub18CUB_300001_SM_10006detail6reduce18DeviceReduceKernelINS2_10policy_hubIdjN4cuda3__47maximumIdEEE10Policy1000EN6thrust24THRUST_300001_SM_1000_NS6detail15normal_iteratorINSC_10device_ptrIdEEEEjS8_dNS5_3std3__410__identityEEEvT0_PT3_T1_NS0_13GridEvenShareISO_EET2_T4_E12temp_storage+24];
	setp.lt.f64 	%p159, %fd272, %fd273;
	selp.f64 	%fd274, %fd273, %fd272, %p159;
	ld.shared.f64 	%fd275, [_ZZN3cub18CUB_300001_SM_10006detail6reduce18DeviceReduceKernelINS2_10policy_hubIdjN4cuda3__47maximumIdEEE10Policy1000EN6thrust24THRUST_300001_SM_1000_NS6detail15normal_iteratorINSC_10device_ptrIdEEEEjS8_dNS5_3std3__410__identityEEEvT0_PT3_T1_NS0_13GridEvenShareISO_EET2_T4_E12temp_storage+32];
	setp.lt.f64 	%p160, %fd274, %fd275;
	selp.f64 	%fd276, %fd275, %fd274, %p160;
	ld.shared.f64 	%fd277, [_ZZN3cub18CUB_300001_SM_10006detail6reduce18DeviceReduceKernelINS2_10policy_hubIdjN4cuda3__47maximumIdEEE10Policy1000EN6thrust24THRUST_300001_SM_1000_NS6detail15normal_iteratorINSC_10device_ptrIdEEEEjS8_dNS5_3std3__410__identityEEEvT0_PT3_T1_NS0_13GridEvenShareISO_EET2_T4_E12temp_storage+40];
	setp.lt.f64 	%p161, %fd276, %fd277;
	selp.f64 	%fd278, %fd277, %fd276, %p161;
	ld.shared.f64 	%fd279, [_ZZN3cub18CUB_300001_SM_10006detail6reduce18DeviceReduceKernelINS2_10policy_hubIdjN4cuda3__47maximumIdEEE10Policy1000EN6thrust24THRUST_300001_SM_1000_NS6detail15normal_iteratorINSC_10device_ptrIdEEEEjS8_dNS5_3std3__410__identityEEEvT0_PT3_T1_NS0_13GridEvenShareISO_EET2_T4_E12temp_storage+48];
	setp.lt.f64 	%p162, %fd278, %fd279;
	selp.f64 	%fd280, %fd279, %fd278, %p162;
	ld.shared.f64 	%fd281, [_ZZN3cub18CUB_300001_SM_10006detail6reduce18DeviceReduceKernelINS2_10policy_hubIdjN4cuda3__47maximumIdEEE10Policy1000EN6thrust24THRUST_300001_SM_1000_NS6detail15normal_iteratorINSC_10device_ptrIdEEEEjS8_dNS5_3std3__410__identityEEEvT0_PT3_T1_NS0_13GridEvenShareISO_EET2_T4_E12temp_storage+56];
	setp.lt.f64 	%p163, %fd280, %fd281;
	selp.f64 	%fd282, %fd281, %fd280, %p163;
	ld.shared.f64 	%fd283, [_ZZN3cub18CUB_300001_SM_10006detail6reduce18DeviceReduceKernelINS2_10policy_hubIdjN4cuda3__47maximumIdEEE10Policy1000EN6thrust24THRUST_300001_SM_1000_NS6detail15normal_iteratorINSC_10device_ptrIdEEEEjS8_dNS5_3std3__410__identityEEEvT0_PT3_T1_NS0_13GridEvenShareISO_EET2_T4_E12temp_storage+64];
	setp.lt.f64 	%p164, %fd282, %fd283;
	selp.f64 	%fd304, %fd283, %fd282, %p164;
	bra.uni 	$L__BB5_48;
$L__BB5_22:
	// begin inline asm
	mov.u32 %r213, %laneid;
	// end inline asm
	and.b32  	%r264, %r7, 992;
	add.s32 	%r265, %r264, 32;
	setp.gt.u32 	%p119, %r265, %r6;
	not.b32 	%r266, %r264;
	add.s32 	%r267, %r6, %r266;
	selp.b32 	%r262, %r267, 31, %p119;
	mov.b64 	%rd136, %fd293;
	mov.b64 	{%r215, %r220}, %rd136;
	mov.b32 	%r221, 1;
	mov.b32 	%r263, -1;
	// begin inline asm
	shfl.sync.down.b32 %r214, %r215, %r221, %r262, %r263;
	// end inline asm
	// begin inline asm
	shfl.sync.down.b32 %r219, %r220, %r221, %r262, %r263;
	// end inline asm
	mov.b64 	%rd137, {%r214, %r219};
	mov.b64 	%fd211, %rd137;
	setp.lt.s32 	%p120, %r213, %r262;
	setp.lt.f64 	%p121, %fd293, %fd211;
	selp.f64 	%fd212, %fd211, %fd293, %p121;
	selp.f64 	%fd213, %fd212, %fd293, %p120;
	mov.b64 	%rd138, %fd213;
	mov.b64 	{%r225, %r230}, %rd138;
	mov.b32 	%r231, 2;
	// begin inline asm
	shfl.sync.down.b32 %r224, %r225, %r231, %r262, %r263;
	// end inline asm
	// begin inline asm
	shfl.sync.down.b32 %r229, %r230, %r231, %r262, %r263;
	// end inline asm
	mov.b64 	%rd139, {%r224, %r229};
	mov.b64 	%fd214, %rd139;
	add.s32 	%r268, %r213, 2;
	setp.gt.s32 	%p122, %r268, %r262;
	setp.lt.f64 	%p123, %fd213, %fd214;
	selp.f64 	%fd215, %fd214, %fd213, %p123;
	selp.f64 	%fd216, %fd213, %fd215, %p122;
	mov.b64 	%rd140, %fd216;
	mov.b64 	{%r235, %r240}, %rd140;
	mov.b32 	%r241, 4;
	// begin inline asm
	shfl.sync.down.b32 %r234, %r235, %r241, %r262, %r263;
	// end inline asm
	// begin inline asm
	shfl.sync.down.b32 %r239, %r240, %r241, %r262, %r263;
	// end inline asm
	mov.b64 	%rd141, {%r234, %r239};
	mov.b64 	%fd217, %rd141;
	add.s32 	%r269, %r213, 4;
	setp.gt.s32 	%p124, %r269, %r262;
	setp.lt.f64 	%p125, %fd216, %fd217;
	selp.f64 	%fd218, %fd217, %fd216, %p125;
	selp.f64 	%fd219, %fd216, %fd218, %p124;
	mov.b64 	%rd142, %fd219;
	mov.b64 	{%r245, %r250}, %rd142;
	mov.b32 	%r251, 8;
	// begin inline asm
	shfl.sync.down.b32 %r244, %r245, %r251, %r262, %r263;
	// end inline asm
	// begin inline asm
	shfl.sync.down.b32 %r249, %r250, %r251, %r262, %r263;
	// end inline asm
	mov.b64 	%rd143, {%r244, %r249};
	mov.b64 	%fd220, %rd143;
	add.s32 	%r270, %r213, 8;
	setp.gt.s32 	%p126, %r270, %r262;
	setp.lt.f64 	%p127, %fd219, %fd220;
	selp.f64 	%fd221, %fd220, %fd219, %p127;
	selp.f64 	%fd222, %fd219, %fd221, %p126;
	mov.b64 	%rd144, %fd222;
	mov.b64 	{%r255, %r260}, %rd144;
	mov.b32 	%r261, 16;
	// begin inline asm
	shfl.sync.down.b32 %r254, %r255, %r261, %r262, %r263;
	// end inline asm
	// begin inline asm
	shfl.sync.down.b32 %r259, %r260, %r261, %r262, %r263;
	// end inline asm
	mov.b64 	%rd145, {%r254, %r259};
	mov.b64 	%fd223, %rd145;
	add.s32 	%r271, %r213, 16;
	setp.gt.s32 	%p128, %r271, %r262;
	setp.lt.f64 	%p129, %fd222, %fd223;
	selp.f64 	%fd224, %fd223, %fd222, %p129;
	selp.f64 	%fd304, %fd222, %fd224, %p128;
	setp.ne.s32 	%p130, %r213, 0;
	@%p130 bra 	$L__BB5_24;
	shr.u32 	%r272, %r7, 2;
	and.b32  	%r273, %r272, 248;
	mov.u32 	%r274, _ZZN3cub18CUB_300001_SM_10006detail6reduce18DeviceReduceKernelINS2_10policy_hubIdjN4cuda3__47maximumIdEEE10Policy1000EN6thrust24THRUST_300001_SM_1000_NS6detail15normal_iteratorINSC_10device_ptrIdEEEEjS8_dNS5_3std3__410__identityEEEvT0_PT3_T1_NS0_13GridEvenShareISO_EET2_T4_E12temp_storage;
	add.s32 	%r275, %r274, %r273;
	st.shared.f64 	[%r275+8], %fd304;
$L__BB5_24:
	bar.sync 	0;
	setp.ne.s32 	%p131, %r7, 0;
	@%p131 bra 	$L__BB5_48;
	setp.gt.u32 	%p132, %r6, 32;
	ld.shared.f64 	%fd225, [_ZZN3cub18CUB_300001_SM_10006detail6reduce18DeviceReduceKernelINS2_10policy_hubIdjN4cuda3__47maximumIdEEE10Policy1000EN6thrust24THRUST_300001_SM_1000_NS6detail15normal_iteratorINSC_10device_ptrIdEEEEjS8_dNS5_3std3__410__identityEEEvT0_PT3_T1_NS0_13GridEvenShareISO_EET2_T4_E12temp_storage+16];
	setp.lt.f64 	%p133, %fd304, %fd225;
	selp.f64 	%fd227, %fd225, %fd304, %p133;
	selp.f64 	%fd228, %fd227, %fd304, %p132;
	setp.gt.u32 	%p134, %r6, 64;
	ld.shared.f64 	%fd230, [_ZZN3cub18CUB_300001_SM_10006detail6reduce18DeviceReduceKernelINS2_10policy_hubIdjN4cuda3__47maximumIdEEE10Policy1000EN6thrust24THRUST_300001_SM_1000_NS6detail15normal_iteratorINSC_10device_ptrIdEEEEjS8_dNS5_3std3__410__identityEEEvT0_PT3_T1_NS0_13GridEvenShareISO_EET2_T4_E12temp_storage+24];
	setp.lt.f64 	%p135, %fd228, %fd230;
	selp.f64 	%fd232, %fd230, %fd228, %p135;
	selp.f64 	%fd233, %fd232, %fd228, %p134;
	setp.gt.u32 	%p136, %r6, 96;
	ld.shared.f64 	%fd235, [_ZZN3cub18CUB_300001_SM_10006detail6reduce18DeviceReduceKernelINS2_10policy_hubIdjN4cuda3__47maximumIdEEE10Policy1000EN6thrust24THRUST_300001_SM_1000_NS6detail15normal_iteratorINSC_10device_ptrIdEEEEjS8_dNS5_3std3__410__identityEEEvT0_PT3_T1_NS0_13GridEvenShareISO_EET2_T4_E12temp_storage+32];
	setp.lt.f64 	%p137, %fd233, %fd235;
	selp.f64 	%fd237, %fd235, %fd233, %p137;
	selp.f64 	%fd238, %fd237, %fd233, %p136;
	setp.gt.u32 	%p138, %r6, 128;
	ld.shared.f64 	%fd240, [_ZZN3cub18CUB_300001_SM_10006detail6reduce18DeviceReduceKernelINS2_10policy_hubIdjN4cuda3__47maximumIdEEE10Policy1000EN6thrust24THRUST_300001_SM_1000_NS6detail15normal_iteratorINSC_10device_ptrIdEEEEjS8_dNS5_3std3__410__identityEEEvT0_PT3_T1_NS0_13GridEvenShareISO_EET2_T4_E12temp_storage+40];
	setp.lt.f64 	%p139, %fd238, %fd240;
	selp.f64 	%fd242, %fd240, %fd238, %p139;
	selp.f64 	%fd243, %fd242, %fd238, %p138;
	setp.gt.u32 	%p140, %r6, 160;
	ld.shared.f64 	%fd245, [_ZZN3cub18CUB_300001_SM_10006detail6reduce18DeviceReduceKernelINS2_10policy_hubIdjN4cuda3__47maximumIdEEE10Policy1000EN6thrust24THRUST_300001_SM_1000_NS6detail15normal_iteratorINSC_10device_ptrIdEEEEjS8_dNS5_3std3__410__identityEEEvT0_PT3_T1_NS0_13GridEvenShareISO_EET2_T4_E12temp_storage+48];
	setp.lt.f64 	%p141, %fd243, %fd245;
	selp.f64 	%fd247, %fd245, %fd243, %p141;
	selp.f64 	%fd248, %fd247, %fd243, %p140;
	setp.gt.u32 	%p142, %r6, 192;
	ld.shared.f64 	%fd250, [_ZZN3cub18CUB_300001_SM_10006detail6reduce18DeviceReduceKernelINS2_10policy_hubIdjN4cuda3__47maximumIdEEE10Policy1000EN6thrust24THRUST_300001_SM_1000_NS6detail15normal_iteratorINSC_10device_ptrIdEEEEjS8_dNS5_3std3__410__identityEEEvT0_PT3_T1_NS0_13GridEvenShareISO_EET2_T4_E12temp_storage+56];
	setp.lt.f64 	%p143, %fd248, %fd250;
	selp.f64 	%fd252, %fd250, %fd248, %p143;
	selp.f64 	%fd253, %fd252, %fd248, %p142;
	setp.gt.u32 	%p144, %r6, 224;
	ld.shared.f64 	%fd255, [_ZZN3cub18CUB_300001_SM_10006detail6reduce18DeviceReduceKernelINS2_10policy_hubIdjN4cuda3__47maximumIdEEE10Policy1000EN6thrust24THRUST_300001_SM_1000_NS6detail15normal_iteratorINSC_10device_ptrIdEEEEjS8_dNS5_3std3__410__identityEEEvT0_PT3_T1_NS0_13GridEvenShareISO_EET2_T4_E12temp_storage+64];
	setp.lt.f64 	%p145, %fd253, %fd255;
	selp.f64 	%fd257, %fd255, %fd253, %p145;
	selp.f64 	%fd304, %fd257, %fd253, %p144;
	bra.uni 	$L__BB5_48;
$L__BB5_26:
	mov.u32 	%r35, %tid.x;
	add.s32 	%r72, %r35, %r345;
	mul.wide.u32 	%rd4, %r72, 8;
	add.s64 	%rd5, %rd1, %rd4;
	ld.global.f64 	%fd41, [%rd5];
	ld.global.f64 	%fd42, [%rd5+2048];
	ld.global.f64 	%fd43, [%rd5+4096];
	ld.global.f64 	%fd44, [%rd5+6144];
	ld.global.f64 	%fd45, [%rd5+8192];
	ld.global.f64 	%fd46, [%rd5+10240];
	ld.global.f64 	%fd47, [%rd5+12288];
	ld.global.f64 	%fd48, [%rd5+14336];
	setp.lt.f64 	%p2, %fd41, %fd42;
	selp.f64 	%fd49, %fd42, %fd41, %p2;
	setp.lt.f64 	%p3, %fd49, %fd43;
	selp.f64 	%fd50, %fd43, %fd49, %p3;
	setp.lt.f64 	%p4, %fd50, %fd44;
	selp.f64 	%fd51, %fd44, %fd50, %p4;
	setp.lt.f64 	%p5, %fd51, %fd45;
	selp.f64 	%fd52, %fd45, %fd51, %p5;
	setp.lt.f64 	%p6, %fd52, %fd46;
	selp.f64 	%fd53, %fd46, %fd52, %p6;
	setp.lt.f64 	%p7, %fd53, %fd47;
	selp.f64 	%fd54, %fd47, %fd53, %p7;
	setp.lt.f64 	%p8, %fd54, %fd48;
	selp.f64 	%fd303, %fd48, %fd54, %p8;
	setp.lt.u32 	%p9, %r6, %r4;
	@%p9 bra 	$L__BB5_44;
	add.s32 	%r36, %r4, %r345;
	not.b32 	%r74, %r35;
	add.s32 	%r75, %r74, %r1;
	sub.s32 	%r76, %r75, %r4;
	sub.s32 	%r342, %r76, %r345;
	add.s32 	%r77, %r36, %r35;
	add.s32 	%r341, %r77, 2048;
	mov.b32 	%r344, 0;
	mov.u32 	%r343, %r36;
$L__BB5_28:
	shl.b32 	%r78, %r2, 11;
	add.s32 	%r345, %r345, %r78;
	add.s32 	%r79, %r1, -2048;
	setp.gt.u32 	%p10, %r345, %r79;
	@%p10 bra 	$L__BB5_30;
	add.s32 	%r80, %r35, %r345;
	mul.wide.u32 	%rd6, %r80, 8;
	add.s64 	%rd7, %rd1, %rd6;
	ld.global.f64 	%fd55, [%rd7];
	ld.global.f64 	%fd56, [%rd7+2048];
	ld.global.f64 	%fd57, [%rd7+4096];
	ld.global.f64 	%fd58, [%rd7+6144];
	ld.global.f64 	%fd59, [%rd7+8192];
	ld.global.f64 	%fd60, [%rd7+10240];
	ld.global.f64 	%fd61, [%rd7+12288];
	ld.global.f64 	%fd62, [%rd7+14336];
	setp.lt.f64 	%p11, %fd303, %fd55;
	selp.f64 	%fd63, %fd55, %fd303, %p11;
	setp.lt.f64 	%p12, %fd63, %fd56;
	selp.f64 	%fd64, %fd56, %fd63, %p12;
	setp.lt.f64 	%p13, %fd64, %fd57;
	selp.f64 	%fd65, %fd57, %fd64, %p13;
	setp.lt.f64 	%p14, %fd65, %fd58;
	selp.f64 	%fd66, %fd58, %fd65, %p14;
	setp.lt.f64 	%p15, %fd66, %fd59;
	selp.f64 	%fd67, %fd59, %fd66, %p15;
	setp.lt.f64 	%p16, %fd67, %fd60;
	selp.f64 	%fd68, %fd60, %fd67, %p16;
	setp.lt.f64 	%p17, %fd68, %fd61;
	selp.f64 	%fd69, %fd61, %fd68, %p17;
	setp.lt.f64 	%p18, %fd69, %fd62;
	selp.f64 	%fd303, %fd62, %fd69, %p18;
	sub.s32 	%r81, %r1, %r345;
	shl.b32 	%r82, %r2, 11;
	setp.lt.u32 	%p19, %r81, %r82;
	add.s32 	%r344, %r344, 1;
	add.s32 	%r343, %r343, %r82;
	sub.s32 	%r342, %r342, %r82;
	add.s32 	%r341, %r341, %r82;
	@%p19 bra 	$L__BB5_44;
	bra.uni 	$L__BB5_28;
$L__BB5_30:
	setp.le.u32 	%p20, %r1, %r345;
	sub.s32 	%r83, %r1, %r345;
	setp.ge.s32 	%p21, %r35, %r83;
	or.pred  	%p22, %p20, %p21;
	@%p22 bra 	$L__BB5_44;
	not.b32 	%r85, %r35;
	add.s32 	%r86, %r1, %r85;
	sub.s32 	%r87, %r86, %r36;
	mul.lo.s32 	%r88, %r2, %r344;
	shl.b32 	%r89, %r88, 11;
	sub.s32 	%r90, %r87, %r89;
	shr.u32 	%r91, %r90, 8;
	add.s32 	%r49, %r91, 1;
	and.b32  	%r50, %r49, 15;
	setp.lt.u32 	%p23, %r90, 3840;
	mov.u32 	%r350, %r35;
	@%p23 bra 	$L__BB5_35;
	or.b32  	%r348, %r35, 2048;
	shr.u32 	%r92, %r342, 8;
	add.s32 	%r93, %r92, 1;
	and.b32  	%r94, %r93, 33554416;
	neg.s32 	%r346, %r94;
$L__BB5_33:
	.pragma "nounroll";
	add.s32 	%r95, %r341, -2048;
	mul.wide.u32 	%rd8, %r95, 8;
	add.s64 	%rd9, %rd1, %rd8;
	ld.global.f64 	%fd71, [%rd9];
	setp.lt.f64 	%p24, %fd303, %fd71;
	selp.f64 	%fd72, %fd71, %fd303, %p24;
	add.s32 	%r96, %r341, -1792;
	mul.wide.u32 	%rd10, %r96, 8;
	add.s64 	%rd11, %rd1, %rd10;
	ld.global.f64 	%fd73, [%rd11];
	setp.lt.f64 	%p25, %fd72, %fd73;
	selp.f64 	%fd74, %fd73, %fd72, %p25;
	add.s32 	%r97, %r341, -1536;
	mul.wide.u32 	%rd12, %r97, 8;
	add.s64 	%rd13, %rd1, %rd12;
	ld.global.f64 	%fd75, [%rd13];
	setp.lt.f64 	%p26, %fd74, %fd75;
	selp.f64 	%fd76, %fd75, %fd74, %p26;
	add.s32 	%r98, %r341, -1280;
	mul.wide.u32 	%rd14, %r98, 8;
	add.s64 	%rd15, %rd1, %rd14;
	ld.global.f64 	%fd77, [%rd15];
	setp.lt.f64 	%p27, %fd76, %fd77;
	selp.f64 	%fd78, %fd77, %fd76, %p27;
	add.s32 	%r99, %r341, -1024;
	mul.wide.u32 	%rd16, %r99, 8;
	add.s64 	%rd17, %rd1, %rd16;
	ld.global.f64 	%fd79, [%rd17];
	setp.lt.f64 	%p28, %fd78, %fd79;
	selp.f64 	%fd80, %fd79, %fd78, %p28;
	add.s32 	%r100, %r341, -768;
	mul.wide.u32 	%rd18, %r100, 8;
	add.s64 	%rd19, %rd1, %rd18;
	ld.global.f64 	%fd81, [%rd19];
	setp.lt.f64 	%p29, %fd80, %fd81;
	selp.f64 	%fd82, %fd81, %fd80, %p29;
	add.s32 	%r101, %r341, -512;
	mul.wide.u32 	%rd20, %r101, 8;
	add.s64 	%rd21, %rd1, %rd20;
	ld.global.f64 	%fd83, [%rd21];
	setp.lt.f64 	%p30, %fd82, %fd83;
	selp.f64 	%fd84, %fd83, %fd82, %p30;
	add.s32 	%r102, %r341, 1792;
	add.s32 	%r103, %r341, -256;
	mul.wide.u32 	%rd22, %r103, 8;
	add.s64 	%rd23, %rd1, %rd22;
	ld.global.f64 	%fd85, [%rd23];
	setp.lt.f64 	%p31, %fd84, %fd85;
	selp.f64 	%fd86, %fd85, %fd84, %p31;
	mul.wide.u32 	%rd24, %r341, 8;
	add.s64 	%rd25, %rd1, %rd24;
	ld.global.f64 	%fd87, [%rd25];
	setp.lt.f64 	%p32, %fd86, %fd87;
	selp.f64 	%fd88, %fd87, %fd86, %p32;
	add.s32 	%r104, %r341, 256;
	mul.wide.u32 	%rd26, %r104, 8;
	add.s64 	%rd27, %rd1, %rd26;
	ld.global.f64 	%fd89, [%rd27];
	setp.lt.f64 	%p33, %fd88, %fd89;
	selp.f64 	%fd90, %fd89, %fd88, %p33;
	add.s32 	%r105, %r341, 512;
	mul.wide.u32 	%rd28, %r105, 8;
	add.s64 	%rd29, %rd1, %rd28;
	ld.global.f64 	%fd91, [%rd29];
	setp.lt.f64 	%p34, %fd90, %fd91;
	selp.f64 	%fd92, %fd91, %fd90, %p34;
	add.s32 	%r106, %r341, 768;
	mul.wide.u32 	%rd30, %r106, 8;
	add.s64 	%rd31, %rd1, %rd30;
	ld.global.f64 	%fd93, [%rd31];
	setp.lt.f64 	%p35, %fd92, %fd93;
	selp.f64 	%fd94, %fd93, %fd92, %p35;
	add.s32 	%r107, %r341, 1024;
	mul.wide.u32 	%rd32, %r107, 8;
	add.s64 	%rd33, %rd1, %rd32;
	ld.global.f64 	%fd95, [%rd33];
	setp.lt.f64 	%p36, %fd94, %fd95;
	selp.f64 	%fd96, %fd95, %fd94, %p36;
	add.s32 	%r108, %r341, 1280;
	mul.wide.u32 	%rd34, %r108, 8;
	add.s64 	%rd35, %rd1, %rd34;
	ld.global.f64 	%fd97, [%rd35];
	setp.lt.f64 	%p37, %fd96, %fd97;
	selp.f64 	%fd98, %fd97, %fd96, %p37;
	add.s32 	%r109, %r341, 1536;
	mul.wide.u32 	%rd36, %r109, 8;
	add.s64 	%rd37, %rd1, %rd36;
	ld.global.f64 	%fd99, [%rd37];
	setp.lt.f64 	%p38, %fd98, %fd99;
	selp.f64 	%fd100, %fd99, %fd98, %p38;
	mul.wide.u32 	%rd38, %r102, 8;
	add.s64 	%rd39, %rd1, %rd38;
	ld.global.f64 	%fd101, [%rd39];
	setp.lt.f64 	%p39, %fd100, %fd101;
	selp.f64 	%fd303, %fd101, %fd100, %p39;
	add.s32 	%r348, %r348, 4096;
	add.s32 	%r341, %r341, 4096;
	add.s32 	%r346, %r346, 16;
	setp.ne.s32 	%p40, %r346, 0;
	@%p40 bra 	$L__BB5_33;
	add.s32 	%r350, %r348, -2048;
$L__BB5_35:
	setp.eq.s32 	%p41, %r50, 0;
	@%p41 bra 	$L__BB5_44;
	and.b32  	%r61, %r49, 7;
	setp.lt.u32 	%p42, %r50, 8;
	@%p42 bra 	$L__BB5_38;
	add.s32 	%r110, %r350, %r345;
	mul.wide.u32 	%rd40, %r110, 8;
	add.s64 	%rd41, %rd1, %rd40;
	ld.global.f64 	%fd103, [%rd41];
	setp.lt.f64 	%p43, %fd303, %fd103;
	selp.f64 	%fd104, %fd103, %fd303, %p43;
	add.s32 	%r111, %r110, 256;
	mul.wide.u32 	%rd42, %r111, 8;
	add.s64 	%rd43, %rd1, %rd42;
	ld.global.f64 	%fd105, [%rd43];
	setp.lt.f64 	%p44, %fd104, %fd105;
	selp.f64 	%fd106, %fd105, %fd104, %p44;
	add.s32 	%r112, %r110, 512;
	mul.wide.u32 	%rd44, %r112, 8;
	add.s64 	%rd45, %rd1, %rd44;
	ld.global.f64 	%fd107, [%rd45];
	setp.lt.f64 	%p45, %fd106, %fd107;
	selp.f64 	%fd108, %fd107, %fd106, %p45;
	add.s32 	%r113, %r110, 768;
	mul.wide.u32 	%rd46, %r113, 8;
	add.s64 	%rd47, %rd1, %rd46;
	ld.global.f64 	%fd109, [%rd47];
	setp.lt.f64 	%p46, %fd108, %fd109;
	selp.f64 	%fd110, %fd109, %fd108, %p46;
	add.s32 	%r114, %r110, 1024;
	mul.wide.u32 	%rd48, %r114, 8;
	add.s64 	%rd49, %rd1, %rd48;
	ld.global.f64 	%fd111, [%rd49];
	setp.lt.f64 	%p47, %fd110, %fd111;
	selp.f64 	%fd112, %fd111, %fd110, %p47;
	add.s32 	%r115, %r110, 1280;
	mul.wide.u32 	%rd50, %r115, 8;
	add.s64 	%rd51, %rd1, %rd50;
	ld.global.f64 	%fd113, [%rd51];
	setp.lt.f64 	%p48, %fd112, %fd113;
	selp.f64 	%fd114, %fd113, %fd112, %p48;
	add.s32 	%r116, %r110, 1536;
	mul.wide.u32 	%rd52, %r116, 8;
	add.s64 	%rd53, %rd1, %rd52;
	ld.global.f64 	%fd115, [%rd53];
	setp.lt.f64 	%p49, %fd114, %fd115;
	selp.f64 	%fd116, %fd115, %fd114, %p49;
	add.s32 	%r117, %r110, 1792;
	mul.wide.u32 	%rd54, %r117, 8;
	add.s64 	%rd55, %rd1, %rd54;
	ld.global.f64 	%fd117, [%rd55];
	setp.lt.f64 	%p50, %fd116, %fd117;
	selp.f64 	%fd303, %fd117, %fd116, %p50;
	add.s32 	%r350, %r350, 2048;
$L__BB5_38:
	setp.eq.s32 	%p51, %r61, 0;
	@%p51 bra 	$L__BB5_44;
	setp.lt.u32 	%p52, %r61, 4;
	@%p52 bra 	$L__BB5_41;
	add.s32 	%r118, %r350, %r345;
	mul.wide.u32 	%rd56, %r118, 8;
	add.s64 	%rd57, %rd1, %rd56;
	ld.global.f64 	%fd119, [%rd57];
	setp.lt.f64 	%p53, %fd303, %fd119;
	selp.f64 	%fd120, %fd119, %fd303, %p53;
	add.s32 	%r119, %r118, 256;
	mul.wide.u32 	%rd58, %r119, 8;
	add.s64 	%rd59, %rd1, %rd58;
	ld.global.f64 	%fd121, [%rd59];
	setp.lt.f64 	%p54, %fd120, %fd121;
	selp.f64 	%fd122, %fd121, %fd120, %p54;
	add.s32 	%r120, %r118, 512;
	mul.wide.u32 	%rd60, %r120, 8;
	add.s64 	%rd61, %rd1, %rd60;
	ld.global.f64 	%fd123, [%rd61];
	setp.lt.f64 	%p55, %fd122, %fd123;
	selp.f64 	%fd124, %fd123, %fd122, %p55;
	add.s32 	%r121, %r118, 768;
	mul.wide.u32 	%rd62, %r121, 8;
	add.s64 	%rd63, %rd1, %rd62;
	ld.global.f64 	%fd125, [%rd63];
	setp.lt.f64 	%p56, %fd124, %fd125;
	selp.f64 	%fd303, %fd125, %fd124, %p56;
	add.s32 	%r350, %r350, 1024;
$L__BB5_41:
	and.b32  	%r122, %r49, 3;
	setp.eq.s32 	%p57, %r122, 0;
	@%p57 bra 	$L__BB5_44;
	add.s32 	%r353, %r350, %r343;
	cvt.u16.u32 	%rs1, %r342;
	shr.u16 	%rs2, %rs1, 8;
	add.s16 	%rs3, %rs2, 1;
	cvt.u32.u16 	%r123, %rs3;
	and.b32  	%r124, %r123, 3;
	neg.s32 	%r352, %r124;
$L__BB5_43:
	.pragma "nounroll";
	mul.wide.u32 	%rd64, %r353, 8;
	add.s64 	%rd65, %rd1, %rd64;
	ld.global.f64 	%fd126, [%rd65];
	setp.lt.f64 	%p58, %fd303, %fd126;
	selp.f64 	%fd303, %fd126, %fd303, %p58;
	add.s32 	%r353, %r353, 256;
	add.s32 	%r352, %r352, 1;
	setp.ne.s32 	%p59, %r352, 0;
	@%p59 bra 	$L__BB5_43;
$L__BB5_44:
	// begin inline asm
	mov.u32 %r125, %laneid;
	// end inline asm
	mov.b64 	%rd66, %fd303;
	mov.b64 	{%r127, %r132}, %rd66;
	mov.b32 	%r133, 1;
	mov.b32 	%r174, 31;
	mov.b32 	%r175, -1;
	// begin inline asm
	shfl.sync.down.b32 %r126, %r127, %r133, %r174, %r175;
	// end inline asm
	// begin inline asm
	shfl.sync.down.b32 %r131, %r132, %r133, %r174, %r175;
	// end inline asm
	mov.b64 	%rd67, {%r126, %r131};
	mov.b64 	%fd127, %rd67;
	setp.gt.s32 	%p60, %r125, 30;
	setp.lt.f64 	%p61, %fd303, %fd127;
	selp.f64 	%fd128, %fd127, %fd303, %p61;
	selp.f64 	%fd129, %fd303, %fd128, %p60;
	mov.b64 	%rd68, %fd129;
	mov.b64 	{%r137, %r142}, %rd68;
	mov.b32 	%r143, 2;
	// begin inline asm
	shfl.sync.down.b32 %r136, %r137, %r143, %r174, %r175;
	// end inline asm
	// begin inline asm
	shfl.sync.down.b32 %r141, %r142, %r143, %r174, %r175;
	// end inline asm
	mov.b64 	%rd69, {%r136, %r141};
	mov.b64 	%fd130, %rd69;
	setp.gt.s32 	%p62, %r125, 29;
	setp.lt.f64 	%p63, %fd129, %fd130;
	selp.f64 	%fd131, %fd130, %fd129, %p63;
	selp.f64 	%fd132, %fd129, %fd131, %p62;
	mov.b64 	%rd70, %fd132;
	mov.b64 	{%r147, %r152}, %rd70;
	mov.b32 	%r153, 4;
	// begin inline asm
	shfl.sync.down.b32 %r146, %r147, %r153, %r174, %r175;
	// end inline asm
	// begin inline asm
	shfl.sync.down.b32 %r151, %r152, %r153, %r174, %r175;
	// end inline asm
	mov.b64 	%rd71, {%r146, %r151};
	mov.b64 	%fd133, %rd71;
	setp.gt.s32 	%p64, %r125, 27;
	setp.lt.f64 	%p65, %fd132, %fd133;
	selp.f64 	%fd134, %fd133, %fd132, %p65;
	selp.f64 	%fd135, %fd132, %fd134, %p64;
	mov.b64 	%rd72, %fd135;
	mov.b64 	{%r157, %r162}, %rd72;
	mov.b32 	%r163, 8;
	// begin inline asm
	shfl.sync.down.b32 %r156, %r157, %r163, %r174, %r175;
	// end inline asm
	// begin inline asm
	shfl.sync.down.b32 %r161, %r162, %r163, %r174, %r175;
	// end inline asm
	mov.b64 	%rd73, {%r156, %r161};
	mov.b64 	%fd136, %rd73;
	setp.gt.s32 	%p66, %r125, 23;
	setp.lt.f64 	%p67, %fd135, %fd136;
	selp.f64 	%fd137, %fd136, %fd135, %p67;
	selp.f64 	%fd138, %fd135, %fd137, %p66;
	mov.b64 	%rd74, %fd138;
	mov.b64 	{%r167, %r172}, %rd74;
	mov.b32 	%r173, 16;
	// begin inline asm
	shfl.sync.down.b32 %r166, %r167, %r173, %r174, %r175;
	// end inline asm
	// begin inline asm
	shfl.sync.down.b32 %r171, %r172, %r173, %r174, %r175;
	// end inline asm
	mov.b64 	%rd75, {%r166, %r171};
	mov.b64 	%fd139, %rd75;
	setp.gt.s32 	%p68, %r125, 15;
	setp.lt.f64 	%p69, %fd138, %fd139;
	selp.f64 	%fd37, %fd139, %fd138, %p69;
	selp.f64 	%fd304, %fd138, %fd37, %p68;
	setp.ne.s32 	%p70, %r125, 0;
	@%p70 bra 	$L__BB5_46;
	shr.u32 	%r176, %r35, 2;
	and.b32  	%r177, %r176, 248;
	mov.u32 	%r178, _ZZN3cub18CUB_300001_SM_10006detail6reduce18DeviceReduceKernelINS2_10policy_hubIdjN4cuda3__47maximumIdEEE10Policy1000EN6thrust24THRUST_300001_SM_1000_NS6detail15normal_iteratorINSC_10device_ptrIdEEEEjS8_dNS5_3std3__410__identityEEEvT0_PT3_T1_NS0_13GridEvenShareISO_EET2_T4_E12temp_storage;
	add.s32 	%r179, %r178, %r177;
	st.shared.f64 	[%r179+8], %fd37;
$L__BB5_46:
	bar.sync 	0;
	setp.ne.s32 	%p71, %r35, 0;
	@%p71 bra 	$L__BB5_48;
	ld.shared.f64 	%fd140, [_ZZN3cub18CUB_300001_SM_10006detail6reduce18DeviceReduceKernelINS2_10policy_hubIdjN4cuda3__47maximumIdEEE10Policy1000EN6thrust24THRUST_300001_SM_1000_NS6detail15normal_iteratorINSC_10device_ptrIdEEEEjS8_dNS5_3std3__410__identityEEEvT0_PT3_T1_NS0_13GridEvenShareISO_EET2_T4_E12temp_storage+16];
	setp.lt.f64 	%p72, %fd304, %fd140;
	selp.f64 	%fd141, %fd140, %fd304, %p72;
	ld.shared.f64 	%fd142, [_ZZN3cub18CUB_300001_SM_10006detail6reduce18DeviceReduceKernelINS2_10policy_hubIdjN4cuda3__47maximumIdEEE10Policy1000EN6thrust24THRUST_300001_SM_1000_NS6detail15normal_iteratorINSC_10device_ptrIdEEEEjS8_dNS5_3std3__410__identityEEEvT0_PT3_T1_NS0_13GridEvenShareISO_EET2_T4_E12temp_storage+24];
	setp.lt.f64 	%p73, %fd141, %fd142;
	selp.f64 	%fd143, %fd142, %fd141, %p73;
	ld.shared.f64 	%fd144, [_ZZN3cub18CUB_300001_SM_10006detail6reduce18DeviceReduceKernelINS2_10policy_hubIdjN4cuda3__47maximumIdEEE10Policy1000EN6thrust24THRUST_300001_SM_1000_NS6detail15normal_iteratorINSC_10device_ptrIdEEEEjS8_dNS5_3std3__410__identityEEEvT0_PT3_T1_NS0_13GridEvenShareISO_EET2_T4_E12temp_storage+32];
	setp.lt.f64 	%p74, %fd143, %fd144;
	selp.f64 	%fd145, %fd144, %fd143, %p74;
	ld.shared.f64 	%fd146, [_ZZN3cub18CUB_300001_SM_10006detail6reduce18DeviceReduceKernelINS2_10policy_hubIdjN4cuda3__47maximumIdEEE10Policy1000EN6thrust24THRUST_300001_SM_1000_NS6detail15normal_iteratorINSC_10device_ptrIdEEEEjS8_dNS5_3std3__410__identityEEEvT0_PT3_T1_NS0_13GridEvenShareISO_EET2_T4_E12temp_storage+40];
	setp.lt.f64 	%p75, %fd145, %fd146;
	selp.f64 	%fd147, %fd146, %fd145, %p75;
	ld.shared.f64 	%fd148, [_ZZN3cub18CUB_300001_SM_10006detail6reduce18DeviceReduceKernelINS2_10policy_hubIdjN4cuda3__47maximumIdEEE10Policy1000EN6thrust24THRUST_300001_SM_1000_NS6detail15normal_iteratorINSC_10device_ptrIdEEEEjS8_dNS5_3std3__410__identityEEEvT0_PT3_T1_NS0_13GridEvenShareISO_EET2_T4_E12temp_storage+48];
	setp.lt.f64 	%p76, %fd147, %fd148;
	selp.f64 	%fd149, %fd148, %fd147, %p76;
	ld.shared.f64 	%fd150, [_ZZN3cub18CUB_300001_SM_10006detail6reduce18DeviceReduceKernelINS2_10policy_hubIdjN4cuda3__47maximumIdEEE10Policy1000EN6thrust24THRUST_300001_SM_1000_NS6detail15normal_iteratorINSC_10device_ptrIdEEEEjS8_dNS5_3std3__410__identityEEEvT0_PT3_T1_NS0_13GridEvenShareISO_EET2_T4_E12temp_storage+56];
	setp.lt.f64 	%p77, %fd149, %fd150;
	selp.f64 	%fd151, %fd150, %fd149, %p77;
	ld.shared.f64 	%fd152, [_ZZN3cub18CUB_300001_SM_10006detail6reduce18DeviceReduceKernelINS2_10policy_hubIdjN4cuda3__47maximumIdEEE10Policy1000EN6thrust24THRUST_300001_SM_1000_NS6detail15normal_iteratorINSC_10device_ptrIdEEEEjS8_dNS5_3std3__410__identityEEEvT0_PT3_T1_NS0_13GridEvenShareISO_EET2_T4_E12temp_storage+64];
	setp.lt.f64 	%p78, %fd151, %fd152;
	selp.f64 	%fd304, %fd152, %fd151, %p78;
$L__BB5_48:
	mov.u32 	%r331, %tid.x;
	setp.ne.s32 	%p165, %r331, 0;
	@%p165 bra 	$L__BB5_50;
	ld.param.u64 	%rd159, [_ZN3cub18CUB_300001_SM_10006detail6reduce18DeviceReduceKernelINS2_10policy_hubIdjN4cuda3__47maximumIdEEE10Policy1000EN6thrust24THRUST_300001_SM_1000_NS6detail15normal_iteratorINSC_10device_ptrIdEEEEjS8_dNS5_3std3__410__identityEEEvT0_PT3_T1_NS0_13GridEvenShareISO_EET2_T4__param_1];
	cvta.to.global.u64 	%rd156, %rd159;
	mul.wide.u32 	%rd157, %r3, 8;
	add.s64 	%rd158, %rd156, %rd157;
	st.global.f64 	[%rd158], %fd304;
$L__BB5_50:
	ret;

}
	// .globl	_ZN3cub18CUB_300001_SM_10006detail6reduce28DeviceReduceSingleTileKernelINS2_10policy_hubIdjN4cuda3__47maximumIdEEE10Policy1000EPdSB_iS8_ddNS5_3std3__410__identityEEEvT0_T1_T2_T3_T4_T6_
.visible .entry _ZN3cub18CUB_300001_SM_10006detail6reduce28DeviceReduceSingleTileKernelINS2_10policy_hubIdjN4cuda3__47maximumIdEEE10Policy1000EPdSB_iS8_ddNS5_3std3__410__identityEEEvT0_T1_T2_T3_T4_T6_(
	.param .u64 .ptr .align 1 _ZN3cub18CUB_300001_SM_10006detail6reduce28DeviceReduceSingleTileKernelINS2_10policy_hubIdjN4cuda3__47maximumIdEEE10Policy1000EPdSB_iS8_ddNS5_3std3__410__identityEEEvT0_T1_T2_T3_T4_T6__param_0,
	.param .u64 .ptr .align 1 _ZN3cub18CUB_300001_SM_10006detail6reduce28DeviceReduceSingleTileKernelINS2_10policy_hubIdjN4cuda3__47maximumIdEEE10Policy1000EPdSB_iS8_ddNS5_3std3__410__identityEEEvT0_T1_T2_T3_T4_T6__param_1,
	.param .u32 _ZN3cub18CUB_300001_SM_10006detail6reduce28DeviceReduceSingleTileKernelINS2_10policy_hubIdjN4cuda3__47maximumIdEEE10Policy1000EPdSB_iS8_ddNS5_3std3__410__identityEEEvT0_T1_T2_T3_T4_T6__param_2,
	.param .align 1 .b8 _ZN3cub18CUB_300001_SM_10006detail6reduce28DeviceReduceSingleTileKernelINS2_10policy_hubIdjN4cuda3__47maximumIdEEE10Policy1000EPdSB_iS8_ddNS5_3std3__410__identityEEEvT0_T1_T2_T3_T4_T6__param_3[1],
	.param .f64 _ZN3cub18CUB_300001_SM_10006detail6reduce28DeviceReduceSingleTileKernelINS2_10policy_hubIdjN4cuda3__47maximumIdEEE10Policy1000EPdSB_iS8_ddNS5_3std3__410__identityEEEvT0_T1_T2_T3_T4_T6__param_4,
	.param .align 1 .b8 _ZN3cub18CUB_300001_SM_10006detail6reduce28DeviceReduceSingleTileKernelINS2_10policy_hubIdjN4cuda3__47maximumIdEEE10Policy1000EPdSB_iS8_ddNS5_3std3__410__identityEEEvT0_T1_T2_T3_T4_T6__param_5[1]
)
.maxntid 256
.minnctapersm 1
{
	.reg .pred 	%p<220>;
	.reg .b32 	%r<472>;
	.reg .b64 	%rd<206>;
	.reg .b64 	%fd<381>;
	// demoted variable
	.shared .align 8 .b8 _ZZN3cub18CUB_300001_SM_10006detail6reduce28DeviceReduceSingleTileKernelINS2_10policy_hubIdjN4cuda3__47maximumIdEEE10Policy1000EPdSB_iS8_ddNS5_3std3__410__identityEEEvT0_T1_T2_T3_T4_T6_E12temp_storage[80];
	ld.param.u64 	%rd15, [_ZN3cub18CUB_300001_SM_10006detail6reduce28DeviceReduceSingleTileKernelINS2_10policy_hubIdjN4cuda3__47maximumIdEEE10Policy1000EPdSB_iS8_ddNS5_3std3__410__identityEEEvT0_T1_T2_T3_T4_T6__param_0];
	ld.param.u64 	%rd16, [_ZN3cub18CUB_300001_SM_10006detail6reduce28DeviceReduceSingleTileKernelINS2_10policy_hubIdjN4cuda3__47maximumIdEEE10Policy1000EPdSB_iS8_ddNS5_3std3__410__identityEEEvT0_T1_T2_T3_T4_T6__param_1];
	ld.param.u32 	%r68, [_ZN3cub18CUB_300001_SM_10006detail6reduce28DeviceReduceSingleTileKernelINS2_10policy_hubIdjN4cuda3__47maximumIdEEE10Policy1000EPdSB_iS8_ddNS5_3std3__410__identityEEEvT0_T1_T2_T3_T4_T6__param_2];
	ld.param.f64 	%fd58, [_ZN3cub18CUB_300001_SM_10006detail6reduce28DeviceReduceSingleTileKernelINS2_10policy_hubIdjN4cuda3__47maximumIdEEE10Policy1000EPdSB_iS8_ddNS5_3std3__410__identityEEEvT0_T1_T2_T3_T4_T6__param_4];
	cvta.to.global.u64 	%rd1, %rd16;
	setp.ne.s32 	%p1, %r68, 0;
	@%p1 bra 	$L__BB6_3;
	mov.u32 	%r445, %tid.x;
	setp.ne.s32 	%p219, %r445, 0;
	@%p219 bra 	$L__BB6_74;
	st.global.f64 	[%rd1], %fd58;
	bra.uni 	$L__BB6_74;
$L__BB6_3:
	and.b64  	%rd17, %rd15, 31;
	setp.ne.s64 	%p2, %rd17, 0;
	@%p2 bra 	$L__BB6_38;
	setp.gt.s32 	%p110, %r68, 2047;
	@%p110 bra 	$L__BB6_22;
	mov.u32 	%r1, %tid.x;
	setp.ge.s32 	%p159, %r1, %r68;
	mov.f64 	%fd359, 0d0000000000000000;
	mov.u32 	%r449, %r1;
	@%p159 bra 	$L__BB6_7;
	mul.wide.u32 	%rd169, %r1, 8;
	add.s64 	%rd168, %rd15, %rd169;
	// begin inline asm
	ld.global.nc.u64 %rd167, [%rd168];
	// end inline asm
	mov.b64 	%fd359, %rd167;
	add.s32 	%r449, %r1, 256;
$L__BB6_7:
	setp.ge.s32 	%p160, %r449, %r68;
	@%p160 bra 	$L__BB6_13;
	not.b32 	%r321, %r449;
	add.s32 	%r4, %r68, %r321;
	and.b32  	%r322, %r4, 768;
	setp.eq.s32 	%p161, %r322, 768;
	@%p161 bra 	$L__BB6_11;
	mul.wide.u32 	%rd170, %r449, 8;
	add.s64 	%rd202, %rd15, %rd170;
	shr.u32 	%r323, %r4, 8;
	add.s32 	%r324, %r323, 1;
	and.b32  	%r325, %r324, 3;
	neg.s32 	%r447, %r325;
$L__BB6_10:
	.pragma "nounroll";
	// begin inline asm
	ld.global.nc.u64 %rd171, [%rd202];
	// end inline asm
	mov.b64 	%fd272, %rd171;
	setp.lt.f64 	%p162, %fd359, %fd272;
	selp.f64 	%fd359, %fd272, %fd359, %p162;
	add.s32 	%r449, %r449, 256;
	add.s64 	%rd202, %rd202, 2048;
	add.s32 	%r447, %r447, 1;
	setp.ne.s32 	%p163, %r447, 0;
	@%p163 bra 	$L__BB6_10;
$L__BB6_11:
	setp.lt.u32 	%p164, %r4, 768;
	@%p164 bra 	$L__BB6_13;
$L__BB6_12:
	mul.wide.s32 	%rd181, %r449, 8;
	add.s64 	%rd174, %rd15, %rd181;
	// begin inline asm
	ld.global.nc.u64 %rd173, [%rd174];
	// end inline asm
	mov.b64 	%fd273, %rd173;
	setp.lt.f64 	%p165, %fd359, %fd273;
	selp.f64 	%fd274, %fd273, %fd359, %p165;
	add.s64 	%rd176, %rd174, 2048;
	// begin inline asm
	ld.global.nc.u64 %rd175, [%rd176];
	// end inline asm
	mov.b64 	%fd275, %rd175;
	setp.lt.f64 	%p166, %fd274, %fd275;
	selp.f64 	%fd276, %fd275, %fd274, %p166;
	add.s64 	%rd178, %rd174, 4096;
	// begin inline asm
	ld.global.nc.u64 %rd177, [%rd178];
	// end inline asm
	mov.b64 	%fd277, %rd177;
	setp.lt.f64 	%p167, %fd276, %fd277;
	selp.f64 	%fd278, %fd277, %fd276, %p167;
	add.s64 	%rd180, %rd174, 6144;
	// begin inline asm
	ld.global.nc.u64 %rd179, [%rd180];
	// end inline asm
	mov.b64 	%fd279, %rd179;
	setp.lt.f64 	%p168, %fd278, %fd279;
	selp.f64 	%fd359, %fd279, %fd278, %p168;
	add.s32 	%r449, %r449, 1024;
	setp.lt.s32 	%p169, %r449, %r68;
	@%p169 bra 	$L__BB6_12;
$L__BB6_13:
	setp.lt.s32 	%p170, %r68, 256;
	@%p170 bra 	$L__BB6_18;
	// begin inline asm
	mov.u32 %r389, %laneid;
	// end inline asm
	mov.b64 	%rd192, %fd359;
	mov.b64 	{%r391, %r396}, %rd192;
	mov.b32 	%r397, 1;
	mov.b32 	%r438, 31;
	mov.b32 	%r439, -1;
	// begin inline asm
	shfl.sync.down.b32 %r390, %r391, %r397, %r438, %r439;
	// end inline asm
	// begin inline asm
	shfl.sync.down.b32 %r395, %r396, %r397, %r438, %r439;
	// end inline asm
	mov.b64 	%rd193, {%r390, %r395};
	mov.b64 	%fd327, %rd193;
	setp.gt.s32 	%p198, %r389, 30;
	setp.lt.f64 	%p199, %fd359, %fd327;
	selp.f64 	%fd328, %fd327, %fd359, %p199;
	selp.f64 	%fd329, %fd359, %fd328, %p198;
	mov.b64 	%rd194, %fd329;
	mov.b64 	{%r401, %r406}, %rd194;
	mov.b32 	%r407, 2;
	// begin inline asm
	shfl.sync.down.b32 %r400, %r401, %r407, %r438, %r439;
	// end inline asm
	// begin inline asm
	shfl.sync.down.b32 %r405, %r406, %r407, %r438, %r439;
	// end inline asm
	mov.b64 	%rd195, {%r400, %r405};
	mov.b64 	%fd330, %rd195;
	setp.gt.s32 	%p200, %r389, 29;
	setp.lt.f64 	%p201, %fd329, %fd330;
	selp.f64 	%fd331, %fd330, %fd329, %p201;
	selp.f64 	%fd332, %fd329, %fd331, %p200;
	mov.b64 	%rd196, %fd332;
	mov.b64 	{%r411, %r416}, %rd196;
	mov.b32 	%r417, 4;
	// begin inline asm
	shfl.sync.down.b32 %r410, %r411, %r417, %r438, %r439;
	// end inline asm
	// begin inline asm
	shfl.sync.down.b32 %r415, %r416, %r417, %r438, %r439;
	// end inline asm
	mov.b64 	%rd197, {%r410, %r415};
	mov.b64 	%fd333, %rd197;
	setp.gt.s32 	%p202, %r389, 27;
	setp.lt.f64 	%p203, %fd332, %fd333;
	selp.f64 	%fd334, %fd333, %fd332, %p203;
	selp.f64 	%fd335, %fd332, %fd334, %p202;
	mov.b64 	%rd198, %fd335;
	mov.b64 	{%r421, %r426}, %rd198;
	mov.b32 	%r427, 8;
	// begin inline asm
	shfl.sync.down.b32 %r420, %r421, %r427, %r438, %r439;
	// end inline asm
	// begin inline asm
	shfl.sync.down.b32 %r425, %r426, %r427, %r438, %r439;
	// end inline asm
	mov.b64 	%rd199, {%r420, %r425};
	mov.b64 	%fd336, %rd199;
	setp.gt.s32 	%p204, %r389, 23;
	setp.lt.f64 	%p205, %fd335, %fd336;
	selp.f64 	%fd337, %fd336, %fd335, %p205;
	selp.f64 	%fd338, %fd335, %fd337, %p204;
	mov.b64 	%rd200, %fd338;
	mov.b64 	{%r431, %r436}, %rd200;
	mov.b32 	%r437, 16;
	// begin inline asm
	shfl.sync.down.b32 %r430, %r431, %r437, %r438, %r439;
	// end inline asm
	// begin inline asm
	shfl.sync.down.b32 %r435, %r436, %r437, %r438, %r439;
	// end inline asm
	mov.b64 	%rd201, {%r430, %r435};
	mov.b64 	%fd339, %rd201;
	setp.gt.s32 	%p206, %r389, 15;
	setp.lt.f64 	%p207, %fd338, %fd339;
	selp.f64 	%fd10, %fd339, %fd338, %p207;
	selp.f64 	%fd380, %fd338, %fd10, %p206;
	setp.ne.s32 	%p208, %r389, 0;
	@%p208 bra 	$L__BB6_16;
	shr.u32 	%r440, %r1, 2;
	and.b32  	%r441, %r440, 248;
	mov.u32 	%r442, _ZZN3cub18CUB_300001_SM_10006detail6reduce28DeviceReduceSingleTileKernelINS2_10policy_hubIdjN4cuda3__47maximumIdEEE10Policy1000EPdSB_iS8_ddNS5_3std3__410__identityEEEvT0_T1_T2_T3_T4_T6_E12temp_storage;
	add.s32 	%r443, %r442, %r441;
	st.shared.f64 	[%r443+8], %fd10;
$L__BB6_16:
	bar.sync 	0;
	setp.ne.s32 	%p209, %r1, 0;
	@%p209 bra 	$L__BB6_72;
	ld.shared.f64 	%fd340, [_ZZN3cub18CUB_300001_SM_10006detail6reduce28DeviceReduceSingleTileKernelINS2_10policy_hubIdjN4cuda3__47maximumIdEEE10Policy1000EPdSB_iS8_ddNS5_3std3__410__identityEEEvT0_T1_T2_T3_T4_T6_E12temp_storage+16];
	setp.lt.f64 	%p210, %fd380, %fd340;
	selp.f64 	%fd341, %fd340, %fd380, %p210;
	ld.shared.f64 	%fd342, [_ZZN3cub18CUB_300001_SM_10006detail6reduce28DeviceReduceSingleTileKernelINS2_10policy_hubIdjN4cuda3__47maximumIdEEE10Policy1000EPdSB_iS8_ddNS5_3std3__410__identityEEEvT0_T1_T2_T3_T4_T6_E12temp_storage+24];
	setp.lt.f64 	%p211, %fd341, %fd342;
	selp.f64 	%fd343, %fd342, %fd341, %p211;
	ld.shared.f64 	%fd344, [_ZZN3cub18CUB_300001_SM_10006detail6reduce28DeviceReduceSingleTileKernelINS2_10policy_hubIdjN4cuda3__47maximumIdEEE10Policy1000EPdSB_iS8_ddNS5_3std3__410__identityEEEvT0_T1_T2_T3_T4_T6_E12temp_storage+32];
	setp.lt.f64 	%p212, %fd343, %fd344;
	selp.f64 	%fd345, %fd344, %fd343, %p212;
	ld.shared.f64 	%fd346, [_ZZN3cub18CUB_300001_SM_10006detail6reduce28DeviceReduceSingleTileKernelINS2_10policy_hubIdjN4cuda3__47maximumIdEEE10Policy1000EPdSB_iS8_ddNS5_3std3__410__identityEEEvT0_T1_T2_T3_T4_T6_E12temp_storage+40];
	setp.lt.f64 	%p213, %fd345, %fd346;
	selp.f64 	%fd347, %fd346, %fd345, %p213;
	ld.shared.f64 	%fd348, [_ZZN3cub18CUB_300001_SM_10006detail6reduce28DeviceReduceSingleTileKernelINS2_10policy_hubIdjN4cuda3__47maximumIdEEE10Policy1000EPdSB_iS8_ddNS5_3std3__410__identityEEEvT0_T1_T2_T3_T4_T6_E12temp_storage+48];
	setp.lt.f64 	%p214, %fd347, %fd348;
	selp.f64 	%fd349, %fd348, %fd347, %p214;
	ld.shared.f64 	%fd350, [_ZZN3cub18CUB_300001_SM_10006detail6reduce28DeviceReduceSingleTileKernelINS2_10policy_hubIdjN4cuda3__47maximumIdEEE10Policy1000EPdSB_iS8_ddNS5_3std3__410__identityEEEvT0_T1_T2_T3_T4_T6_E12temp_storage+56];
	setp.lt.f64 	%p215, %fd349, %fd350;
	selp.f64 	%fd351, %fd350, %fd349, %p215;
	ld.shared.f64 	%fd352, [_ZZN3cub18CUB_300001_SM_10006detail6reduce28DeviceReduceSingleTileKernelINS2_10policy_hubIdjN4cuda3__47maximumIdEEE10Policy1000EPdSB_iS8_ddNS5_3std3__410__identityEEEvT0_T1_T2_T3_T4_T6_E12temp_storage+64];
	setp.lt.f64 	%p216, %fd351, %fd352;
	selp.f64 	%fd380, %fd352, %fd351, %p216;
	bra.uni 	$L__BB6_72;
$L__BB6_18:
	// begin inline asm
	mov.u32 %r326, %laneid;
	// end inline asm
	and.b32  	%r377, %r1, 992;
	add.s32 	%r378, %r377, 32;
	setp.gt.s32 	%p171, %r378, %r68;
	not.b32 	%r379, %r377;
	add.s32 	%r380, %r68, %r379;
	selp.b32 	%r375, %r380, 31, %p171;
	mov.b64 	%rd182, %fd359;
	mov.b64 	{%r328, %r333}, %rd182;
	mov.b32 	%r334, 1;
	mov.b32 	%r376, -1;
	// begin inline asm
	shfl.sync.down.b32 %r327, %r328, %r334, %r375, %r376;
	// end inline asm
	// begin inline asm
	shfl.sync.down.b32 %r332, %r333, %r334, %r375, %r376;
	// end inline asm
	mov.b64 	%rd183, {%r327, %r332};
	mov.b64 	%fd280, %rd183;
	setp.lt.s32 	%p172, %r326, %r375;
	setp.lt.f64 	%p173, %fd359, %fd280;
	selp.f64 	%fd281, %fd280, %fd359, %p173;
	selp.f64 	%fd282, %fd281, %fd359, %p172;
	mov.b64 	%rd184, %fd282;
	mov.b64 	{%r338, %r343}, %rd184;
	mov.b32 	%r344, 2;
	// begin inline asm
	shfl.sync.down.b32 %r337, %r338, %r344, %r375, %r376;
	// end inline asm
	// begin inline asm
	shfl.sync.down.b32 %r342, %r343, %r344, %r375, %r376;
	// end inline asm
	mov.b64 	%rd185, {%r337, %r342};
	mov.b64 	%fd283, %rd185;
	add.s32 	%r381, %r326, 2;
	setp.gt.s32 	%p174, %r381, %r375;
	setp.lt.f64 	%p175, %fd282, %fd283;
	selp.f64 	%fd284, %fd283, %fd282, %p175;
	selp.f64 	%fd285, %fd282, %fd284, %p174;
	mov.b64 	%rd186, %fd285;
	mov.b64 	{%r348, %r353}, %rd186;
	mov.b32 	%r354, 4;
	// begin inline asm
	shfl.sync.down.b32 %r347, %r348, %r354, %r375, %r376;
	// end inline asm
	// begin inline asm
	shfl.sync.down.b32 %r352, %r353, %r354, %r375, %r376;
	// end inline asm
	mov.b64 	%rd187, {%r347, %r352};
	mov.b64 	%fd286, %rd187;
	add.s32 	%r382, %r326, 4;
	setp.gt.s32 	%p176, %r382, %r375;
	setp.lt.f64 	%p177, %fd285, %fd286;
	selp.f64 	%fd287, %fd286, %fd285, %p177;
	selp.f64 	%fd288, %fd285, %fd287, %p176;
	mov.b64 	%rd188, %fd288;
	mov.b64 	{%r358, %r363}, %rd188;
	mov.b32 	%r364, 8;
	// begin inline asm
	shfl.sync.down.b32 %r357, %r358, %r364, %r375, %r376;
	// end inline asm
	// begin inline asm
	shfl.sync.down.b32 %r362, %r363, %r364, %r375, %r376;
	// end inline asm
	mov.b64 	%rd189, {%r357, %r362};
	mov.b64 	%fd289, %rd189;
	add.s32 	%r383, %r326, 8;
	setp.gt.s32 	%p178, %r383, %r375;
	setp.lt.f64 	%p179, %fd288, %fd289;
	selp.f64 	%fd290, %fd289, %fd288, %p179;
	selp.f64 	%fd291, %fd288, %fd290, %p178;
	mov.b64 	%rd190, %fd291;
	mov.b64 	{%r368, %r373}, %rd190;
	mov.b32 	%r374, 16;
	// begin inline asm
	shfl.sync.down.b32 %r367, %r368, %r374, %r375, %r376;
	// end inline asm
	// begin inline asm
	shfl.sync.down.b32 %r372, %r373, %r374, %r375, %r376;
	// end inline asm
	mov.b64 	%rd191, {%r367, %r372};
	mov.b64 	%fd292, %rd191;
	add.s32 	%r384, %r326, 16;
	setp.gt.s32 	%p180, %r384, %r375;
	setp.lt.f64 	%p181, %fd291, %fd292;
	selp.f64 	%fd293, %fd292, %fd291, %p181;
	selp.f64 	%fd380, %fd291, %fd293, %p180;
	setp.ne.s32 	%p182, %r326, 0;
	@%p182 bra 	$L__BB6_20;
	shr.u32 	%r385, %r1, 2;
	and.b32  	%r386, %r385, 248;
	mov.u32 	%r387, _ZZN3cub18CUB_300001_SM_10006detail6reduce28DeviceReduceSingleTileKernelINS2_10policy_hubIdjN4cuda3__47maximumIdEEE10Policy1000EPdSB_iS8_ddNS5_3std3__410__identityEEEvT0_T1_T2_T3_T4_T6_E12temp_storage;
	add.s32 	%r388, %r387, %r386;
	st.shared.f64 	[%r388+8], %fd380;
$L__BB6_20:
	bar.sync 	0;
	setp.ne.s32 	%p183, %r1, 0;
	@%p183 bra 	$L__BB6_72;
	setp.gt.s32 	%p184, %r68, 32;
	ld.shared.f64 	%fd294, [_ZZN3cub18CUB_300001_SM_10006detail6reduce28DeviceReduceSingleTileKernelINS2_10policy_hubIdjN4cuda3__47maximumIdEEE10Policy1000EPdSB_iS8_ddNS5_3std3__410__identityEEEvT0_T1_T2_T3_T4_T6_E12temp_storage+16];
	setp.lt.f64 	%p185, %fd380, %fd294;
	selp.f64 	%fd296, %fd294, %fd380, %p185;
	selp.f64 	%fd297, %fd296, %fd380, %p184;
	setp.gt.s32 	%p186, %r68, 64;
	ld.shared.f64 	%fd299, [_ZZN3cub18CUB_300001_SM_10006detail6reduce28DeviceReduceSingleTileKernelINS2_10policy_hubIdjN4cuda3__47maximumIdEEE10Policy1000EPdSB_iS8_ddNS5_3std3__410__identityEEEvT0_T1_T2_T3_T4_T6_E12temp_storage+24];
	setp.lt.f64 	%p187, %fd297, %fd299;
	selp.f64 	%fd301, %fd299, %fd297, %p187;
	selp.f64 	%fd302, %fd301, %fd297, %p186;
	setp.gt.s32 	%p188, %r68, 96;
	ld.shared.f64 	%fd304, [_ZZN3cub18CUB_300001_SM_10006detail6reduce28DeviceReduceSingleTileKernelINS2_10policy_hubIdjN4cuda3__47maximumIdEEE10Policy1000EPdSB_iS8_ddNS5_3std3__410__identityEEEvT0_T1_T2_T3_T4_T6_E12temp_storage+32];
	setp.lt.f64 	%p189, %fd302, %fd304;
	selp.f64 	%fd306, %fd304, %fd302, %p189;
	selp.f64 	%fd307, %fd306, %fd302, %p188;
	setp.gt.s32 	%p190, %r68, 128;
	ld.shared.f64 	%fd309, [_ZZN3cub18CUB_300001_SM_10006detail6reduce28DeviceReduceSingleTileKernelINS2_10policy_hubIdjN4cuda3__47maximumIdEEE10Policy1000EPdSB_iS8_ddNS5_3std3__410__identityEEEvT0_T1_T2_T3_T4_T6_E12temp_storage+40];
	setp.lt.f64 	%p191, %fd307, %fd309;
	selp.f64 	%fd311, %fd309, %fd307, %p191;
	selp.f64 	%fd312, %fd311, %fd307, %p190;
	setp.gt.s32 	%p192, %r68, 160;
	ld.shared.f64 	%fd314, [_ZZN3cub18CUB_300001_SM_10006detail6reduce28DeviceReduceSingleTileKernelINS2_10policy_hubIdjN4cuda3__47maximumIdEEE10Policy1000EPdSB_iS8_ddNS5_3std3__410__identityEEEvT0_T1_T2_T3_T4_T6_E12temp_storage+48];
	setp.lt.f64 	%p193, %fd312, %fd314;
	selp.f64 	%fd316, %fd314, %fd312, %p193;
	selp.f64 	%fd317, %fd316, %fd312, %p192;
	setp.gt.s32 	%p194, %r68, 192;
	ld.shared.f64 	%fd319, [_ZZN3cub18CUB_300001_SM_10006detail6reduce28DeviceReduceSingleTileKernelINS2_10policy_hubIdjN4cuda3__47maximumIdEEE10Policy1000EPdSB_iS8_ddNS5_3std3__410__identityEEEvT0_T1_T2_T3_T4_T6_E12temp_storage+56];
	setp.lt.f64 	%p195, %fd317, %fd319;
	selp.f64 	%fd321, %fd319, %fd317, %p195;
	selp.f64 	%fd322, %fd321, %fd317, %p194;
	setp.gt.s32 	%p196, %r68, 224;
	ld.shared.f64 	%fd324, [_ZZN3cub18CUB_300001_SM_10006detail6reduce28DeviceReduceSingleTileKernelINS2_10policy_hubIdjN4cuda3__47maximumIdEEE10Policy1000EPdSB_iS8_ddNS5_3std3__410__identityEEEvT0_T1_T2_T3_T4_T6_E12temp_storage+64];
	setp.lt.f64 	%p197, %fd322, %fd324;
	selp.f64 	%fd326, %fd324, %fd322, %p197;
	selp.f64 	%fd380, %fd326, %fd322, %p196;
	bra.uni 	$L__BB6_72;
$L__BB6_22:
	mov.u32 	%r13, %tid.x;
	shl.b32 	%r14, %r13, 2;
	mul.wide.u32 	%rd126, %r14, 8;
	add.s64 	%rd116, %rd15, %rd126;
	// begin inline asm
	ld.global.nc.v2.u64 {%rd114, %rd115}, [%rd116];
	// end inline asm
	add.s64 	%rd119, %rd116, 16;
	// begin inline asm
	ld.global.nc.v2.u64 {%rd117, %rd118}, [%rd119];
	// end inline asm
	mov.b64 	%fd206, %rd114;
	mov.b64 	%fd207, %rd115;
	mov.b64 	%fd208, %rd117;
	mov.b64 	%fd209, %rd118;
	add.s64 	%rd122, %rd116, 8192;
	// begin inline asm
	ld.global.nc.v2.u64 {%rd120, %rd121}, [%rd122];
	// end inline asm
	add.s64 	%rd125, %rd116, 8208;
	// begin inline asm
	ld.global.nc.v2.u64 {%rd123, %rd124}, [%rd125];
	// end inline asm
	mov.b64 	%fd210, %rd120;
	mov.b64 	%fd211, %rd121;
	mov.b64 	%fd212, %rd123;
	mov.b64 	%fd213, %rd124;
	setp.lt.f64 	%p111, %fd206, %fd207;
	selp.f64 	%fd214, %fd207, %fd206, %p111;
	setp.lt.f64 	%p112, %fd214, %fd208;
	selp.f64 	%fd215, %fd208, %fd214, %p112;
	setp.lt.f64 	%p113, %fd215, %fd209;
	selp.f64 	%fd216, %fd209, %fd215, %p113;
	setp.lt.f64 	%p114, %fd216, %fd210;
	selp.f64 	%fd217, %fd210, %fd216, %p114;
	setp.lt.f64 	%p115, %fd217, %fd211;
	selp.f64 	%fd218, %fd211, %fd217, %p115;
	setp.lt.f64 	%p116, %fd218, %fd212;
	selp.f64 	%fd219, %fd212, %fd218, %p116;
	setp.lt.f64 	%p117, %fd219, %fd213;
	selp.f64 	%fd366, %fd213, %fd219, %p117;
	setp.lt.u32 	%p118, %r68, 4096;
	mov.b32 	%r452, 2048;
	@%p118 bra 	$L__BB6_26;
	add.s32 	%r15, %r68, -2048;
	mov.b32 	%r452, 2048;
$L__BB6_24:
	add.s32 	%r258, %r452, %r14;
	mul.wide.u32 	%rd139, %r258, 8;
	add.s64 	%rd129, %rd15, %rd139;
	// begin inline asm
	ld.global.nc.v2.u64 {%rd127, %rd128}, [%rd129];
	// end inline asm
	add.s64 	%rd132, %rd129, 16;
	// begin inline asm
	ld.global.nc.v2.u64 {%rd130, %rd131}, [%rd132];
	// end inline asm
	mov.b64 	%fd220, %rd127;
	mov.b64 	%fd221, %rd128;
	mov.b64 	%fd222, %rd130;
	mov.b64 	%fd223, %rd131;
	add.s64 	%rd135, %rd129, 8192;
	// begin inline asm
	ld.global.nc.v2.u64 {%rd133, %rd134}, [%rd135];
	// end inline asm
	add.s64 	%rd138, %rd129, 8208;
	// begin inline asm
	ld.global.nc.v2.u64 {%rd136, %rd137}, [%rd138];
	// end inline asm
	mov.b64 	%fd224, %rd133;
	mov.b64 	%fd225, %rd134;
	mov.b64 	%fd226, %rd136;
	mov.b64 	%fd227, %rd137;
	setp.lt.f64 	%p119, %fd366, %fd220;
	selp.f64 	%fd228, %fd220, %fd366, %p119;
	setp.lt.f64 	%p120, %fd228, %fd221;
	selp.f64 	%fd229, %fd221, %fd228, %p120;
	setp.lt.f64 	%p121, %fd229, %fd222;
	selp.f64 	%fd230, %fd222, %fd229, %p121;
	setp.lt.f64 	%p122, %fd230, %fd223;
	selp.f64 	%fd231, %fd223, %fd230, %p122;
	setp.lt.f64 	%p123, %fd231, %fd224;
	selp.f64 	%fd232, %fd224, %fd231, %p123;
	setp.lt.f64 	%p124, %fd232, %fd225;
	selp.f64 	%fd233, %fd225, %fd232, %p124;
	setp.lt.f64 	%p125, %fd233, %fd226;
	selp.f64 	%fd234, %fd226, %fd233, %p125;
	setp.lt.f64 	%p126, %fd234, %fd227;
	selp.f64 	%fd366, %fd227, %fd234, %p126;
	sub.s32 	%r259, %r68, %r452;
	setp.lt.s32 	%p127, %r259, 2048;
	@%p127 bra 	$L__BB6_34;
	add.s32 	%r452, %r452, 2048;
	setp.le.s32 	%p128, %r452, %r15;
	@%p128 bra 	$L__BB6_24;
$L__BB6_26:
	setp.le.s32 	%p129, %r68, %r452;
	@%p129 bra 	$L__BB6_34;
	sub.s32 	%r19, %r68, %r452;
	setp.ge.s32 	%p130, %r13, %r19;
	@%p130 bra 	$L__BB6_34;
	not.b32 	%r260, %r13;
	add.s32 	%r261, %r68, %r260;
	sub.s32 	%r20, %r261, %r452;
	and.b32  	%r262, %r20, 768;
	setp.eq.s32 	%p131, %r262, 768;
	mov.u32 	%r456, %r13;
	@%p131 bra 	$L__BB6_31;
	add.s32 	%r454, %r13, %r452;
	shr.u32 	%r263, %r20, 8;
	add.s32 	%r264, %r263, 1;
	and.b32  	%r265, %r264, 3;
	neg.s32 	%r453, %r265;
	mov.u32 	%r456, %r13;
$L__BB6_30:
	.pragma "nounroll";
	mul.wide.u32 	%rd142, %r454, 8;
	add.s64 	%rd141, %rd15, %rd142;
	// begin inline asm
	ld.global.nc.u64 %rd140, [%rd141];
	// end inline asm
	mov.b64 	%fd236, %rd140;
	setp.lt.f64 	%p132, %fd366, %fd236;
	selp.f64 	%fd366, %fd236, %fd366, %p132;
	add.s32 	%r456, %r456, 256;
	add.s32 	%r454, %r454, 256;
	add.s32 	%r453, %r453, 1;
	setp.ne.s32 	%p133, %r453, 0;
	@%p133 bra 	$L__BB6_30;
$L__BB6_31:
	setp.lt.u32 	%p134, %r20, 768;
	@%p134 bra 	$L__BB6_34;
	cvt.u64.u32 	%rd143, %r456;
	cvt.u64.u32 	%rd144, %r452;
	add.s64 	%rd145, %rd143, %rd144;
	shl.b64 	%rd146, %rd145, 3;
	add.s64 	%rd147, %rd146, %rd15;
	add.s64 	%rd203, %rd147, 4096;
	add.s32 	%r457, %r456, %r452;
$L__BB6_33:
	mul.wide.u32 	%rd156, %r457, 8;
	add.s64 	%rd149, %rd15, %rd156;
	// begin inline asm
	ld.global.nc.u64 %rd148, [%rd149];
	// end inline asm
	mov.b64 	%fd237, %rd148;
	setp.lt.f64 	%p135, %fd366, %fd237;
	selp.f64 	%fd238, %fd237, %fd366, %p135;
	add.s64 	%rd151, %rd203, -2048;
	// begin inline asm
	ld.global.nc.u64 %rd150, [%rd151];
	// end inline asm
	mov.b64 	%fd239, %rd150;
	setp.lt.f64 	%p136, %fd238, %fd239;
	selp.f64 	%fd240, %fd239, %fd238, %p136;
	// begin inline asm
	ld.global.nc.u64 %rd152, [%rd203];
	// end inline asm
	mov.b64 	%fd241, %rd152;
	setp.lt.f64 	%p137, %fd240, %fd241;
	selp.f64 	%fd242, %fd241, %fd240, %p137;
	add.s64 	%rd155, %rd203, 2048;
	// begin inline asm
	ld.global.nc.u64 %rd154, [%rd155];
	// end inline asm
	mov.b64 	%fd243, %rd154;
	setp.lt.f64 	%p138, %fd242, %fd243;
	selp.f64 	%fd366, %fd243, %fd242, %p138;
	add.s32 	%r456, %r456, 1024;
	add.s64 	%rd203, %rd203, 8192;
	add.s32 	%r457, %r457, 1024;
	setp.lt.s32 	%p139, %r456, %r19;
	@%p139 bra 	$L__BB6_33;
$L__BB6_34:
	// begin inline asm
	mov.u32 %r266, %laneid;
	// end inline asm
	mov.b64 	%rd157, %fd366;
	mov.b64 	{%r268, %r273}, %rd157;
	mov.b32 	%r274, 1;
	mov.b32 	%r315, 31;
	mov.b32 	%r316, -1;
	// begin inline asm
	shfl.sync.down.b32 %r267, %r268, %r274, %r315, %r316;
	// end inline asm
	// begin inline asm
	shfl.sync.down.b32 %r272, %r273, %r274, %r315, %r316;
	// end inline asm
	mov.b64 	%rd158, {%r267, %r272};
	mov.b64 	%fd244, %rd158;
	setp.gt.s32 	%p140, %r266, 30;
	setp.lt.f64 	%p141, %fd366, %fd244;
	selp.f64 	%fd245, %fd244, %fd366, %p141;
	selp.f64 	%fd246, %fd366, %fd245, %p140;
	mov.b64 	%rd159, %fd246;
	mov.b64 	{%r278, %r283}, %rd159;
	mov.b32 	%r284, 2;
	// begin inline asm
	shfl.sync.down.b32 %r277, %r278, %r284, %r315, %r316;
	// end inline asm
	// begin inline asm
	shfl.sync.down.b32 %r282, %r283, %r284, %r315, %r316;
	// end inline asm
	mov.b64 	%rd160, {%r277, %r282};
	mov.b64 	%fd247, %rd160;
	setp.gt.s32 	%p142, %r266, 29;
	setp.lt.f64 	%p143, %fd246, %fd247;
	selp.f64 	%fd248, %fd247, %fd246, %p143;
	selp.f64 	%fd249, %fd246, %fd248, %p142;
	mov.b64 	%rd161, %fd249;
	mov.b64 	{%r288, %r293}, %rd161;
	mov.b32 	%r294, 4;
	// begin inline asm
	shfl.sync.down.b32 %r287, %r288, %r294, %r315, %r316;
	// end inline asm
	// begin inline asm
	shfl.sync.down.b32 %r292, %r293, %r294, %r315, %r316;
	// end inline asm
	mov.b64 	%rd162, {%r287, %r292};
	mov.b64 	%fd250, %rd162;
	setp.gt.s32 	%p144, %r266, 27;
	setp.lt.f64 	%p145, %fd249, %fd250;
	selp.f64 	%fd251, %fd250, %fd249, %p145;
	selp.f64 	%fd252, %fd249, %fd251, %p144;
	mov.b64 	%rd163, %fd252;
	mov.b64 	{%r298, %r303}, %rd163;
	mov.b32 	%r304, 8;
	// begin inline asm
	shfl.sync.down.b32 %r297, %r298, %r304, %r315, %r316;
	// end inline asm
	// begin inline asm
	shfl.sync.down.b32 %r302, %r303, %r304, %r315, %r316;
	// end inline asm
	mov.b64 	%rd164, {%r297, %r302};
	mov.b64 	%fd253, %rd164;
	setp.gt.s32 	%p146, %r266, 23;
	setp.lt.f64 	%p147, %fd252, %fd253;
	selp.f64 	%fd254, %fd253, %fd252, %p147;
	selp.f64 	%fd255, %fd252, %fd254, %p146;
	mov.b64 	%rd165, %fd255;
	mov.b64 	{%r308, %r313}, %rd165;
	mov.b32 	%r314, 16;
	// begin inline asm
	shfl.sync.down.b32 %r307, %r308, %r314, %r315, %r316;
	// end inline asm
	// begin inline asm
	shfl.sync.down.b32 %r312, %r313, %r314, %r315, %r316;
	// end inline asm
	mov.b64 	%rd166, {%r307, %r312};
	mov.b64 	%fd256, %rd166;
	setp.gt.s32 	%p148, %r266, 15;
	setp.lt.f64 	%p149, %fd255, %fd256;
	selp.f64 	%fd26, %fd256, %fd255, %p149;
	selp.f64 	%fd380, %fd255, %fd26, %p148;
	setp.ne.s32 	%p150, %r266, 0;
	@%p150 bra 	$L__BB6_36;
	shr.u32 	%r317, %r13, 2;
	and.b32  	%r318, %r317, 248;
	mov.u32 	%r319, _ZZN3cub18CUB_300001_SM_10006detail6reduce28DeviceReduceSingleTileKernelINS2_10policy_hubIdjN4cuda3__47maximumIdEEE10Policy1000EPdSB_iS8_ddNS5_3std3__410__identityEEEvT0_T1_T2_T3_T4_T6_E12temp_storage;
	add.s32 	%r320, %r319, %r318;
	st.shared.f64 	[%r320+8], %fd26;
$L__BB6_36:
	bar.sync 	0;
	setp.ne.s32 	%p151, %r13, 0;
	@%p151 bra 	$L__BB6_72;
	ld.shared.f64 	%fd257, [_ZZN3cub18CUB_300001_SM_10006detail6reduce28DeviceReduceSingleTileKernelINS2_10policy_hubIdjN4cuda3__47maximumIdEEE10Policy1000EPdSB_iS8_ddNS5_3std3__410__identityEEEvT0_T1_T2_T3_T4_T6_E12temp_storage+16];
	setp.lt.f64 	%p152, %fd380, %fd257;
	selp.f64 	%fd258, %fd257, %fd380, %p152;
	ld.shared.f64 	%fd259, [_ZZN3cub18CUB_300001_SM_10006detail6reduce28DeviceReduceSingleTileKernelINS2_10policy_hubIdjN4cuda3__47maximumIdEEE10Policy1000EPdSB_iS8_ddNS5_3std3__410__identityEEEvT0_T1_T2_T3_T4_T6_E12temp_storage+24];
	setp.lt.f64 	%p153, %fd258, %fd259;
	selp.f64 	%fd260, %fd259, %fd258, %p153;
	ld.shared.f64 	%fd261, [_ZZN3cub18CUB_300001_SM_10006detail6reduce28DeviceReduceSingleTileKernelINS2_10policy_hubIdjN4cuda3__47maximumIdEEE10Policy1000EPdSB_iS8_ddNS5_3std3__410__identityEEEvT0_T1_T2_T3_T4_T6_E12temp_storage+32];
	setp.lt.f64 	%p154, %fd260, %fd261;
	selp.f64 	%fd262, %fd261, %fd260, %p154;
	ld.shared.f64 	%fd263, [_ZZN3cub18CUB_300001_SM_10006detail6reduce28DeviceReduceSingleTileKernelINS2_10policy_hubIdjN4cuda3__47maximumIdEEE10Policy1000EPdSB_iS8_ddNS5_3std3__410__identityEEEvT0_T1_T2_T3_T4_T6_E12temp_storage+40];
	setp.lt.f64 	%p155, %fd262, %fd263;
	selp.f64 	%fd264, %fd263, %fd262, %p155;
	ld.shared.f64 	%fd265, [_ZZN3cub18CUB_300001_SM_10006detail6reduce28DeviceReduceSingleTileKernelINS2_10policy_hubIdjN4cuda3__47maximumIdEEE10Policy1000EPdSB_iS8_ddNS5_3std3__410__identityEEEvT0_T1_T2_T3_T4_T6_E12temp_storage+48];
	setp.lt.f64 	%p156, %fd264, %fd265;
	selp.f64 	%fd266, %fd265, %fd264, %p156;
	ld.shared.f64 	%fd267, [_ZZN3cub18CUB_300001_SM_10006detail6reduce28DeviceReduceSingleTileKernelINS2_10policy_hubIdjN4cuda3__47maximumIdEEE10Policy1000EPdSB_iS8_ddNS5_3std3__410__identityEEEvT0_T1_T2_T3_T4_T6_E12temp_storage+56];
	setp.lt.f64 	%p157, %fd266, %fd267;
	selp.f64 	%fd268, %fd267, %fd266, %p157;
	ld.shared.f64 	%fd269, [_ZZN3cub18CUB_300001_SM_10006detail6reduce28DeviceReduceSingleTileKernelINS2_10policy_hubIdjN4cuda3__47maximumIdEEE10Policy1000EPdSB_iS8_ddNS5_3std3__410__identityEEEvT0_T1_T2_T3_T4_T6_E12temp_storage+64];
	setp.lt.f64 	%p158, %fd268, %fd269;
	selp.f64 	%fd380, %fd269, %fd268, %p158;
	bra.uni 	$L__BB6_72;
$L__BB6_38:
	setp.gt.s32 	%p3, %r68, 2047;
	@%p3 bra 	$L__BB6_56;
	mov.u32 	%r35, %tid.x;
	setp.ge.s32 	%p52, %r35, %r68;
	mov.f64 	%fd372, 0d0000000000000000;
	mov.u32 	%r462, %r35;
	@%p52 bra 	$L__BB6_41;
	mul.wide.u32 	%rd81, %r35, 8;
	add.s64 	%rd80, %rd15, %rd81;
	// begin inline asm
	ld.global.nc.u64 %rd79, [%rd80];
	// end inline asm
	mov.b64 	%fd372, %rd79;
	add.s32 	%r462, %r35, 256;
$L__BB6_41:
	setp.ge.s32 	%p53, %r462, %r68;
	@%p53 bra 	$L__BB6_47;
	not.b32 	%r133, %r462;
	add.s32 	%r38, %r68, %r133;
	and.b32  	%r134, %r38, 768;
	setp.eq.s32 	%p54, %r134, 768;
	@%p54 bra 	$L__BB6_45;
	mul.wide.u32 	%rd82, %r462, 8;
	add.s64 	%rd204, %rd15, %rd82;
	shr.u32 	%r135, %r38, 8;
	add.s32 	%r136, %r135, 1;
	and.b32  	%r137, %r136, 3;
	neg.s32 	%r460, %r137;
$L__BB6_44:
	.pragma "nounroll";
	// begin inline asm
	ld.global.nc.u64 %rd83, [%rd204];
	// end inline asm
	mov.b64 	%fd125, %rd83;
	setp.lt.f64 	%p55, %fd372, %fd125;
	selp.f64 	%fd372, %fd125, %fd372, %p55;
	add.s32 	%r462, %r462, 256;
	add.s64 	%rd204, %rd204, 2048;
	add.s32 	%r460, %r460, 1;
	setp.ne.s32 	%p56, %r460, 0;
	@%p56 bra 	$L__BB6_44;
$L__BB6_45:
	setp.lt.u32 	%p57, %r38, 768;
	@%p57 bra 	$L__BB6_47;
$L__BB6_46:
	mul.wide.s32 	%rd93, %r462, 8;
	add.s64 	%rd86, %rd15, %rd93;
	// begin inline asm
	ld.global.nc.u64 %rd85, [%rd86];
	// end inline asm
	mov.b64 	%fd126, %rd85;
	setp.lt.f64 	%p58, %fd372, %fd126;
	selp.f64 	%fd127, %fd126, %fd372, %p58;
	add.s64 	%rd88, %rd86, 2048;
	// begin inline asm
	ld.global.nc.u64 %rd87, [%rd88];
	// end inline asm
	mov.b64 	%fd128, %rd87;
	setp.lt.f64 	%p59, %fd127, %fd128;
	selp.f64 	%fd129, %fd128, %fd127, %p59;
	add.s64 	%rd90, %rd86, 4096;
	// begin inline asm
	ld.global.nc.u64 %rd89, [%rd90];
	// end inline asm
	mov.b64 	%fd130, %rd89;
	setp.lt.f64 	%p60, %fd129, %fd130;
	selp.f64 	%fd131, %fd130, %fd129, %p60;
	add.s64 	%rd92, %rd86, 6144;
	// begin inline asm
	ld.global.nc.u64 %rd91, [%rd92];
	// end inline asm
	mov.b64 	%fd132, %rd91;
	setp.lt.f64 	%p61, %fd131, %fd132;
	selp.f64 	%fd372, %fd132, %fd131, %p61;
	add.s32 	%r462, %r462, 1024;
	setp.lt.s32 	%p62, %r462, %r68;
	@%p62 bra 	$L__BB6_46;
$L__BB6_47:
	setp.lt.s32 	%p63, %r68, 256;
	@%p63 bra 	$L__BB6_52;
	// begin inline asm
	mov.u32 %r201, %laneid;
	// end inline asm
	mov.b64 	%rd104, %fd372;
	mov.b64 	{%r203, %r208}, %rd104;
	mov.b32 	%r209, 1;
	mov.b32 	%r250, 31;
	mov.b32 	%r251, -1;
	// begin inline asm
	shfl.sync.down.b32 %r202, %r203, %r209, %r250, %r251;
	// end inline asm
	// begin inline asm
	shfl.sync.down.b32 %r207, %r208, %r209, %r250, %r251;
	// end inline asm
	mov.b64 	%rd105, {%r202, %r207};
	mov.b64 	%fd180, %rd105;
	setp.gt.s32 	%p91, %r201, 30;
	setp.lt.f64 	%p92, %fd372, %fd180;
	selp.f64 	%fd181, %fd180, %fd372, %p92;
	selp.f64 	%fd182, %fd372, %fd181, %p91;
	mov.b64 	%rd106, %fd182;
	mov.b64 	{%r213, %r218}, %rd106;
	mov.b32 	%r219, 2;
	// begin inline asm
	shfl.sync.down.b32 %r212, %r213, %r219, %r250, %r251;
	// end inline asm
	// begin inline asm
	shfl.sync.down.b32 %r217, %r218, %r219, %r250, %r251;
	// end inline asm
	mov.b64 	%rd107, {%r212, %r217};
	mov.b64 	%fd183, %rd107;
	setp.gt.s32 	%p93, %r201, 29;
	setp.lt.f64 	%p94, %fd182, %fd183;
	selp.f64 	%fd184, %fd183, %fd182, %p94;
	selp.f64 	%fd185, %fd182, %fd184, %p93;
	mov.b64 	%rd108, %fd185;
	mov.b64 	{%r223, %r228}, %rd108;
	mov.b32 	%r229, 4;
	// begin inline asm
	shfl.sync.down.b32 %r222, %r223, %r229, %r250, %r251;
	// end inline asm
	// begin inline asm
	shfl.sync.down.b32 %r227, %r228, %r229, %r250, %r251;
	// end inline asm
	mov.b64 	%rd109, {%r222, %r227};
	mov.b64 	%fd186, %rd109;
	setp.gt.s32 	%p95, %r201, 27;
	setp.lt.f64 	%p96, %fd185, %fd186;
	selp.f64 	%fd187, %fd186, %fd185, %p96;
	selp.f64 	%fd188, %fd185, %fd187, %p95;
	mov.b64 	%rd110, %fd188;
	mov.b64 	{%r233, %r238}, %rd110;
	mov.b32 	%r239, 8;
	// begin inline asm
	shfl.sync.down.b32 %r232, %r233, %r239, %r250, %r251;
	// end inline asm
	// begin inline asm
	shfl.sync.down.b32 %r237, %r238, %r239, %r250, %r251;
	// end inline asm
	mov.b64 	%rd111, {%r232, %r237};
	mov.b64 	%fd189, %rd111;
	setp.gt.s32 	%p97, %r201, 23;
	setp.lt.f64 	%p98, %fd188, %fd189;
	selp.f64 	%fd190, %fd189, %fd188, %p98;
	selp.f64 	%fd191, %fd188, %fd190, %p97;
	mov.b64 	%rd112, %fd191;
	mov.b64 	{%r243, %r248}, %rd112;
	mov.b32 	%r249, 16;
	// begin inline asm
	shfl.sync.down.b32 %r242, %r243, %r249, %r250, %r251;
	// end inline asm
	// begin inline asm
	shfl.sync.down.b32 %r247, %r248, %r249, %r250, %r251;
	// end inline asm
	mov.b64 	%rd113, {%r242, %r247};
	mov.b64 	%fd192, %rd113;
	setp.gt.s32 	%p99, %r201, 15;
	setp.lt.f64 	%p100, %fd191, %fd192;
	selp.f64 	%fd38, %fd192, %fd191, %p100;
	selp.f64 	%fd380, %fd191, %fd38, %p99;
	setp.ne.s32 	%p101, %r201, 0;
	@%p101 bra 	$L__BB6_50;
	shr.u32 	%r252, %r35, 2;
	and.b32  	%r253, %r252, 248;
	mov.u32 	%r254, _ZZN3cub18CUB_300001_SM_10006detail6reduce28DeviceReduceSingleTileKernelINS2_10policy_hubIdjN4cuda3__47maximumIdEEE10Policy1000EPdSB_iS8_ddNS5_3std3__410__identityEEEvT0_T1_T2_T3_T4_T6_E12temp_storage;
	add.s32 	%r255, %r254, %r253;
	st.shared.f64 	[%r255+8], %fd38;
$L__BB6_50:
	bar.sync 	0;
	setp.ne.s32 	%p102, %r35, 0;
	@%p102 bra 	$L__BB6_72;
	ld.shared.f64 	%fd193, [_ZZN3cub18CUB_300001_SM_10006detail6reduce28DeviceReduceSingleTileKernelINS2_10policy_hubIdjN4cuda3__47maximumIdEEE10Policy1000EPdSB_iS8_ddNS5_3std3__410__identityEEEvT0_T1_T2_T3_T4_T6_E12temp_storage+16];
	setp.lt.f64 	%p103, %fd380, %fd193;
	selp.f64 	%fd194, %fd193, %fd380, %p103;
	ld.shared.f64 	%fd195, [_ZZN3cub18CUB_300001_SM_10006detail6reduce28DeviceReduceSingleTileKernelINS2_10policy_hubIdjN4cuda3__47maximumIdEEE10Policy1000EPdSB_iS8_ddNS5_3std3__410__identityEEEvT0_T1_T2_T3_T4_T6_E12temp_storage+24];
	setp.lt.f64 	%p104, %fd194, %fd195;
	selp.f64 	%fd196, %fd195, %fd194, %p104;
	ld.shared.f64 	%fd197, [_ZZN3cub18CUB_300001_SM_10006detail6reduce28DeviceReduceSingleTileKernelINS2_10policy_hubIdjN4cuda3__47maximumIdEEE10Policy1000EPdSB_iS8_ddNS5_3std3__410__identityEEEvT0_T1_T2_T3_T4_T6_E12temp_storage+32];
	setp.lt.f64 	%p105, %fd196, %fd197;
	selp.f64 	%fd198, %fd197, %fd196, %p105;
	ld.shared.f64 	%fd199, [_ZZN3cub18CUB_300001_SM_10006detail6reduce28DeviceReduceSingleTileKernelINS2_10policy_hubIdjN4cuda3__47maximumIdEEE10Policy1000EPdSB_iS8_ddNS5_3std3__410__identityEEEvT0_T1_T2_T3_T4_T6_E12temp_storage+40];
	setp.lt.f64 	%p106, %fd198, %fd199;
	selp.f64 	%fd200, %fd199, %fd198, %p106;
	ld.shared.f64 	%fd201, [_ZZN3cub18CUB_300001_SM_10006detail6reduce28DeviceReduceSingleTileKernelINS2_10policy_hubIdjN4cuda3__47maximumIdEEE10Policy1000EPdSB_iS8_ddNS5_3std3__410__identityEEEvT0_T1_T2_T3_T4_T6_E12temp_storage+48];
	setp.lt.f64 	%p107, %fd200, %fd201;
	selp.f64 	%fd202, %fd201, %fd200, %p107;
	ld.shared.f64 	%fd203, [_ZZN3cub18CUB_300001_SM_10006detail6reduce28DeviceReduceSingleTileKernelINS2_10policy_hubIdjN4cuda3__47maximumIdEEE10Policy1000EPdSB_iS8_ddNS5_3std3__410__identityEEEvT0_T1_T2_T3_T4_T6_E12temp_storage+56];
	setp.lt.f64 	%p108, %fd202, %fd203;
	selp.f64 	%fd204, %fd203, %fd202, %p108;
	ld.shared.f64 	%fd205, [_ZZN3cub18CUB_300001_SM_10006detail6reduce28DeviceReduceSingleTileKernelINS2_10policy_hubIdjN4cuda3__47maximumIdEEE10Policy1000EPdSB_iS8_ddNS5_3std3__410__identityEEEvT0_T1_T2_T3_T4_T6_E12temp_storage+64];
	setp.lt.f64 	%p109, %fd204, %fd205;
	selp.f64 	%fd380, %fd205, %fd204, %p109;
	bra.uni 	$L__BB6_72;
$L__BB6_52:
	// begin inline asm
	mov.u32 %r138, %laneid;
	// end inline asm
	and.b32  	%r189, %r35, 992;
	add.s32 	%r190, %r189, 32;
	setp.gt.s32 	%p64, %r190, %r68;
	not.b32 	%r191, %r189;
	add.s32 	%r192, %r68, %r191;
	selp.b32 	%r187, %r192, 31, %p64;
	mov.b64 	%rd94, %fd372;
	mov.b64 	{%r140, %r145}, %rd94;
	mov.b32 	%r146, 1;
	mov.b32 	%r188, -1;
	// begin inline asm
	shfl.sync.down.b32 %r139, %r140, %r146, %r187, %r188;
	// end inline asm
	// begin inline asm
	shfl.sync.down.b32 %r144, %r145, %r146, %r187, %r188;
	// end inline asm
	mov.b64 	%rd95, {%r139, %r144};
	mov.b64 	%fd133, %rd95;
	setp.lt.s32 	%p65, %r138, %r187;
	setp.lt.f64 	%p66, %fd372, %fd133;
	selp.f64 	%fd134, %fd133, %fd372, %p66;
	selp.f64 	%fd135, %fd134, %fd372, %p65;
	mov.b64 	%rd96, %fd135;
	mov.b64 	{%r150, %r155}, %rd96;
	mov.b32 	%r156, 2;
	// begin inline asm
	shfl.sync.down.b32 %r149, %r150, %r156, %r187, %r188;
	// end inline asm
	// begin inline asm
	shfl.sync.down.b32 %r154, %r155, %r156, %r187, %r188;
	// end inline asm
	mov.b64 	%rd97, {%r149, %r154};
	mov.b64 	%fd136, %rd97;
	add.s32 	%r193, %r138, 2;
	setp.gt.s32 	%p67, %r193, %r187;
	setp.lt.f64 	%p68, %fd135, %fd136;
	selp.f64 	%fd137, %fd136, %fd135, %p68;
	selp.f64 	%fd138, %fd135, %fd137, %p67;
	mov.b64 	%rd98, %fd138;
	mov.b64 	{%r160, %r165}, %rd98;
	mov.b32 	%r166, 4;
	// begin inline asm
	shfl.sync.down.b32 %r159, %r160, %r166, %r187, %r188;
	// end inline asm
	// begin inline asm
	shfl.sync.down.b32 %r164, %r165, %r166, %r187, %r188;
	// end inline asm
	mov.b64 	%rd99, {%r159, %r164};
	mov.b64 	%fd139, %rd99;
	add.s32 	%r194, %r138, 4;
	setp.gt.s32 	%p69, %r194, %r187;
	setp.lt.f64 	%p70, %fd138, %fd139;
	selp.f64 	%fd140, %fd139, %fd138, %p70;
	selp.f64 	%fd141, %fd138, %fd140, %p69;
	mov.b64 	%rd100, %fd141;
	mov.b64 	{%r170, %r175}, %rd100;
	mov.b32 	%r176, 8;
	// begin inline asm
	shfl.sync.down.b32 %r169, %r170, %r176, %r187, %r188;
	// end inline asm
	// begin inline asm
	shfl.sync.down.b32 %r174, %r175, %r176, %r187, %r188;
	// end inline asm
	mov.b64 	%rd101, {%r169, %r174};
	mov.b64 	%fd142, %rd101;
	add.s32 	%r195, %r138, 8;
	setp.gt.s32 	%p71, %r195, %r187;
	setp.lt.f64 	%p72, %fd141, %fd142;
	selp.f64 	%fd143, %fd142, %fd141, %p72;
	selp.f64 	%fd144, %fd141, %fd143, %p71;
	mov.b64 	%rd102, %fd144;
	mov.b64 	{%r180, %r185}, %rd102;
	mov.b32 	%r186, 16;
	// begin inline asm
	shfl.sync.down.b32 %r179, %r180, %r186, %r187, %r188;
	// end inline asm
	// begin inline asm
	shfl.sync.down.b32 %r184, %r185, %r186, %r187, %r188;
	// end inline asm
	mov.b64 	%rd103, {%r179, %r184};
	mov.b64 	%fd145, %rd103;
	add.s32 	%r196, %r138, 16;
	setp.gt.s32 	%p73, %r196, %r187;
	setp.lt.f64 	%p74, %fd144, %fd145;
	selp.f64 	%fd146, %fd145, %fd144, %p74;
	selp.f64 	%fd380, %fd144, %fd146, %p73;
	setp.ne.s32 	%p75, %r138, 0;
	@%p75 bra 	$L__BB6_54;
	shr.u32 	%r197, %r35, 2;
	and.b32  	%r198, %r197, 248;
	mov.u32 	%r199, _ZZN3cub18CUB_300001_SM_10006detail6reduce28DeviceReduceSingleTileKernelINS2_10policy_hubIdjN4cuda3__47maximumIdEEE10Policy1000EPdSB_iS8_ddNS5_3std3__410__identityEEEvT0_T1_T2_T3_T4_T6_E12temp_storage;
	add.s32 	%r200, %r199, %r198;
	st.shared.f64 	[%r200+8], %fd380;
$L__BB6_54:
	bar.sync 	0;
	setp.ne.s32 	%p76, %r35, 0;
	@%p76 bra 	$L__BB6_72;
	setp.gt.s32 	%p77, %r68, 32;
	ld.shared.f64 	%fd147, [_ZZN3cub18CUB_300001_SM_10006detail6reduce28DeviceReduceSingleTileKernelINS2_10policy_hubIdjN4cuda3__47maximumIdEEE10Policy1000EPdSB_iS8_ddNS5_3std3__410__identityEEEvT0_T1_T2_T3_T4_T6_E12temp_storage+16];
	setp.lt.f64 	%p78, %fd380, %fd147;
	selp.f64 	%fd149, %fd147, %fd380, %p78;
	selp.f64 	%fd150, %fd149, %fd380, %p77;
	setp.gt.s32 	%p79, %r68, 64;
	ld.shared.f64 	%fd152, [_ZZN3cub18CUB_300001_SM_10006detail6reduce28DeviceReduceSingleTileKernelINS2_10policy_hubIdjN4cuda3__47maximumIdEEE10Policy1000EPdSB_iS8_ddNS5_3std3__410__identityEEEvT0_T1_T2_T3_T4_T6_E12temp_storage+24];
	setp.lt.f64 	%p80, %fd150, %fd152;
	selp.f64 	%fd154, %fd152, %fd150, %p80;
	selp.f64 	%fd155, %fd154, %fd150, %p79;
	setp.gt.s32 	%p81, %r68, 96;
	ld.shared.f64 	%fd157, [_ZZN3cub18CUB_300001_SM_10006detail6reduce28DeviceReduceSingleTileKernelINS2_10policy_hubIdjN4cuda3__47maximumIdEEE10Policy1000EPdSB_iS8_ddNS5_3std3__410__identityEEEvT0_T1_T2_T3_T4_T6_E12temp_storage+32];
	setp.lt.f64 	%p82, %fd155, %fd157;
	selp.f64 	%fd159, %fd157, %fd155, %p82;
	selp.f64 	%fd160, %fd159, %fd155, %p81;
	setp.gt.s32 	%p83, %r68, 128;
	ld.shared.f64 	%fd162, [_ZZN3cub18CUB_300001_SM_10006detail6reduce28DeviceReduceSingleTileKernelINS2_10policy_hubIdjN4cuda3__47maximumIdEEE10Policy1000EPdSB_iS8_ddNS5_3std3__410__identityEEEvT0_T1_T2_T3_T4_T6_E12temp_storage+40];
	setp.lt.f64 	%p84, %fd160, %fd162;
	selp.f64 	%fd164, %fd162, %fd160, %p84;
	selp.f64 	%fd165, %fd164, %fd160, %p83;
	setp.gt.s32 	%p85, %r68, 160;
	ld.shared.f64 	%fd167, [_ZZN3cub18CUB_300001_SM_10006detail6reduce28DeviceReduceSingleTileKernelINS2_10policy_hubIdjN4cuda3__47maximumIdEEE10Policy1000EPdSB_iS8_ddNS5_3std3__410__identityEEEvT0_T1_T2_T3_T4_T6_E12temp_storage+48];
	setp.lt.f64 	%p86, %fd165, %fd167;
	selp.f64 	%fd169, %fd167, %fd165, %p86;
	selp.f64 	%fd170, %fd169, %fd165, %p85;
	setp.gt.s32 	%p87, %r68, 192;
	ld.shared.f64 	%fd172, [_ZZN3cub18CUB_300001_SM_10006detail6reduce28DeviceReduceSingleTileKernelINS2_10policy_hubIdjN4cuda3__47maximumIdEEE10Policy1000EPdSB_iS8_ddNS5_3std3__410__identityEEEvT0_T1_T2_T3_T4_T6_E12temp_storage+56];
	setp.lt.f64 	%p88, %fd170, %fd172;
	selp.f64 	%fd174, %fd172, %fd170, %p88;
	selp.f64 	%fd175, %fd174, %fd170, %p87;
	setp.gt.s32 	%p89, %r68, 224;
	ld.shared.f64 	%fd177, [_ZZN3cub18CUB_300001_SM_10006detail6reduce28DeviceReduceSingleTileKernelINS2_10policy_hubIdjN4cuda3__47maximumIdEEE10Policy1000EPdSB_iS8_ddNS5_3std3__410__identityEEEvT0_T1_T2_T3_T4_T6_E12temp_storage+64];
	setp.lt.f64 	%p90, %fd175, %fd177;
	selp.f64 	%fd179, %fd177, %fd175, %p90;
	selp.f64 	%fd380, %fd179, %fd175, %p89;
	bra.uni 	$L__BB6_72;
$L__BB6_56:
	mov.u32 	%r47, %tid.x;
	mul.wide.u32 	%rd34, %r47, 8;
	add.s64 	%rd19, %rd15, %rd34;
	// begin inline asm
	ld.global.nc.u64 %rd18, [%rd19];
	// end inline asm
	mov.b64 	%fd59, %rd18;
	add.s64 	%rd21, %rd19, 2048;
	// begin inline asm
	ld.global.nc.u64 %rd20, [%rd21];
	// end inline asm
	mov.b64 	%fd60, %rd20;
	add.s64 	%rd23, %rd19, 4096;
	// begin inline asm
	ld.global.nc.u64 %rd22, [%rd23];
	// end inline asm
	mov.b64 	%fd61, %rd22;
	add.s64 	%rd25, %rd19, 6144;
	// begin inline asm
	ld.global.nc.u64 %rd24, [%rd25];
	// end inline asm
	mov.b64 	%fd62, %rd24;
	add.s64 	%rd27, %rd19, 8192;
	// begin inline asm
	ld.global.nc.u64 %rd26, [%rd27];
	// end inline asm
	mov.b64 	%fd63, %rd26;
	add.s64 	%rd29, %rd19, 10240;
	// begin inline asm
	ld.global.nc.u64 %rd28, [%rd29];
	// end inline asm
	mov.b64 	%fd64, %rd28;
	add.s64 	%rd31, %rd19, 12288;
	// begin inline asm
	ld.global.nc.u64 %rd30, [%rd31];
	// end inline asm
	mov.b64 	%fd65, %rd30;
	add.s64 	%rd33, %rd19, 14336;
	// begin inline asm
	ld.global.nc.u64 %rd32, [%rd33];
	// end inline asm
	mov.b64 	%fd66, %rd32;
	setp.lt.f64 	%p4, %fd59, %fd60;
	selp.f64 	%fd67, %fd60, %fd59, %p4;
	setp.lt.f64 	%p5, %fd67, %fd61;
	selp.f64 	%fd68, %fd61, %fd67, %p5;
	setp.lt.f64 	%p6, %fd68, %fd62;
	selp.f64 	%fd69, %fd62, %fd68, %p6;
	setp.lt.f64 	%p7, %fd69, %fd63;
	selp.f64 	%fd70, %fd63, %fd69, %p7;
	setp.lt.f64 	%p8, %fd70, %fd64;
	selp.f64 	%fd71, %fd64, %fd70, %p8;
	setp.lt.f64 	%p9, %fd71, %fd65;
	selp.f64 	%fd72, %fd65, %fd71, %p9;
	setp.lt.f64 	%p10, %fd72, %fd66;
	selp.f64 	%fd379, %fd66, %fd72, %p10;
	setp.lt.u32 	%p11, %r68, 4096;
	mov.b32 	%r465, 2048;
	@%p11 bra 	$L__BB6_60;
	add.s32 	%r48, %r68, -2048;
	mov.b32 	%r465, 2048;
$L__BB6_58:
	mul.wide.s32 	%rd51, %r465, 8;
	add.s64 	%rd36, %rd19, %rd51;
	// begin inline asm
	ld.global.nc.u64 %rd35, [%rd36];
	// end inline asm
	mov.b64 	%fd73, %rd35;
	add.s64 	%rd38, %rd36, 2048;
	// begin inline asm
	ld.global.nc.u64 %rd37, [%rd38];
	// end inline asm
	mov.b64 	%fd74, %rd37;
	add.s64 	%rd40, %rd36, 4096;
	// begin inline asm
	ld.global.nc.u64 %rd39, [%rd40];
	// end inline asm
	mov.b64 	%fd75, %rd39;
	add.s64 	%rd42, %rd36, 6144;
	// begin inline asm
	ld.global.nc.u64 %rd41, [%rd42];
	// end inline asm
	mov.b64 	%fd76, %rd41;
	add.s64 	%rd44, %rd36, 8192;
	// begin inline asm
	ld.global.nc.u64 %rd43, [%rd44];
	// end inline asm
	mov.b64 	%fd77, %rd43;
	add.s64 	%rd46, %rd36, 10240;
	// begin inline asm
	ld.global.nc.u64 %rd45, [%rd46];
	// end inline asm
	mov.b64 	%fd78, %rd45;
	add.s64 	%rd48, %rd36, 12288;
	// begin inline asm
	ld.global.nc.u64 %rd47, [%rd48];
	// end inline asm
	mov.b64 	%fd79, %rd47;
	add.s64 	%rd50, %rd36, 14336;
	// begin inline asm
	ld.global.nc.u64 %rd49, [%rd50];
	// end inline asm
	mov.b64 	%fd80, %rd49;
	setp.lt.f64 	%p12, %fd379, %fd73;
	selp.f64 	%fd81, %fd73, %fd379, %p12;
	setp.lt.f64 	%p13, %fd81, %fd74;
	selp.f64 	%fd82, %fd74, %fd81, %p13;
	setp.lt.f64 	%p14, %fd82, %fd75;
	selp.f64 	%fd83, %fd75, %fd82, %p14;
	setp.lt.f64 	%p15, %fd83, %fd76;
	selp.f64 	%fd84, %fd76, %fd83, %p15;
	setp.lt.f64 	%p16, %fd84, %fd77;
	selp.f64 	%fd85, %fd77, %fd84, %p16;
	setp.lt.f64 	%p17, %fd85, %fd78;
	selp.f64 	%fd86, %fd78, %fd85, %p17;
	setp.lt.f64 	%p18, %fd86, %fd79;
	selp.f64 	%fd87, %fd79, %fd86, %p18;
	setp.lt.f64 	%p19, %fd87, %fd80;
	selp.f64 	%fd379, %fd80, %fd87, %p19;
	sub.s32 	%r71, %r68, %r465;
	setp.lt.s32 	%p20, %r71, 2048;
	@%p20 bra 	$L__BB6_68;
	add.s32 	%r465, %r465, 2048;
	setp.le.s32 	%p21, %r465, %r48;
	@%p21 bra 	$L__BB6_58;
$L__BB6_60:
	setp.le.s32 	%p22, %r68, %r465;
	@%p22 bra 	$L__BB6_68;
	sub.s32 	%r52, %r68, %r465;
	setp.ge.s32 	%p23, %r47, %r52;
	@%p23 bra 	$L__BB6_68;
	not.b32 	%r72, %r47;
	add.s32 	%r73, %r68, %r72;
	sub.s32 	%r53, %r73, %r465;
	and.b32  	%r74, %r53, 768;
	setp.eq.s32 	%p24, %r74, 768;
	mov.u32 	%r469, %r47;
	@%p24 bra 	$L__BB6_65;
	add.s32 	%r467, %r47, %r465;
	shr.u32 	%r75, %r53, 8;
	add.s32 	%r76, %r75, 1;
	and.b32  	%r77, %r76, 3;
	neg.s32 	%r466, %r77;
	mov.u32 	%r469, %r47;
$L__BB6_64:
	.pragma "nounroll";
	mul.wide.u32 	%rd54, %r467, 8;
	add.s64 	%rd53, %rd15, %rd54;
	// begin inline asm
	ld.global.nc.u64 %rd52, [%rd53];
	// end inline asm
	mov.b64 	%fd89, %rd52;
	setp.lt.f64 	%p25, %fd379, %fd89;
	selp.f64 	%fd379, %fd89, %fd379, %p25;
	add.s32 	%r469, %r469, 256;
	add.s32 	%r467, %r467, 256;
	add.s32 	%r466, %r466, 1;
	setp.ne.s32 	%p26, %r466, 0;
	@%p26 bra 	$L__BB6_64;
$L__BB6_65:
	setp.lt.u32 	%p27, %r53, 768;
	@%p27 bra 	$L__BB6_68;
	cvt.u64.u32 	%rd55, %r469;
	cvt.u64.u32 	%rd56, %r465;
	add.s64 	%rd57, %rd55, %rd56;
	shl.b64 	%rd58, %rd57, 3;
	add.s64 	%rd59, %rd58, %rd15;
	add.s64 	%rd205, %rd59, 4096;
	add.s32 	%r470, %r469, %r465;
$L__BB6_67:
	mul.wide.u32 	%rd68, %r470, 8;
	add.s64 	%rd61, %rd15, %rd68;
	// begin inline asm
	ld.global.nc.u64 %rd60, [%rd61];
	// end inline asm
	mov.b64 	%fd90, %rd60;
	setp.lt.f64 	%p28, %fd379, %fd90;
	selp.f64 	%fd91, %fd90, %fd379, %p28;
	add.s64 	%rd63, %rd205, -2048;
	// begin inline asm
	ld.global.nc.u64 %rd62, [%rd63];
	// end inline asm
	mov.b64 	%fd92, %rd62;
	setp.lt.f64 	%p29, %fd91, %fd92;
	selp.f64 	%fd93, %fd92, %fd91, %p29;
	// begin inline asm
	ld.global.nc.u64 %rd64, [%rd205];
	// end inline asm
	mov.b64 	%fd94, %rd64;
	setp.lt.f64 	%p30, %fd93, %fd94;
	selp.f64 	%fd95, %fd94, %fd93, %p30;
	add.s64 	%rd67, %rd205, 2048;
	// begin inline asm
	ld.global.nc.u64 %rd66, [%rd67];
	// end inline asm
	mov.b64 	%fd96, %rd66;
	setp.lt.f64 	%p31, %fd95, %fd96;
	selp.f64 	%fd379, %fd96, %fd95, %p31;
	add.s32 	%r469, %r469, 1024;
	add.s64 	%rd205, %rd205, 8192;
	add.s32 	%r470, %r470, 1024;
	setp.lt.s32 	%p32, %r469, %r52;
	@%p32 bra 	$L__BB6_67;
$L__BB6_68:
	// begin inline asm
	mov.u32 %r78, %laneid;
	// end inline asm
	mov.b64 	%rd69, %fd379;
	mov.b64 	{%r80, %r85}, %rd69;
	mov.b32 	%r86, 1;
	mov.b32 	%r127, 31;
	mov.b32 	%r128, -1;
	// begin inline asm
	shfl.sync.down.b32 %r79, %r80, %r86, %r127, %r128;
	// end inline asm
	// begin inline asm
	shfl.sync.down.b32 %r84, %r85, %r86, %r127, %r128;
	// end inline asm
	mov.b64 	%rd70, {%r79, %r84};
	mov.b64 	%fd97, %rd70;
	setp.gt.s32 	%p33, %r78, 30;
	setp.lt.f64 	%p34, %fd379, %fd97;
	selp.f64 	%fd98, %fd97, %fd379, %p34;
	selp.f64 	%fd99, %fd379, %fd98, %p33;
	mov.b64 	%rd71, %fd99;
	mov.b64 	{%r90, %r95}, %rd71;
	mov.b32 	%r96, 2;
	// begin inline asm
	shfl.sync.down.b32 %r89, %r90, %r96, %r127, %r128;
	// end inline asm
	// begin inline asm
	shfl.sync.down.b32 %r94, %r95, %r96, %r127, %r128;
	// end inline asm
	mov.b64 	%rd72, {%r89, %r94};
	mov.b64 	%fd100, %rd72;
	setp.gt.s32 	%p35, %r78, 29;
	setp.lt.f64 	%p36, %fd99, %fd100;
	selp.f64 	%fd101, %fd100, %fd99, %p36;
	selp.f64 	%fd102, %fd99, %fd101, %p35;
	mov.b64 	%rd73, %fd102;
	mov.b64 	{%r100, %r105}, %rd73;
	mov.b32 	%r106, 4;
	// begin inline asm
	shfl.sync.down.b32 %r99, %r100, %r106, %r127, %r128;
	// end inline asm
	// begin inline asm
	shfl.sync.down.b32 %r104, %r105, %r106, %r127, %r128;
	// end inline asm
	mov.b64 	%rd74, {%r99, %r104};
	mov.b64 	%fd103, %rd74;
	setp.gt.s32 	%p37, %r78, 27;
	setp.lt.f64 	%p38, %fd102, %fd103;
	selp.f64 	%fd104, %fd103, %fd102, %p38;
	selp.f64 	%fd105, %fd102, %fd104, %p37;
	mov.b64 	%rd75, %fd105;
	mov.b64 	{%r110, %r115}, %rd75;
	mov.b32 	%r116, 8;
	// begin inline asm
	shfl.sync.down.b32 %r109, %r110, %r116, %r127, %r128;
	// end inline asm
	// begin inline asm
	shfl.sync.down.b32 %r114, %r115, %r116, %r127, %r128;
	// end inline asm
	mov.b64 	%rd76, {%r109, %r114};
	mov.b64 	%fd106, %rd76;
	setp.gt.s32 	%p39, %r78, 23;
	setp.lt.f64 	%p40, %fd105, %fd106;
	selp.f64 	%fd107, %fd106, %fd105, %p40;
	selp.f64 	%fd108, %fd105, %fd107, %p39;
	mov.b64 	%rd77, %fd108;
	mov.b64 	{%r120, %r125}, %rd77;
	mov.b32 	%r126, 16;
	// begin inline asm
	shfl.sync.down.b32 %r119, %r120, %r126, %r127, %r128;
	// end inline asm
	// begin inline asm
	shfl.sync.down.b32 %r124, %r125, %r126, %r127, %r128;
	// end inline asm
	mov.b64 	%rd78, {%r119, %r124};
	mov.b64 	%fd109, %rd78;
	setp.gt.s32 	%p41, %r78, 15;
	setp.lt.f64 	%p42, %fd108, %fd109;
	selp.f64 	%fd54, %fd109, %fd108, %p42;
	selp.f64 	%fd380, %fd108, %fd54, %p41;
	setp.ne.s32 	%p43, %r78, 0;
	@%p43 bra 	$L__BB6_70;
	shr.u32 	%r129, %r47, 2;
	and.b32  	%r130, %r129, 248;
	mov.u32 	%r131, _ZZN3cub18CUB_300001_SM_10006detail6reduce28DeviceReduceSingleTileKernelINS2_10policy_hubIdjN4cuda3__47maximumIdEEE10Policy1000EPdSB_iS8_ddNS5_3std3__410__identityEEEvT0_T1_T2_T3_T4_T6_E12temp_storage;
	add.s32 	%r132, %r131, %r130;
	st.shared.f64 	[%r132+8], %fd54;
$L__BB6_70:
	bar.sync 	0;
	setp.ne.s32 	%p44, %r47, 0;
	@%p44 bra 	$L__BB6_72;
	ld.shared.f64 	%fd110, [_ZZN3cub18CUB_300001_SM_10006detail6reduce28DeviceReduceSingleTileKernelINS2_10policy_hubIdjN4cuda3__47maximumIdEEE10Policy1000EPdSB_iS8_ddNS5_3std3__410__identityEEEvT0_T1_T2_T3_T4_T6_E12temp_storage+16];
	setp.lt.f64 	%p45, %fd380, %fd110;
	selp.f64 	%fd111, %fd110, %fd380, %p45;
	ld.shared.f64 	%fd112, [_ZZN3cub18CUB_300001_SM_10006detail6reduce28DeviceReduceSingleTileKernelINS2_10policy_hubIdjN4cuda3__47maximumIdEEE10Policy1000EPdSB_iS8_ddNS5_3std3__410__identityEEEvT0_T1_T2_T3_T4_T6_E12temp_storage+24];
	setp.lt.f64 	%p46, %fd111, %fd112;
	selp.f64 	%fd113, %fd112, %fd111, %p46;
	ld.shared.f64 	%fd114, [_ZZN3cub18CUB_300001_SM_10006detail6reduce28DeviceReduceSingleTileKernelINS2_10policy_hubIdjN4cuda3__47maximumIdEEE10Policy1000EPdSB_iS8_ddNS5_3std3__410__identityEEEvT0_T1_T2_T3_T4_T6_E12temp_storage+32];
	setp.lt.f64 	%p47, %fd113, %fd114;
	selp.f64 	%fd115, %fd114, %fd113, %p47;
	ld.shared.f64 	%fd116, [_ZZN3cub18CUB_300001_SM_10006detail6reduce28DeviceReduceSingleTileKernelINS2_10policy_hubIdjN4cuda3__47maximumIdEEE10Policy1000EPdSB_iS8_ddNS5_3std3__410__identityEEEvT0_T1_T2_T3_T4_T6_E12temp_storage+40];
	setp.lt.f64 	%p48, %fd115, %fd116;
	selp.f64 	%fd117, %fd116, %fd115, %p48;
	ld.shared.f64 	%fd118, [_ZZN3cub18CUB_300001_SM_10006detail6reduce28DeviceReduceSingleTileKernelINS2_10policy_hubIdjN4cuda3__47maximumIdEEE10Policy1000EPdSB_iS8_ddNS5_3std3__410__identityEEEvT0_T1_T2_T3_T4_T6_E12temp_storage+48];
	setp.lt.f64 	%p49, %fd117, %fd118;
	selp.f64 	%fd119, %fd118, %fd117, %p49;
	ld.shared.f64 	%fd120, [_ZZN3cub18CUB_300001_SM_10006detail6reduce28DeviceReduceSingleTileKernelINS2_10policy_hubIdjN4cuda3__47maximumIdEEE10Policy1000EPdSB_iS8_ddNS5_3std3__410__identityEEEvT0_T1_T2_T3_T4_T6_E12temp_storage+56];
	setp.lt.f64 	%p50, %fd119, %fd120;
	selp.f64 	%fd121, %fd120, %fd119, %p50;
	ld.shared.f64 	%fd122, [_ZZN3cub18CUB_300001_SM_10006detail6reduce28DeviceReduceSingleTileKernelINS2_10policy_hubIdjN4cuda3__47maximumIdEEE10Policy1000EPdSB_iS8_ddNS5_3std3__410__identityEEEvT0_T1_T2_T3_T4_T6_E12temp_storage+64];
	setp.lt.f64 	%p51, %fd121, %fd122;
	selp.f64 	%fd380, %fd122, %fd121, %p51;
$L__BB6_72:
	mov.u32 	%r444, %tid.x;
	setp.ne.s32 	%p217, %r444, 0;
	@%p217 bra 	$L__BB6_74;
	setp.lt.f64 	%p218, %fd58, %fd380;
	selp.f64 	%fd353, %fd380, %fd58, %p218;
	st.global.f64 	[%rd1], %fd353;
$L__BB6_74:
	ret;

}
	// .globl	_ZN3cub18CUB_300001_SM_10006detail6reduce28DeviceReduceSingleTileKernelINS2_10policy_hubIdyN4cuda3__47maximumIdEEE10Policy1000EN6thrust24THRUST_300001_SM_1000_NS6detail15normal_iteratorINSC_10device_ptrIdEEEEPdyS8_ddNS5_3std3__410__identityEEEvT0_T1_T2_T3_T4_T6_
.visible .entry _ZN3cub18CUB_300001_SM_10006detail6reduce28DeviceReduceSingleTileKernelINS2_10policy_hubIdyN4cuda3__47maximumIdEEE10Policy1000EN6thrust24THRUST_300001_SM_1000_NS6detail15normal_iteratorINSC_10device_ptrIdEEEEPdyS8_ddNS5_3std3__410__identityEEEvT0_T1_T2_T3_T4_T6_(
	.param .align 8 .b8 _ZN3cub18CUB_300001_SM_10006detail6reduce28DeviceReduceSingleTileKernelINS2_10policy_hubIdyN4cuda3__47maximumIdEEE10Policy1000EN6thrust24THRUST_300001_SM_1000_NS6detail15normal_iteratorINSC_10device_ptrIdEEEEPdyS8_ddNS5_3std3__410__identityEEEvT0_T1_T2_T3_T4_T6__param_0[8],
	.param .u64 .ptr .align 1 _ZN3cub18CUB_300001_SM_10006detail6reduce28DeviceReduceSingleTileKernelINS2_10policy_hubIdyN4cuda3__47maximumIdEEE10Policy1000EN6thrust24THRUST_300001_SM_1000_NS6detail15normal_iteratorINSC_10device_ptrIdEEEEPdyS8_ddNS5_3std3__410__identityEEEvT0_T1_T2_T3_T4_T6__param_1,
	.param .u64 _ZN3cub18CUB_300001_SM_10006detail6reduce28DeviceReduceSingleTileKernelINS2_10policy_hubIdyN4cuda3__47maximumIdEEE10Policy1000EN6thrust24THRUST_300001_SM_1000_NS6detail15normal_iteratorINSC_10device_ptrIdEEEEPdyS8_ddNS5_3std3__410__identityEEEvT0_T1_T2_T3_T4_T6__param_2,
	.param .align 1 .b8 _ZN3cub18CUB_300001_SM_10006detail6reduce28DeviceReduceSingleTileKernelINS2_10policy_hubIdyN4cuda3__47maximumIdEEE10Policy1000EN6thrust24THRUST_300001_SM_1000_NS6detail15normal_iteratorINSC_10device_ptrIdEEEEPdyS8_ddNS5_3std3__410__identityEEEvT0_T1_T2_T3_T4_T6__param_3[1],
	.param .f64 _ZN3cub18CUB_300001_SM_10006detail6reduce28DeviceReduceSingleTileKernelINS2_10policy_hubIdyN4cuda3__47maximumIdEEE10Policy1000EN6thrust24THRUST_300001_SM_1000_NS6detail15normal_iteratorINSC_10device_ptrIdEEEEPdyS8_ddNS5_3std3__410__identityEEEvT0_T1_T2_T3_T4_T6__param_4,
	.param .align 1 .b8 _ZN3cub18CUB_300001_SM_10006detail6reduce28DeviceReduceSingleTileKernelINS2_10policy_hubIdyN4cuda3__47maximumIdEEE10Policy1000EN6thrust24THRUST_300001_SM_1000_NS6detail15normal_iteratorINSC_10device_ptrIdEEEEPdyS8_ddNS5_3std3__410__identityEEEvT0_T1_T2_T3_T4_T6__param_5[1]
)
.maxntid 256
.minnctapersm 1
{
	.reg .pred 	%p<169>;
	.reg .b32 	%r<246>;
	.reg .b64 	%rd<86>;
	.reg .b64 	%fd<309>;
	// demoted variable
	.shared .align 8 .b8 _ZZN3cub18CUB_300001_SM_10006detail6reduce28DeviceReduceSingleTileKernelINS2_10policy_hubIdyN4cuda3__47maximumIdEEE10Policy1000EN6thrust24THRUST_300001_SM_1000_NS6detail15normal_iteratorINSC_10device_ptrIdEEEEPdyS8_ddNS5_3std3__410__identityEEEvT0_T1_T2_T3_T4_T6_E12temp_storage[80];
	ld.param.u64 	%rd18, [_ZN3cub18CUB_300001_SM_10006detail6reduce28DeviceReduceSingleTileKernelINS2_10policy_hubIdyN4cuda3__47maximumIdEEE10Policy1000EN6thrust24THRUST_300001_SM_1000_NS6detail15normal_iteratorINSC_10device_ptrIdEEEEPdyS8_ddNS5_3std3__410__identityEEEvT0_T1_T2_T3_T4_T6__param_0];
	ld.param.u64 	%rd20, [_ZN3cub18CUB_300001_SM_10006detail6reduce28DeviceReduceSingleTileKernelINS2_10policy_hubIdyN4cuda3__47maximumIdEEE10Policy1000EN6thrust24THRUST_300001_SM_1000_NS6detail15normal_iteratorINSC_10device_ptrIdEEEEPdyS8_ddNS5_3std3__410__identityEEEvT0_T1_T2_T3_T4_T6__param_1];
	ld.param.u64 	%rd19, [_ZN3cub18CUB_300001_SM_10006detail6reduce28DeviceReduceSingleTileKernelINS2_10policy_hubIdyN4cuda3__47maximumIdEEE10Policy1000EN6thrust24THRUST_300001_SM_1000_NS6detail15normal_iteratorINSC_10device_ptrIdEEEEPdyS8_ddNS5_3std3__410__identityEEEvT0_T1_T2_T3_T4_T6__param_2];
	ld.param.f64 	%fd42, [_ZN3cub18CUB_300001_SM_10006detail6reduce28DeviceReduceSingleTileKernelINS2_10policy_hubIdyN4cuda3__47maximumIdEEE10Policy1000EN6thrust24THRUST_300001_SM_1000_NS6detail15normal_iteratorINSC_10device_ptrIdEEEEPdyS8_ddNS5_3std3__410__identityEEEvT0_T1_T2_T3_T4_T6__param_4];
	cvta.to.global.u64 	%rd1, %rd20;
	setp.ne.s64 	%p1, %rd19, 0;
	@%p1 bra 	$L__BB7_3;
	mov.u32 	%r231, %tid.x;
	setp.ne.s32 	%p168, %r231, 0;
	@%p168 bra 	$L__BB7_51;
	st.global.f64 	[%rd1], %fd42;
	bra.uni 	$L__BB7_51;
$L__BB7_3:
	cvta.to.global.u64 	%rd2, %rd18;
	setp.gt.u64 	%p2, %rd19, 2047;
	@%p2 bra 	$L__BB7_28;
	cvt.u32.u64 	%r1, %rd19;
	mov.u32 	%r2, %tid.x;
	setp.ge.u32 	%p80, %r2, %r1;
	mov.f64 	%fd296, 0d0000000000000000;
	mov.u32 	%r235, %r2;
	@%p80 bra 	$L__BB7_6;
	mul.wide.u32 	%rd51, %r2, 8;
	add.s64 	%rd52, %rd2, %rd51;
	ld.global.f64 	%fd296, [%rd52];
	add.s32 	%r235, %r2, 256;
$L__BB7_6:
	setp.ge.u32 	%p81, %r235, %r1;
	@%p81 bra 	$L__BB7_19;
	not.b32 	%r108, %r235;
	add.s32 	%r109, %r108, %r1;
	shr.u32 	%r110, %r109, 8;
	add.s32 	%r5, %r110, 1;
	and.b32  	%r6, %r5, 15;
	setp.lt.u32 	%p82, %r109, 3840;
	@%p82 bra 	$L__BB7_10;
	and.b32  	%r111, %r5, 33554416;
	neg.s32 	%r233, %r111;
	mul.wide.u32 	%rd53, %r235, 8;
	add.s64 	%rd54, %rd53, %rd2;
	add.s64 	%rd81, %rd54, 16384;
$L__BB7_9:
	.pragma "nounroll";
	ld.global.f64 	%fd157, [%rd81+-16384];
	setp.lt.f64 	%p83, %fd296, %fd157;
	selp.f64 	%fd158, %fd157, %fd296, %p83;
	ld.global.f64 	%fd159, [%rd81+-14336];
	setp.lt.f64 	%p84, %fd158, %fd159;
	selp.f64 	%fd160, %fd159, %fd158, %p84;
	ld.global.f64 	%fd161, [%rd81+-12288];
	setp.lt.f64 	%p85, %fd160, %fd161;
	selp.f64 	%fd162, %fd161, %fd160, %p85;
	ld.global.f64 	%fd163, [%rd81+-10240];
	setp.lt.f64 	%p86, %fd162, %fd163;
	selp.f64 	%fd164, %fd163, %fd162, %p86;
	ld.global.f64 	%fd165, [%rd81+-8192];
	setp.lt.f64 	%p87, %fd164, %fd165;
	selp.f64 	%fd166, %fd165, %fd164, %p87;
	ld.global.f64 	%fd167, [%rd81+-6144];
	setp.lt.f64 	%p88, %fd166, %fd167;
	selp.f64 	%fd168, %fd167, %fd166, %p88;
	ld.global.f64 	%fd169, [%rd81+-4096];
	setp.lt.f64 	%p89, %fd168, %fd169;
	selp.f64 	%fd170, %fd169, %fd168, %p89;
	ld.global.f64 	%fd171, [%rd81+-2048];
	setp.lt.f64 	%p90, %fd170, %fd171;
	selp.f64 	%fd172, %fd171, %fd170, %p90;
	ld.global.f64 	%fd173, [%rd81];
	setp.lt.f64 	%p91, %fd172, %fd173;
	selp.f64 	%fd174, %fd173, %fd172, %p91;
	ld.global.f64 	%fd175, [%rd81+2048];
	setp.lt.f64 	%p92, %fd174, %fd175;
	selp.f64 	%fd176, %fd175, %fd174, %p92;
	ld.global.f64 	%fd177, [%rd81+4096];
	setp.lt.f64 	%p93, %fd176, %fd177;
	selp.f64 	%fd178, %fd177, %fd176, %p93;
	ld.global.f64 	%fd179, [%rd81+6144];
	setp.lt.f64 	%p94, %fd178, %fd179;
	selp.f64 	%fd180, %fd179, %fd178, %p94;
	ld.global.f64 	%fd181, [%rd81+8192];
	setp.lt.f64 	%p95, %fd180, %fd181;
	selp.f64 	%fd182, %fd181, %fd180, %p95;
	ld.global.f64 	%fd183, [%rd81+10240];
	setp.lt.f64 	%p96, %fd182, %fd183;
	selp.f64 	%fd184, %fd183, %fd182, %p96;
	ld.global.f64 	%fd185, [%rd81+12288];
	setp.lt.f64 	%p97, %fd184, %fd185;
	selp.f64 	%fd186, %fd185, %fd184, %p97;
	ld.global.f64 	%fd187, [%rd81+14336];
	setp.lt.f64 	%p98, %fd186, %fd187;
	selp.f64 	%fd296, %fd187, %fd186, %p98;
	add.s32 	%r235, %r235, 4096;
	add.s32 	%r233, %r233, 16;
	add.s64 	%rd81, %rd81, 32768;
	setp.ne.s32 	%p99, %r233, 0;
	@%p99 bra 	$L__BB7_9;
$L__BB7_10:
	setp.eq.s32 	%p100, %r6, 0;
	@%p100 bra 	$L__BB7_19;
	and.b32  	%r13, %r5, 7;
	setp.lt.u32 	%p101, %r6, 8;
	@%p101 bra 	$L__BB7_13;
	mul.wide.s32 	%rd55, %r235, 8;
	add.s64 	%rd56, %rd2, %rd55;
	ld.global.f64 	%fd189, [%rd56];
	setp.lt.f64 	%p102, %fd296, %fd189;
	selp.f64 	%fd190, %fd189, %fd296, %p102;
	ld.global.f64 	%fd191, [%rd56+2048];
	setp.lt.f64 	%p103, %fd190, %fd191;
	selp.f64 	%fd192, %fd191, %fd190, %p103;
	ld.global.f64 	%fd193, [%rd56+4096];
	setp.lt.f64 	%p104, %fd192, %fd193;
	selp.f64 	%fd194, %fd193, %fd192, %p104;
	ld.global.f64 	%fd195, [%rd56+6144];
	setp.lt.f64 	%p105, %fd194, %fd195;
	selp.f64 	%fd196, %fd195, %fd194, %p105;
	ld.global.f64 	%fd197, [%rd56+8192];
	setp.lt.f64 	%p106, %fd196, %fd197;
	selp.f64 	%fd198, %fd197, %fd196, %p106;
	ld.global.f64 	%fd199, [%rd56+10240];
	setp.lt.f64 	%p107, %fd198, %fd199;
	selp.f64 	%fd200, %fd199, %fd198, %p107;
	ld.global.f64 	%fd201, [%rd56+12288];
	setp.lt.f64 	%p108, %fd200, %fd201;
	selp.f64 	%fd202, %fd201, %fd200, %p108;
	ld.global.f64 	%fd203, [%rd56+14336];
	setp.lt.f64 	%p109, %fd202, %fd203;
	selp.f64 	%fd296, %fd203, %fd202, %p109;
	add.s32 	%r235, %r235, 2048;
$L__BB7_13:
	setp.eq.s32 	%p110, %r13, 0;
	@%p110 bra 	$L__BB7_19;
	and.b32  	%r16, %r5, 3;
	setp.lt.u32 	%p111, %r13, 4;
	@%p111 bra 	$L__BB7_16;
	mul.wide.s32 	%rd57, %r235, 8;
	add.s64 	%rd58, %rd2, %rd57;
	ld.global.f64 	%fd205, [%rd58];
	setp.lt.f64 	%p112, %fd296, %fd205;
	selp.f64 	%fd206, %fd205, %fd296, %p112;
	ld.global.f64 	%fd207, [%rd58+2048];
	setp.lt.f64 	%p113, %fd206, %fd207;
	selp.f64 	%fd208, %fd207, %fd206, %p113;
	ld.global.f64 	%fd209, [%rd58+4096];
	setp.lt.f64 	%p114, %fd208, %fd209;
	selp.f64 	%fd210, %fd209, %fd208, %p114;
	ld.global.f64 	%fd211, [%rd58+6144];
	setp.lt.f64 	%p115, %fd210, %fd211;
	selp.f64 	%fd296, %fd211, %fd210, %p115;
	add.s32 	%r235, %r235, 1024;
$L__BB7_16:
	setp.eq.s32 	%p116, %r16, 0;
	@%p116 bra 	$L__BB7_19;
	neg.s32 	%r238, %r16;
$L__BB7_18:
	.pragma "nounroll";
	mul.wide.s32 	%rd59, %r235, 8;
	add.s64 	%rd60, %rd2, %rd59;
	ld.global.f64 	%fd212, [%rd60];
	setp.lt.f64 	%p117, %fd296, %fd212;
	selp.f64 	%fd296, %fd212, %fd296, %p117;
	add.s32 	%r235, %r235, 256;
	add.s32 	%r238, %r238, 1;
	setp.ne.s32 	%p118, %r238, 0;
	@%p118 bra 	$L__BB7_18;
$L__BB7_19:
	setp.lt.u64 	%p119, %rd19, 256;
	@%p119 bra 	$L__BB7_24;
	// begin inline asm
	mov.u32 %r175, %laneid;
	// end inline asm
	mov.b64 	%rd71, %fd296;
	mov.b64 	{%r177, %r182}, %rd71;
	mov.b32 	%r183, 1;
	mov.b32 	%r224, 31;
	mov.b32 	%r225, -1;
	// begin inline asm
	shfl.sync.down.b32 %r176, %r177, %r183, %r224, %r225;
	// end inline asm
	// begin inline asm
	shfl.sync.down.b32 %r181, %r182, %r183, %r224, %r225;
	// end inline asm
	mov.b64 	%rd72, {%r176, %r181};
	mov.b64 	%fd260, %rd72;
	setp.gt.s32 	%p147, %r175, 30;
	setp.lt.f64 	%p148, %fd296, %fd260;
	selp.f64 	%fd261, %fd260, %fd296, %p148;
	selp.f64 	%fd262, %fd296, %fd261, %p147;
	mov.b64 	%rd73, %fd262;
	mov.b64 	{%r187, %r192}, %rd73;
	mov.b32 	%r193, 2;
	// begin inline asm
	shfl.sync.down.b32 %r186, %r187, %r193, %r224, %r225;
	// end inline asm
	// begin inline asm
	shfl.sync.down.b32 %r191, %r192, %r193, %r224, %r225;
	// end inline asm
	mov.b64 	%rd74, {%r186, %r191};
	mov.b64 	%fd263, %rd74;
	setp.gt.s32 	%p149, %r175, 29;
	setp.lt.f64 	%p150, %fd262, %fd263;
	selp.f64 	%fd264, %fd263, %fd262, %p150;
	selp.f64 	%fd265, %fd262, %fd264, %p149;
	mov.b64 	%rd75, %fd265;
	mov.b64 	{%r197, %r202}, %rd75;
	mov.b32 	%r203, 4;
	// begin inline asm
	shfl.sync.down.b32 %r196, %r197, %r203, %r224, %r225;
	// end inline asm
	// begin inline asm
	shfl.sync.down.b32 %r201, %r202, %r203, %r224, %r225;
	// end inline asm
	mov.b64 	%rd76, {%r196, %r201};
	mov.b64 	%fd266, %rd76;
	setp.gt.s32 	%p151, %r175, 27;
	setp.lt.f64 	%p152, %fd265, %fd266;
	selp.f64 	%fd267, %fd266, %fd265, %p152;
	selp.f64 	%fd268, %fd265, %fd267, %p151;
	mov.b64 	%rd77, %fd268;
	mov.b64 	{%r207, %r212}, %rd77;
	mov.b32 	%r213, 8;
	// begin inline asm
	shfl.sync.down.b32 %r206, %r207, %r213, %r224, %r225;
	// end inline asm
	// begin inline asm
	shfl.sync.down.b32 %r211, %r212, %r213, %r224, %r225;
	// end inline asm
	mov.b64 	%rd78, {%r206, %r211};
	mov.b64 	%fd269, %rd78;
	setp.gt.s32 	%p153, %r175, 23;
	setp.lt.f64 	%p154, %fd268, %fd269;
	selp.f64 	%fd270, %fd269, %fd268, %p154;
	selp.f64 	%fd271, %fd268, %fd270, %p153;
	mov.b64 	%rd79, %fd271;
	mov.b64 	{%r217, %r222}, %rd79;
	mov.b32 	%r223, 16;
	// begin inline asm
	shfl.sync.down.b32 %r216, %r217, %r223, %r224, %r225;
	// end inline asm
	// begin inline asm
	shfl.sync.down.b32 %r221, %r222, %r223, %r224, %r225;
	// end inline asm
	mov.b64 	%rd80, {%r216, %r221};
	mov.b64 	%fd272, %rd80;
	setp.gt.s32 	%p155, %r175, 15;
	setp.lt.f64 	%p156, %fd271, %fd272;
	selp.f64 	%fd16, %fd272, %fd271, %p156;
	selp.f64 	%fd308, %fd271, %fd16, %p155;
	setp.ne.s32 	%p157, %r175, 0;
	@%p157 bra 	$L__BB7_22;
	shr.u32 	%r226, %r2, 2;
	and.b32  	%r227, %r226, 248;
	mov.u32 	%r228, _ZZN3cub18CUB_300001_SM_10006detail6reduce28DeviceReduceSingleTileKernelINS2_10policy_hubIdyN4cuda3__47maximumIdEEE10Policy1000EN6thrust24THRUST_300001_SM_1000_NS6detail15normal_iteratorINSC_10device_ptrIdEEEEPdyS8_ddNS5_3std3__410__identityEEEvT0_T1_T2_T3_T4_T6_E12temp_storage;
	add.s32 	%r229, %r228, %r227;
	st.shared.f64 	[%r229+8], %fd16;
$L__BB7_22:
	bar.sync 	0;
	setp.ne.s32 	%p158, %r2, 0;
	@%p158 bra 	$L__BB7_49;
	ld.shared.f64 	%fd273, [_ZZN3cub18CUB_300001_SM_10006detail6reduce28DeviceReduceSingleTileKernelINS2_10policy_hubIdyN4cuda3__47maximumIdEEE10Policy1000EN6thrust24THRUST_300001_SM_1000_NS6detail15normal_iteratorINSC_10device_ptrIdEEEEPdyS8_ddNS5_3std3__410__identityEEEvT0_T1_T2_T3_T4_T6_E12temp_storage+16];
	setp.lt.f64 	%p159, %fd308, %fd273;
	selp.f64 	%fd274, %fd273, %fd308, %p159;
	ld.shared.f64 	%fd275, [_ZZN3cub18CUB_300001_SM_10006detail6reduce28DeviceReduceSingleTileKernelINS2_10policy_hubIdyN4cuda3__47maximumIdEEE10Policy1000EN6thrust24THRUST_300001_SM_1000_NS6detail15normal_iteratorINSC_10device_ptrIdEEEEPdyS8_ddNS5_3std3__410__identityEEEvT0_T1_T2_T3_T4_T6_E12temp_storage+24];
	setp.lt.f64 	%p160, %fd274, %fd275;
	selp.f64 	%fd276, %fd275, %fd274, %p160;
	ld.shared.f64 	%fd277, [_ZZN3cub18CUB_300001_SM_10006detail6reduce28DeviceReduceSingleTileKernelINS2_10policy_hubIdyN4cuda3__47maximumIdEEE10Policy1000EN6thrust24THRUST_300001_SM_1000_NS6detail15normal_iteratorINSC_10device_ptrIdEEEEPdyS8_ddNS5_3std3__410__identityEEEvT0_T1_T2_T3_T4_T6_E12temp_storage+32];
	setp.lt.f64 	%p161, %fd276, %fd277;
	selp.f64 	%fd278, %fd277, %fd276, %p161;
	ld.shared.f64 	%fd279, [_ZZN3cub18CUB_300001_SM_10006detail6reduce28DeviceReduceSingleTileKernelINS2_10policy_hubIdyN4cuda3__47maximumIdEEE10Policy1000EN6thrust24THRUST_300001_SM_1000_NS6detail15normal_iteratorINSC_10device_ptrIdEEEEPdyS8_ddNS5_3std3__410__identityEEEvT0_T1_T2_T3_T4_T6_E12temp_storage+40];
	setp.lt.f64 	%p162, %fd278, %fd279;
	selp.f64 	%fd280, %fd279, %fd278, %p162;
	ld.shared.f64 	%fd281, [_ZZN3cub18CUB_300001_SM_10006detail6reduce28DeviceReduceSingleTileKernelINS2_10policy_hubIdyN4cuda3__47maximumIdEEE10Policy1000EN6thrust24THRUST_300001_SM_1000_NS6detail15normal_iteratorINSC_10device_ptrIdEEEEPdyS8_ddNS5_3std3__410__identityEEEvT0_T1_T2_T3_T4_T6_E12temp_storage+48];
	setp.lt.f64 	%p163, %fd280, %fd281;
	selp.f64 	%fd282, %fd281, %fd280, %p163;
	ld.shared.f64 	%fd283, [_ZZN3cub18CUB_300001_SM_10006detail6reduce28DeviceReduceSingleTileKernelINS2_10policy_hubIdyN4cuda3__47maximumIdEEE10Policy1000EN6thrust24THRUST_300001_SM_1000_NS6detail15normal_iteratorINSC_10device_ptrIdEEEEPdyS8_ddNS5_3std3__410__identityEEEvT0_T1_T2_T3_T4_T6_E12temp_storage+56];
	setp.lt.f64 	%p164, %fd282, %fd283;
	selp.f64 	%fd284, %fd283, %fd282, %p164;
	ld.shared.f64 	%fd285, [_ZZN3cub18CUB_300001_SM_10006detail6reduce28DeviceReduceSingleTileKernelINS2_10policy_hubIdyN4cuda3__47maximumIdEEE10Policy1000EN6thrust24THRUST_300001_SM_1000_NS6detail15normal_iteratorINSC_10device_ptrIdEEEEPdyS8_ddNS5_3std3__410__identityEEEvT0_T1_T2_T3_T4_T6_E12temp_storage+64];
	setp.lt.f64 	%p165, %fd284, %fd285;
	selp.f64 	%fd308, %fd285, %fd284, %p165;
	bra.uni 	$L__BB7_49;
$L__BB7_24:
	// begin inline asm
	mov.u32 %r112, %laneid;
	// end inline asm
	and.b32  	%r163, %r2, 992;
	add.s32 	%r164, %r163, 32;
	setp.gt.u32 	%p120, %r164, %r1;
	not.b32 	%r165, %r163;
	add.s32 	%r166, %r1, %r165;
	selp.b32 	%r161, %r166, 31, %p120;
	mov.b64 	%rd61, %fd296;
	mov.b64 	{%r114, %r119}, %rd61;
	mov.b32 	%r120, 1;
	mov.b32 	%r162, -1;
	// begin inline asm
	shfl.sync.down.b32 %r113, %r114, %r120, %r161, %r162;
	// end inline asm
	// begin inline asm
	shfl.sync.down.b32 %r118, %r119, %r120, %r161, %r162;
	// end inline asm
	mov.b64 	%rd62, {%r113, %r118};
	mov.b64 	%fd213, %rd62;
	setp.lt.s32 	%p121, %r112, %r161;
	setp.lt.f64 	%p122, %fd296, %fd213;
	selp.f64 	%fd214, %fd213, %fd296, %p122;
	selp.f64 	%fd215, %fd214, %fd296, %p121;
	mov.b64 	%rd63, %fd215;
	mov.b64 	{%r124, %r129}, %rd63;
	mov.b32 	%r130, 2;
	// begin inline asm
	shfl.sync.down.b32 %r123, %r124, %r130, %r161, %r162;
	// end inline asm
	// begin inline asm
	shfl.sync.down.b32 %r128, %r129, %r130, %r161, %r162;
	// end inline asm
	mov.b64 	%rd64, {%r123, %r128};
	mov.b64 	%fd216, %rd64;
	add.s32 	%r167, %r112, 2;
	setp.gt.s32 	%p123, %r167, %r161;
	setp.lt.f64 	%p124, %fd215, %fd216;
	selp.f64 	%fd217, %fd216, %fd215, %p124;
	selp.f64 	%fd218, %fd215, %fd217, %p123;
	mov.b64 	%rd65, %fd218;
	mov.b64 	{%r134, %r139}, %rd65;
	mov.b32 	%r140, 4;
	// begin inline asm
	shfl.sync.down.b32 %r133, %r134, %r140, %r161, %r162;
	// end inline asm
	// begin inline asm
	shfl.sync.down.b32 %r138, %r139, %r140, %r161, %r162;
	// end inline asm
	mov.b64 	%rd66, {%r133, %r138};
	mov.b64 	%fd219, %rd66;
	add.s32 	%r168, %r112, 4;
	setp.gt.s32 	%p125, %r168, %r161;
	setp.lt.f64 	%p126, %fd218, %fd219;
	selp.f64 	%fd220, %fd219, %fd218, %p126;
	selp.f64 	%fd221, %fd218, %fd220, %p125;
	mov.b64 	%rd67, %fd221;
	mov.b64 	{%r144, %r149}, %rd67;
	mov.b32 	%r150, 8;
	// begin inline asm
	shfl.sync.down.b32 %r143, %r144, %r150, %r161, %r162;
	// end inline asm
	// begin inline asm
	shfl.sync.down.b32 %r148, %r149, %r150, %r161, %r162;
	// end inline asm
	mov.b64 	%rd68, {%r143, %r148};
	mov.b64 	%fd222, %rd68;
	add.s32 	%r169, %r112, 8;
	setp.gt.s32 	%p127, %r169, %r161;
	setp.lt.f64 	%p128, %fd221, %fd222;
	selp.f64 	%fd223, %fd222, %fd221, %p128;
	selp.f64 	%fd224, %fd221, %fd223, %p127;
	mov.b64 	%rd69, %fd224;
	mov.b64 	{%r154, %r159}, %rd69;
	mov.b32 	%r160, 16;
	// begin inline asm
	shfl.sync.down.b32 %r153, %r154, %r160, %r161, %r162;
	// end inline asm
	// begin inline asm
	shfl.sync.down.b32 %r158, %r159, %r160, %r161, %r162;
	// end inline asm
	mov.b64 	%rd70, {%r153, %r158};
	mov.b64 	%fd225, %rd70;
	add.s32 	%r170, %r112, 16;
	setp.gt.s32 	%p129, %r170, %r161;
	setp.lt.f64 	%p130, %fd224, %fd225;
	selp.f64 	%fd226, %fd225, %fd224, %p130;
	selp.f64 	%fd308, %fd224, %fd226, %p129;
	setp.ne.s32 	%p131, %r112, 0;
	@%p131 bra 	$L__BB7_26;
	shr.u32 	%r171, %r2, 2;
	and.b32  	%r172, %r171, 248;
	mov.u32 	%r173, _ZZN3cub18CUB_300001_SM_10006detail6reduce28DeviceReduceSingleTileKernelINS2_10policy_hubIdyN4cuda3__47maximumIdEEE10Policy1000EN6thrust24THRUST_300001_SM_1000_NS6detail15normal_iteratorINSC_10device_ptrIdEEEEPdyS8_ddNS5_3std3__410__identityEEEvT0_T1_T2_T3_T4_T6_E12temp_storage;
	add.s32 	%r174, %r173, %r172;
	st.shared.f64 	[%r174+8], %fd308;
$L__BB7_26:
	bar.sync 	0;
	setp.ne.s32 	%p132, %r2, 0;
	@%p132 bra 	$L__BB7_49;
	setp.gt.u64 	%p133, %rd19, 32;
	ld.shared.f64 	%fd227, [_ZZN3cub18CUB_300001_SM_10006detail6reduce28DeviceReduceSingleTileKernelINS2_10policy_hubIdyN4cuda3__47maximumIdEEE10Policy1000EN6thrust24THRUST_300001_SM_1000_NS6detail15normal_iteratorINSC_10device_ptrIdEEEEPdyS8_ddNS5_3std3__410__identityEEEvT0_T1_T2_T3_T4_T6_E12temp_storage+16];
	setp.lt.f64 	%p134, %fd308, %fd227;
	selp.f64 	%fd229, %fd227, %fd308, %p134;
	selp.f64 	%fd230, %fd229, %fd308, %p133;
	setp.gt.u64 	%p135, %rd19, 64;
	ld.shared.f64 	%fd232, [_ZZN3cub18CUB_300001_SM_10006detail6reduce28DeviceReduceSingleTileKernelINS2_10policy_hubIdyN4cuda3__47maximumIdEEE10Policy1000EN6thrust24THRUST_300001_SM_1000_NS6detail15normal_iteratorINSC_10device_ptrIdEEEEPdyS8_ddNS5_3std3__410__identityEEEvT0_T1_T2_T3_T4_T6_E12temp_storage+24];
	setp.lt.f64 	%p136, %fd230, %fd232;
	selp.f64 	%fd234, %fd232, %fd230, %p136;
	selp.f64 	%fd235, %fd234, %fd230, %p135;
	setp.gt.u64 	%p137, %rd19, 96;
	ld.shared.f64 	%fd237, [_ZZN3cub18CUB_300001_SM_10006detail6reduce28DeviceReduceSingleTileKernelINS2_10policy_hubIdyN4cuda3__47maximumIdEEE10Policy1000EN6thrust24THRUST_300001_SM_1000_NS6detail15normal_iteratorINSC_10device_ptrIdEEEEPdyS8_ddNS5_3std3__410__identityEEEvT0_T1_T2_T3_T4_T6_E12temp_storage+32];
	setp.lt.f64 	%p138, %fd235, %fd237;
	selp.f64 	%fd239, %fd237, %fd235, %p138;
	selp.f64 	%fd240, %fd239, %fd235, %p137;
	setp.gt.u64 	%p139, %rd19, 128;
	ld.shared.f64 	%fd242, [_ZZN3cub18CUB_300001_SM_10006detail6reduce28DeviceReduceSingleTileKernelINS2_10policy_hubIdyN4cuda3__47maximumIdEEE10Policy1000EN6thrust24THRUST_300001_SM_1000_NS6detail15normal_iteratorINSC_10device_ptrIdEEEEPdyS8_ddNS5_3std3__410__identityEEEvT0_T1_T2_T3_T4_T6_E12temp_storage+40];
	setp.lt.f64 	%p140, %fd240, %fd242;
	selp.f64 	%fd244, %fd242, %fd240, %p140;
	selp.f64 	%fd245, %fd244, %fd240, %p139;
	setp.gt.u64 	%p141, %rd19, 160;
	ld.shared.f64 	%fd247, [_ZZN3cub18CUB_300001_SM_10006detail6reduce28DeviceReduceSingleTileKernelINS2_10policy_hubIdyN4cuda3__47maximumIdEEE10Policy1000EN6thrust24THRUST_300001_SM_1000_NS6detail15normal_iteratorINSC_10device_ptrIdEEEEPdyS8_ddNS5_3std3__410__identityEEEvT0_T1_T2_T3_T4_T6_E12temp_storage+48];
	setp.lt.f64 	%p142, %fd245, %fd247;
	selp.f64 	%fd249, %fd247, %fd245, %p142;
	selp.f64 	%fd250, %fd249, %fd245, %p141;
	setp.gt.u64 	%p143, %rd19, 192;
	ld.shared.f64 	%fd252, [_ZZN3cub18CUB_300001_SM_10006detail6reduce28DeviceReduceSingleTileKernelINS2_10policy_hubIdyN4cuda3__47maximumIdEEE10Policy1000EN6thrust24THRUST_300001_SM_1000_NS6detail15normal_iteratorINSC_10device_ptrIdEEEEPdyS8_ddNS5_3std3__410__identityEEEvT0_T1_T2_T3_T4_T6_E12temp_storage+56];
	setp.lt.f64 	%p144, %fd250, %fd252;
	selp.f64 	%fd254, %fd252, %fd250, %p144;
	selp.f64 	%fd255, %fd254, %fd250, %p143;
	setp.gt.u64 	%p145, %rd19, 224;
	ld.shared.f64 	%fd257, [_ZZN3cub18CUB_300001_SM_10006detail6reduce28DeviceReduceSingleTileKernelINS2_10policy_hubIdyN4cuda3__47maximumIdEEE10Policy1000EN6thrust24THRUST_300001_SM_1000_NS6detail15normal_iteratorINSC_10device_ptrIdEEEEPdyS8_ddNS5_3std3__410__identityEEEvT0_T1_T2_T3_T4_T6_E12temp_storage+64];
	setp.lt.f64 	%p146, %fd255, %fd257;
	selp.f64 	%fd259, %fd257, %fd255, %p146;
	selp.f64 	%fd308, %fd259, %fd255, %p145;
	bra.uni 	$L__BB7_49;
$L__BB7_28:
	mov.u32 	%r24, %tid.x;
	cvt.u64.u32 	%rd6, %r24;
	mul.wide.u32 	%rd22, %r24, 8;
	add.s64 	%rd7, %rd2, %rd22;
	ld.global.f64 	%fd43, [%rd7];
	ld.global.f64 	%fd44, [%rd7+2048];
	ld.global.f64 	%fd45, [%rd7+4096];
	ld.global.f64 	%fd46, [%rd7+6144];
	ld.global.f64 	%fd47, [%rd7+8192];
	ld.global.f64 	%fd48, [%rd7+10240];
	ld.global.f64 	%fd49, [%rd7+12288];
	ld.global.f64 	%fd50, [%rd7+14336];
	setp.lt.f64 	%p3, %fd43, %fd44;
	selp.f64 	%fd51, %fd44, %fd43, %p3;
	setp.lt.f64 	%p4, %fd51, %fd45;
	selp.f64 	%fd52, %fd45, %fd51, %p4;
	setp.lt.f64 	%p5, %fd52, %fd46;
	selp.f64 	%fd53, %fd46, %fd52, %p5;
	setp.lt.f64 	%p6, %fd53, %fd47;
	selp.f64 	%fd54, %fd47, %fd53, %p6;
	setp.lt.f64 	%p7, %fd54, %fd48;
	selp.f64 	%fd55, %fd48, %fd54, %p7;
	setp.lt.f64 	%p8, %fd55, %fd49;
	selp.f64 	%fd56, %fd49, %fd55, %p8;
	setp.lt.f64 	%p9, %fd56, %fd50;
	selp.f64 	%fd307, %fd50, %fd56, %p9;
	add.s64 	%rd8, %rd19, -2048;
	setp.lt.u64 	%p10, %rd8, 2048;
	mov.b64 	%rd83, 2048;
	@%p10 bra 	$L__BB7_32;
	mov.b64 	%rd83, 2048;
$L__BB7_30:
	shl.b64 	%rd24, %rd83, 3;
	add.s64 	%rd25, %rd7, %rd24;
	ld.global.f64 	%fd57, [%rd25];
	ld.global.f64 	%fd58, [%rd25+2048];
	ld.global.f64 	%fd59, [%rd25+4096];
	ld.global.f64 	%fd60, [%rd25+6144];
	ld.global.f64 	%fd61, [%rd25+8192];
	ld.global.f64 	%fd62, [%rd25+10240];
	ld.global.f64 	%fd63, [%rd25+12288];
	ld.global.f64 	%fd64, [%rd25+14336];
	setp.lt.f64 	%p11, %fd307, %fd57;
	selp.f64 	%fd65, %fd57, %fd307, %p11;
	setp.lt.f64 	%p12, %fd65, %fd58;
	selp.f64 	%fd66, %fd58, %fd65, %p12;
	setp.lt.f64 	%p13, %fd66, %fd59;
	selp.f64 	%fd67, %fd59, %fd66, %p13;
	setp.lt.f64 	%p14, %fd67, %fd60;
	selp.f64 	%fd68, %fd60, %fd67, %p14;
	setp.lt.f64 	%p15, %fd68, %fd61;
	selp.f64 	%fd69, %fd61, %fd68, %p15;
	setp.lt.f64 	%p16, %fd69, %fd62;
	selp.f64 	%fd70, %fd62, %fd69, %p16;
	setp.lt.f64 	%p17, %fd70, %fd63;
	selp.f64 	%fd71, %fd63, %fd70, %p17;
	setp.lt.f64 	%p18, %fd71, %fd64;
	selp.f64 	%fd307, %fd64, %fd71, %p18;
	sub.s64 	%rd26, %rd19, %rd83;
	setp.lt.u64 	%p19, %rd26, 2048;
	@%p19 bra 	$L__BB7_45;
	add.s64 	%rd83, %rd83, 2048;
	setp.le.u64 	%p20, %rd83, %rd8;
	@%p20 bra 	$L__BB7_30;
$L__BB7_32:
	setp.le.u64 	%p21, %rd19, %rd83;
	cvt.u32.u64 	%r42, %rd83;
	cvt.u32.u64 	%r43, %rd19;
	sub.s32 	%r44, %r43, %r42;
	setp.ge.s32 	%p22, %r24, %r44;
	or.pred  	%p23, %p21, %p22;
	@%p23 bra 	$L__BB7_45;
	not.b32 	%r47, %r24;
	add.s32 	%r48, %r47, %r43;
	sub.s32 	%r50, %r48, %r42;
	shr.u32 	%r51, %r50, 8;
	add.s32 	%r25, %r51, 1;
	and.b32  	%r26, %r25, 15;
	setp.lt.u32 	%p24, %r50, 3840;
	mov.u32 	%r242, %r24;
	@%p24 bra 	$L__BB7_36;
	and.b32  	%r52, %r25, 33554416;
	neg.s32 	%r240, %r52;
	add.s64 	%rd27, %rd83, %rd6;
	shl.b64 	%rd28, %rd27, 3;
	add.s64 	%rd29, %rd28, %rd2;
	add.s64 	%rd84, %rd29, 16384;
	mov.u32 	%r242, %r24;
$L__BB7_35:
	.pragma "nounroll";
	ld.global.f64 	%fd73, [%rd84+-16384];
	setp.lt.f64 	%p25, %fd307, %fd73;
	selp.f64 	%fd74, %fd73, %fd307, %p25;
	ld.global.f64 	%fd75, [%rd84+-14336];
	setp.lt.f64 	%p26, %fd74, %fd75;
	selp.f64 	%fd76, %fd75, %fd74, %p26;
	ld.global.f64 	%fd77, [%rd84+-12288];
	setp.lt.f64 	%p27, %fd76, %fd77;
	selp.f64 	%fd78, %fd77, %fd76, %p27;
	ld.global.f64 	%fd79, [%rd84+-10240];
	setp.lt.f64 	%p28, %fd78, %fd79;
	selp.f64 	%fd80, %fd79, %fd78, %p28;
	ld.global.f64 	%fd81, [%rd84+-8192];
	setp.lt.f64 	%p29, %fd80, %fd81;
	selp.f64 	%fd82, %fd81, %fd80, %p29;
	ld.global.f64 	%fd83, [%rd84+-6144];
	setp.lt.f64 	%p30, %fd82, %fd83;
	selp.f64 	%fd84, %fd83, %fd82, %p30;
	ld.global.f64 	%fd85, [%rd84+-4096];
	setp.lt.f64 	%p31, %fd84, %fd85;
	selp.f64 	%fd86, %fd85, %fd84, %p31;
	ld.global.f64 	%fd87, [%rd84+-2048];
	setp.lt.f64 	%p32, %fd86, %fd87;
	selp.f64 	%fd88, %fd87, %fd86, %p32;
	ld.global.f64 	%fd89, [%rd84];
	setp.lt.f64 	%p33, %fd88, %fd89;
	selp.f64 	%fd90, %fd89, %fd88, %p33;
	ld.global.f64 	%fd91, [%rd84+2048];
	setp.lt.f64 	%p34, %fd90, %fd91;
	selp.f64 	%fd92, %fd91, %fd90, %p34;
	ld.global.f64 	%fd93, [%rd84+4096];
	setp.lt.f64 	%p35, %fd92, %fd93;
	selp.f64 	%fd94, %fd93, %fd92, %p35;
	ld.global.f64 	%fd95, [%rd84+6144];
	setp.lt.f64 	%p36, %fd94, %fd95;
	selp.f64 	%fd96, %fd95, %fd94, %p36;
	ld.global.f64 	%fd97, [%rd84+8192];
	setp.lt.f64 	%p37, %fd96, %fd97;
	selp.f64 	%fd98, %fd97, %fd96, %p37;
	ld.global.f64 	%fd99, [%rd84+10240];
	setp.lt.f64 	%p38, %fd98, %fd99;
	selp.f64 	%fd100, %fd99, %fd98, %p38;
	ld.global.f64 	%fd101, [%rd84+12288];
	setp.lt.f64 	%p39, %fd100, %fd101;
	selp.f64 	%fd102, %fd101, %fd100, %p39;
	ld.global.f64 	%fd103, [%rd84+14336];
	setp.lt.f64 	%p40, %fd102, %fd103;
	selp.f64 	%fd307, %fd103, %fd102, %p40;
	add.s32 	%r242, %r242, 4096;
	add.s32 	%r240, %r240, 16;
	add.s64 	%rd84, %rd84, 32768;
	setp.ne.s32 	%p41, %r240, 0;
	@%p41 bra 	$L__BB7_35;
$L__BB7_36:
	setp.eq.s32 	%p42, %r26, 0;
	@%p42 bra 	$L__BB7_45;
	and.b32  	%r33, %r25, 7;
	setp.lt.u32 	%p43, %r26, 8;
	@%p43 bra 	$L__BB7_39;
	cvt.u64.u32 	%rd30, %r242;
	add.s64 	%rd31, %rd83, %rd30;
	shl.b64 	%rd32, %rd31, 3;
	add.s64 	%rd33, %rd2, %rd32;
	ld.global.f64 	%fd105, [%rd33];
	setp.lt.f64 	%p44, %fd307, %fd105;
	selp.f64 	%fd106, %fd105, %fd307, %p44;
	ld.global.f64 	%fd107, [%rd33+2048];
	setp.lt.f64 	%p45, %fd106, %fd107;
	selp.f64 	%fd108, %fd107, %fd106, %p45;
	ld.global.f64 	%fd109, [%rd33+4096];
	setp.lt.f64 	%p46, %fd108, %fd109;
	selp.f64 	%fd110, %fd109, %fd108, %p46;
	ld.global.f64 	%fd111, [%rd33+6144];
	setp.lt.f64 	%p47, %fd110, %fd111;
	selp.f64 	%fd112, %fd111, %fd110, %p47;
	ld.global.f64 	%fd113, [%rd33+8192];
	setp.lt.f64 	%p48, %fd112, %fd113;
	selp.f64 	%fd114, %fd113, %fd112, %p48;
	ld.global.f64 	%fd115, [%rd33+10240];
	setp.lt.f64 	%p49, %fd114, %fd115;
	selp.f64 	%fd116, %fd115, %fd114, %p49;
	ld.global.f64 	%fd117, [%rd33+12288];
	setp.lt.f64 	%p50, %fd116, %fd117;
	selp.f64 	%fd118, %fd117, %fd116, %p50;
	ld.global.f64 	%fd119, [%rd33+14336];
	setp.lt.f64 	%p51, %fd118, %fd119;
	selp.f64 	%fd307, %fd119, %fd118, %p51;
	add.s32 	%r242, %r242, 2048;
$L__BB7_39:
	setp.eq.s32 	%p52, %r33, 0;
	@%p52 bra 	$L__BB7_45;
	and.b32  	%r36, %r25, 3;
	setp.lt.u32 	%p53, %r33, 4;
	@%p53 bra 	$L__BB7_42;
	cvt.u64.u32 	%rd34, %r242;
	add.s64 	%rd35, %rd83, %rd34;
	shl.b64 	%rd36, %rd35, 3;
	add.s64 	%rd37, %rd2, %rd36;
	ld.global.f64 	%fd121, [%rd37];
	setp.lt.f64 	%p54, %fd307, %fd121;
	selp.f64 	%fd122, %fd121, %fd307, %p54;
	ld.global.f64 	%fd123, [%rd37+2048];
	setp.lt.f64 	%p55, %fd122, %fd123;
	selp.f64 	%fd124, %fd123, %fd122, %p55;
	ld.global.f64 	%fd125, [%rd37+4096];
	setp.lt.f64 	%p56, %fd124, %fd125;
	selp.f64 	%fd126, %fd125, %fd124, %p56;
	ld.global.f64 	%fd127, [%rd37+6144];
	setp.lt.f64 	%p57, %fd126, %fd127;
	selp.f64 	%fd307, %fd127, %fd126, %p57;
	add.s32 	%r242, %r242, 1024;
$L__BB7_42:
	setp.eq.s32 	%p58, %r36, 0;
	@%p58 bra 	$L__BB7_45;
	cvt.u64.u32 	%rd38, %r242;
	add.s64 	%rd39, %rd83, %rd38;
	shl.b64 	%rd40, %rd39, 3;
	add.s64 	%rd85, %rd2, %rd40;
	neg.s32 	%r245, %r36;
$L__BB7_44:
	.pragma "nounroll";
	ld.global.f64 	%fd128, [%rd85];
	setp.lt.f64 	%p59, %fd307, %fd128;
	selp.f64 	%fd307, %fd128, %fd307, %p59;
	add.s64 	%rd85, %rd85, 2048;
	add.s32 	%r245, %r245, 1;
	setp.ne.s32 	%p60, %r245, 0;
	@%p60 bra 	$L__BB7_44;
$L__BB7_45:
	// begin inline asm
	mov.u32 %r53, %laneid;
	// end inline asm
	mov.b64 	%rd41, %fd307;
	mov.b64 	{%r55, %r60}, %rd41;
	mov.b32 	%r61, 1;
	mov.b32 	%r102, 31;
	mov.b32 	%r103, -1;
	// begin inline asm
	shfl.sync.down.b32 %r54, %r55, %r61, %r102, %r103;
	// end inline asm
	// begin inline asm
	shfl.sync.down.b32 %r59, %r60, %r61, %r102, %r103;
	// end inline asm
	mov.b64 	%rd42, {%r54, %r59};
	mov.b64 	%fd129, %rd42;
	setp.gt.s32 	%p61, %r53, 30;
	setp.lt.f64 	%p62, %fd307, %fd129;
	selp.f64 	%fd130, %fd129, %fd307, %p62;
	selp.f64 	%fd131, %fd307, %fd130, %p61;
	mov.b64 	%rd43, %fd131;
	mov.b64 	{%r65, %r70}, %rd43;
	mov.b32 	%r71, 2;
	// begin inline asm
	shfl.sync.down.b32 %r64, %r65, %r71, %r102, %r103;
	// end inline asm
	// begin inline asm
	shfl.sync.down.b32 %r69, %r70, %r71, %r102, %r103;
	// end inline asm
	mov.b64 	%rd44, {%r64, %r69};
	mov.b64 	%fd132, %rd44;
	setp.gt.s32 	%p63, %r53, 29;
	setp.lt.f64 	%p64, %fd131, %fd132;
	selp.f64 	%fd133, %fd132, %fd131, %p64;
	selp.f64 	%fd134, %fd131, %fd133, %p63;
	mov.b64 	%rd45, %fd134;
	mov.b64 	{%r75, %r80}, %rd45;
	mov.b32 	%r81, 4;
	// begin inline asm
	shfl.sync.down.b32 %r74, %r75, %r81, %r102, %r103;
	// end inline asm
	// begin inline asm
	shfl.sync.down.b32 %r79, %r80, %r81, %r102, %r103;
	// end inline asm
	mov.b64 	%rd46, {%r74, %r79};
	mov.b64 	%fd135, %rd46;
	setp.gt.s32 	%p65, %r53, 27;
	setp.lt.f64 	%p66, %fd134, %fd135;
	selp.f64 	%fd136, %fd135, %fd134, %p66;
	selp.f64 	%fd137, %fd134, %fd136, %p65;
	mov.b64 	%rd47, %fd137;
	mov.b64 	{%r85, %r90}, %rd47;
	mov.b32 	%r91, 8;
	// begin inline asm
	shfl.sync.down.b32 %r84, %r85, %r91, %r102, %r103;
	// end inline asm
	// begin inline asm
	shfl.sync.down.b32 %r89, %r90, %r91, %r102, %r103;
	// end inline asm
	mov.b64 	%rd48, {%r84, %r89};
	mov.b64 	%fd138, %rd48;
	setp.gt.s32 	%p67, %r53, 23;
	setp.lt.f64 	%p68, %fd137, %fd138;
	selp.f64 	%fd139, %fd138, %fd137, %p68;
	selp.f64 	%fd140, %fd137, %fd139, %p67;
	mov.b64 	%rd49, %fd140;
	mov.b64 	{%r95, %r100}, %rd49;
	mov.b32 	%r101, 16;
	// begin inline asm
	shfl.sync.down.b32 %r94, %r95, %r101, %r102, %r103;
	// end inline asm
	// begin inline asm
	shfl.sync.down.b32 %r99, %r100, %r101, %r102, %r103;
	// end inline asm
	mov.b64 	%rd50, {%r94, %r99};
	mov.b64 	%fd141, %rd50;
	setp.gt.s32 	%p69, %r53, 15;
	setp.lt.f64 	%p70, %fd140, %fd141;
	selp.f64 	%fd38, %fd141, %fd140, %p70;
	selp.f64 	%fd308, %fd140, %fd38, %p69;
	setp.ne.s32 	%p71, %r53, 0;
	@%p71 bra 	$L__BB7_47;
	shr.u32 	%r104, %r24, 2;
	and.b32  	%r105, %r104, 248;
	mov.u32 	%r106, _ZZN3cub18CUB_300001_SM_10006detail6reduce28DeviceReduceSingleTileKernelINS2_10policy_hubIdyN4cuda3__47maximumIdEEE10Policy1000EN6thrust24THRUST_300001_SM_1000_NS6detail15normal_iteratorINSC_10device_ptrIdEEEEPdyS8_ddNS5_3std3__410__identityEEEvT0_T1_T2_T3_T4_T6_E12temp_storage;
	add.s32 	%r107, %r106, %r105;
	st.shared.f64 	[%r107+8], %fd38;
$L__BB7_47:
	bar.sync 	0;
	setp.ne.s32 	%p72, %r24, 0;
	@%p72 bra 	$L__BB7_49;
	ld.shared.f64 	%fd142, [_ZZN3cub18CUB_300001_SM_10006detail6reduce28DeviceReduceSingleTileKernelINS2_10policy_hubIdyN4cuda3__47maximumIdEEE10Policy1000EN6thrust24THRUST_300001_SM_1000_NS6detail15normal_iteratorINSC_10device_ptrIdEEEEPdyS8_ddNS5_3std3__410__identityEEEvT0_T1_T2_T3_T4_T6_E12temp_storage+16];
	setp.lt.f64 	%p73, %fd308, %fd142;
	selp.f64 	%fd143, %fd142, %fd308, %p73;
	ld.shared.f64 	%fd144, [_ZZN3cub18CUB_300001_SM_10006detail6reduce28DeviceReduceSingleTileKernelINS2_10policy_hubIdyN4cuda3__47maximumIdEEE10Policy1000EN6thrust24THRUST_300001_SM_1000_NS6detail15normal_iteratorINSC_10device_ptrIdEEEEPdyS8_ddNS5_3std3__410__identityEEEvT0_T1_T2_T3_T4_T6_E12temp_storage+24];
	setp.lt.f64 	%p74, %fd143, %fd144;
	selp.f64 	%fd145, %fd144, %fd143, %p74;
	ld.shared.f64 	%fd146, [_ZZN3cub18CUB_300001_SM_10006detail6reduce28DeviceReduceSingleTileKernelINS2_10policy_hubIdyN4cuda3__47maximumIdEEE10Policy1000EN6thrust24THRUST_300001_SM_1000_NS6detail15normal_iteratorINSC_10device_ptrIdEEEEPdyS8_ddNS5_3std3__410__identityEEEvT0_T1_T2_T3_T4_T6_E12temp_storage+32];
	setp.lt.f64 	%p75, %fd145, %fd146;
	selp.f64 	%fd147, %fd146, %fd145, %p75;
	ld.shared.f64 	%fd148, [_ZZN3cub18CUB_300001_SM_10006detail6reduce28DeviceReduceSingleTileKernelINS2_10policy_hubIdyN4cuda3__47maximumIdEEE10Policy1000EN6thrust24THRUST_300001_SM_1000_NS6detail15normal_iteratorINSC_10device_ptrIdEEEEPdyS8_ddNS5_3std3__410__identityEEEvT0_T1_T2_T3_T4_T6_E12temp_storage+40];
	setp.lt.f64 	%p76, %fd147, %fd148;
	selp.f64 	%fd149, %fd148, %fd147, %p76;
	ld.shared.f64 	%fd150, [_ZZN3cub18CUB_300001_SM_10006detail6reduce28DeviceReduceSingleTileKernelINS2_10policy_hubIdyN4cuda3__47maximumIdEEE10Policy1000EN6thrust24THRUST_300001_SM_1000_NS6detail15normal_iteratorINSC_10device_ptrIdEEEEPdyS8_ddNS5_3std3__410__identityEEEvT0_T1_T2_T3_T4_T6_E12temp_storage+48];
	setp.lt.f64 	%p77, %fd149, %fd150;
	selp.f64 	%fd151, %fd150, %fd149, %p77;
	ld.shared.f64 	%fd152, [_ZZN3cub18CUB_300001_SM_10006detail6reduce28DeviceReduceSingleTileKernelINS2_10policy_hubIdyN4cuda3__47maximumIdEEE10Policy1000EN6thrust24THRUST_300001_SM_1000_NS6detail15normal_iteratorINSC_10device_ptrIdEEEEPdyS8_ddNS5_3std3__410__identityEEEvT0_T1_T2_T3_T4_T6_E12temp_storage+56];
	setp.lt.f64 	%p78, %fd151, %fd152;
	selp.f64 	%fd153, %fd152, %fd151, %p78;
	ld.shared.f64 	%fd154, [_ZZN3cub18CUB_300001_SM_10006detail6reduce28DeviceReduceSingleTileKernelINS2_10policy_hubIdyN4cuda3__47maximumIdEEE10Policy1000EN6thrust24THRUST_300001_SM_1000_NS6detail15normal_iteratorINSC_10device_ptrIdEEEEPdyS8_ddNS5_3std3__410__identityEEEvT0_T1_T2_T3_T4_T6_E12temp_storage+64];
	setp.lt.f64 	%p79, %fd153, %fd154;
	selp.f64 	%fd308, %fd154, %fd153, %p79;
$L__BB7_49:
	mov.u32 	%r230, %tid.x;
	setp.ne.s32 	%p166, %r230, 0;
	@%p166 bra 	$L__BB7_51;
	setp.lt.f64 	%p167, %fd42, %fd308;
	selp.f64 	%fd286, %fd308, %fd42, %p167;
	st.global.f64 	[%rd1], %fd286;
$L__BB7_51:
	ret;

}
	// .globl	_ZN3cub18CUB_300001_SM_10006detail6reduce18DeviceReduceKernelINS2_10policy_hubIdyN4cuda3__47maximumIdEEE10Policy1000EN6thrust24THRUST_300001_SM_1000_NS6detail15normal_iteratorINSC_10device_ptrIdEEEEyS8_dNS5_3std3__410__identityEEEvT0_PT3_T1_NS0_13GridEvenShareISO_EET2_T4_
.visible .entry _ZN3cub18CUB_300001_SM_10006detail6reduce18DeviceReduceKernelINS2_10policy_hubIdyN4cuda3__47maximumIdEEE10Policy1000EN6thrust24THRUST_300001_SM_1000_NS6detail15normal_iteratorINSC_10device_ptrIdEEEEyS8_dNS5_3std3__410__identityEEEvT0_PT3_T1_NS0_13GridEvenShareISO_EET2_T4_(
	.param .align 8 .b8 _ZN3cub18CUB_300001_SM_10006detail6reduce18DeviceReduceKernelINS2_10policy_hubIdyN4cuda3__47maximumIdEEE10Policy1000EN6thrust24THRUST_300001_SM_1000_NS6detail15normal_iteratorINSC_10device_ptrIdEEEEyS8_dNS5_3std3__410__identityEEEvT0_PT3_T1_NS0_13GridEvenShareISO_EET2_T4__param_0[8],
	.param .u64 .ptr .align 1 _ZN3cub18CUB_300001_SM_10006detail6reduce18DeviceReduceKernelINS2_10policy_hubIdyN4cuda3__47maximumIdEEE10Policy1000EN6thrust24THRUST_300001_SM_1000_NS6detail15normal_iteratorINSC_10device_ptrIdEEEEyS8_dNS5_3std3__410__identityEEEvT0_PT3_T1_NS0_13GridEvenShareISO_EET2_T4__param_1,
	.param .u64 _ZN3cub18CUB_300001_SM_10006detail6reduce18DeviceReduceKernelINS2_10policy_hubIdyN4cuda3__47maximumIdEEE10Policy1000EN6thrust24THRUST_300001_SM_1000_NS6detail15normal_iteratorINSC_10device_ptrIdEEEEyS8_dNS5_3std3__410__identityEEEvT0_PT3_T1_NS0_13GridEvenShareISO_EET2_T4__param_2,
	.param .align 8 .b8 _ZN3cub18CUB_300001_SM_10006detail6reduce18DeviceReduceKernelINS2_10policy_hubIdyN4cuda3__47maximumIdEEE10Policy1000EN6thrust24THRUST_300001_SM_1000_NS6detail15normal_iteratorINSC_10device_ptrIdEEEEyS8_dNS5_3std3__410__identityEEEvT0_PT3_T1_NS0_13GridEvenShareISO_EET2_T4__param_3[72],
	.param .align 1 .b8 _ZN3cub18CUB_300001_SM_10006detail6reduce18DeviceReduceKernelINS2_10policy_hubIdyN4cuda3__47maximumIdEEE10Policy1000EN6thrust24THRUST_300001_SM_1000_NS6detail15normal_iteratorINSC_10device_ptrIdEEEEyS8_dNS5_3std3__410__identityEEEvT0_PT3_T1_NS0_13GridEvenShareISO_EET2_T4__param_4[1],
	.param .align 1 .b8 _ZN3cub18CUB_300001_SM_10006detail6reduce18DeviceReduceKernelINS2_10policy_hubIdyN4cuda3__47maximumIdEEE10Policy1000EN6thrust24THRUST_300001_SM_1000_NS6detail15normal_iteratorINSC_10device_ptrIdEEEEyS8_dNS5_3std3__410__identityEEEvT0_PT3_T1_NS0_13GridEvenShareISO_EET2_T4__param_5[1]
)
.maxntid 256
{
	.reg .pred 	%p<166>;
	.reg .b16 	%rs<4>;
	.reg .b32 	%r<281>;
	.reg .b64 	%rd<108>;
	.reg .b64 	%fd<305>;
	// demoted variable
	.shared .align 8 .b8 _ZZN3cub18CUB_300001_SM_10006detail6reduce18DeviceReduceKernelINS2_10policy_hubIdyN4cuda3__47maximumIdEEE10Policy1000EN6thrust24THRUST_300001_SM_1000_NS6detail15normal_iteratorINSC_10device_ptrIdEEEEyS8_dNS5_3std3__410__identityEEEvT0_PT3_T1_NS0_13GridEvenShareISO_EET2_T4_E12temp_storage[80];
	ld.param.u64 	%rd1, [_ZN3cub18CUB_300001_SM_10006detail6reduce18DeviceReduceKernelINS2_10policy_hubIdyN4cuda3__47maximumIdEEE10Policy1000EN6thrust24THRUST_300001_SM_1000_NS6detail15normal_iteratorINSC_10device_ptrIdEEEEyS8_dNS5_3std3__410__identityEEEvT0_PT3_T1_NS0_13GridEvenShareISO_EET2_T4__param_3+32];
	ld.param.u32 	%r1, [_ZN3cub18CUB_300001_SM_10006detail6reduce18DeviceReduceKernelINS2_10policy_hubIdyN4cuda3__47maximumIdEEE10Policy1000EN6thrust24THRUST_300001_SM_1000_NS6detail15normal_iteratorINSC_10device_ptrIdEEEEyS8_dNS5_3std3__410__identityEEEvT0_PT3_T1_NS0_13GridEvenShareISO_EET2_T4__param_3+40];
	ld.param.u64 	%rd25, [_ZN3cub18CUB_300001_SM_10006detail6reduce18DeviceReduceKernelINS2_10policy_hubIdyN4cuda3__47maximumIdEEE10Policy1000EN6thrust24THRUST_300001_SM_1000_NS6detail15normal_iteratorINSC_10device_ptrIdEEEEyS8_dNS5_3std3__410__identityEEEvT0_PT3_T1_NS0_13GridEvenShareISO_EET2_T4__param_0];
	cvta.to.global.u64 	%rd2, %rd25;
	mov.u32 	%r2, %ctaid.x;
	shl.b32 	%r50, %r1, 11;
	cvt.s64.s32 	%rd3, %r50;
	shl.b32 	%r51, %r2, 11;
	cvt.u64.u32 	%rd4, %r51;
	sub.s64 	%rd5, %rd1, %rd4;
	setp.gt.u64 	%p1, %rd5, 2047;
	@%p1 bra 	$L__BB8_25;
	cvt.u32.u64 	%r137, %rd4;
	cvt.u32.u64 	%r3, %rd1;
	sub.s32 	%r4, %r3, %r137;
	mov.u32 	%r5, %tid.x;
	setp.ge.s32 	%p79, %r5, %r4;
	mov.f64 	%fd293, 0d0000000000000000;
	mov.u32 	%r268, %r5;
	@%p79 bra 	$L__BB8_3;
	add.s32 	%r139, %r137, %r5;
	mul.wide.u32 	%rd61, %r139, 8;
	add.s64 	%rd62, %rd2, %rd61;
	ld.global.f64 	%fd293, [%rd62];
	add.s32 	%r268, %r5, 256;
$L__BB8_3:
	setp.ge.s32 	%p80, %r268, %r4;
	@%p80 bra 	$L__BB8_16;
	not.b32 	%r141, %r268;
	add.s32 	%r142, %r141, %r3;
	sub.s32 	%r143, %r142, %r137;
	shr.u32 	%r144, %r143, 8;
	add.s32 	%r8, %r144, 1;
	and.b32  	%r9, %r8, 15;
	setp.lt.u32 	%p81, %r143, 3840;
	@%p81 bra 	$L__BB8_7;
	and.b32  	%r145, %r8, 33554416;
	neg.s32 	%r266, %r145;
	mul.wide.u32 	%rd63, %r2, 16384;
	mul.wide.u32 	%rd64, %r268, 8;
	or.b64  	%rd65, %rd63, %rd64;
	add.s64 	%rd66, %rd65, %rd2;
	add.s64 	%rd102, %rd66, 16384;
$L__BB8_6:
	.pragma "nounroll";
	ld.global.f64 	%fd155, [%rd102+-16384];
	setp.lt.f64 	%p82, %fd293, %fd155;
	selp.f64 	%fd156, %fd155, %fd293, %p82;
	ld.global.f64 	%fd157, [%rd102+-14336];
	setp.lt.f64 	%p83, %fd156, %fd157;
	selp.f64 	%fd158, %fd157, %fd156, %p83;
	ld.global.f64 	%fd159, [%rd102+-12288];
	setp.lt.f64 	%p84, %fd158, %fd159;
	selp.f64 	%fd160, %fd159, %fd158, %p84;
	ld.global.f64 	%fd161, [%rd102+-10240];
	setp.lt.f64 	%p85, %fd160, %fd161;
	selp.f64 	%fd162, %fd161, %fd160, %p85;
	ld.global.f64 	%fd163, [%rd102+-8192];
	setp.lt.f64 	%p86, %fd162, %fd163;
	selp.f64 	%fd164, %fd163, %fd162, %p86;
	ld.global.f64 	%fd165, [%rd102+-6144];
	setp.lt.f64 	%p87, %fd164, %fd165;
	selp.f64 	%fd166, %fd165, %fd164, %p87;
	ld.global.f64 	%fd167, [%rd102+-4096];
	setp.lt.f64 	%p88, %fd166, %fd167;
	selp.f64 	%fd168, %fd167, %fd166, %p88;
	ld.global.f64 	%fd169, [%rd102+-2048];
	setp.lt.f64 	%p89, %fd168, %fd169;
	selp.f64 	%fd170, %fd169, %fd168, %p89;
	ld.global.f64 	%fd171, [%rd102];
	setp.lt.f64 	%p90, %fd170, %fd171;
	selp.f64 	%fd172, %fd171, %fd170, %p90;
	ld.global.f64 	%fd173, [%rd102+2048];
	setp.lt.f64 	%p91, %fd172, %fd173;
	selp.f64 	%fd174, %fd173, %fd172, %p91;
	ld.global.f64 	%fd175, [%rd102+4096];
	setp.lt.f64 	%p92, %fd174, %fd175;
	selp.f64 	%fd176, %fd175, %fd174, %p92;
	ld.global.f64 	%fd177, [%rd102+6144];
	setp.lt.f64 	%p93, %fd176, %fd177;
	selp.f64 	%fd178, %fd177, %fd176, %p93;
	ld.global.f64 	%fd179, [%rd102+8192];
	setp.lt.f64 	%p94, %fd178, %fd179;
	selp.f64 	%fd180, %fd179, %fd178, %p94;
	ld.global.f64 	%fd181, [%rd102+10240];
	setp.lt.f64 	%p95, %fd180, %fd181;
	selp.f64 	%fd182, %fd181, %fd180, %p95;
	ld.global.f64 	%fd183, [%rd102+12288];
	setp.lt.f64 	%p96, %fd182, %fd183;
	selp.f64 	%fd184, %fd183, %fd182, %p96;
	ld.global.f64 	%fd185, [%rd102+14336];
	setp.lt.f64 	%p97, %fd184, %fd185;
	selp.f64 	%fd293, %fd185, %fd184, %p97;
	add.s32 	%r268, %r268, 4096;
	add.s32 	%r266, %r266, 16;
	add.s64 	%rd102, %rd102, 32768;
	setp.ne.s32 	%p98, %r266, 0;
	@%p98 bra 	$L__BB8_6;
$L__BB8_7:
	setp.eq.s32 	%p99, %r9, 0;
	@%p99 bra 	$L__BB8_16;
	and.b32  	%r16, %r8, 7;
	setp.lt.u32 	%p100, %r9, 8;
	@%p100 bra 	$L__BB8_10;
	cvt.s64.s32 	%rd67, %r268;
	add.s64 	%rd68, %rd67, %rd4;
	shl.b64 	%rd69, %rd68, 3;
	add.s64 	%rd70, %rd2, %rd69;
	ld.global.f64 	%fd187, [%rd70];
	setp.lt.f64 	%p101, %fd293, %fd187;
	selp.f64 	%fd188, %fd187, %fd293, %p101;
	ld.global.f64 	%fd189, [%rd70+2048];
	setp.lt.f64 	%p102, %fd188, %fd189;
	selp.f64 	%fd190, %fd189, %fd188, %p102;
	ld.global.f64 	%fd191, [%rd70+4096];
	setp.lt.f64 	%p103, %fd190, %fd191;
	selp.f64 	%fd192, %fd191, %fd190, %p103;
	ld.global.f64 	%fd193, [%rd70+6144];
	setp.lt.f64 	%p104, %fd192, %fd193;
	selp.f64 	%fd194, %fd193, %fd192, %p104;
	ld.global.f64 	%fd195, [%rd70+8192];
	setp.lt.f64 	%p105, %fd194, %fd195;
	selp.f64 	%fd196, %fd195, %fd194, %p105;
	ld.global.f64 	%fd197, [%rd70+10240];
	setp.lt.f64 	%p106, %fd196, %fd197;
	selp.f64 	%fd198, %fd197, %fd196, %p106;
	ld.global.f64 	%fd199, [%rd70+12288];
	setp.lt.f64 	%p107, %fd198, %fd199;
	selp.f64 	%fd200, %fd199, %fd198, %p107;
	ld.global.f64 	%fd201, [%rd70+14336];
	setp.lt.f64 	%p108, %fd200, %fd201;
	selp.f64 	%fd293, %fd201, %fd200, %p108;
	add.s32 	%r268, %r268, 2048;
$L__BB8_10:
	setp.eq.s32 	%p109, %r16, 0;
	@%p109 bra 	$L__BB8_16;
	and.b32  	%r19, %r8, 3;
	setp.lt.u32 	%p110, %r16, 4;
	@%p110 bra 	$L__BB8_13;
	cvt.s64.s32 	%rd71, %r268;
	add.s64 	%rd72, %rd71, %rd4;
	shl.b64 	%rd73, %rd72, 3;
	add.s64 	%rd74, %rd2, %rd73;
	ld.global.f64 	%fd203, [%rd74];
	setp.lt.f64 	%p111, %fd293, %fd203;
	selp.f64 	%fd204, %fd203, %fd293, %p111;
	ld.global.f64 	%fd205, [%rd74+2048];
	setp.lt.f64 	%p112, %fd204, %fd205;
	selp.f64 	%fd206, %fd205, %fd204, %p112;
	ld.global.f64 	%fd207, [%rd74+4096];
	setp.lt.f64 	%p113, %fd206, %fd207;
	selp.f64 	%fd208, %fd207, %fd206, %p113;
	ld.global.f64 	%fd209, [%rd74+6144];
	setp.lt.f64 	%p114, %fd208, %fd209;
	selp.f64 	%fd293, %fd209, %fd208, %p114;
	add.s32 	%r268, %r268, 1024;
$L__BB8_13:
	setp.eq.s32 	%p115, %r19, 0;
	@%p115 bra 	$L__BB8_16;
	mul.wide.u32 	%rd75, %r2, 16384;
	add.s64 	%rd9, %rd2, %rd75;
	neg.s32 	%r271, %r19;
$L__BB8_15:
	.pragma "nounroll";
	mul.wide.s32 	%rd76, %r268, 8;
	add.s64 	%rd77, %rd9, %rd76;
	ld.global.f64 	%fd210, [%rd77];
	setp.lt.f64 	%p116, %fd293, %fd210;
	selp.f64 	%fd293, %fd210, %fd293, %p116;
	add.s32 	%r268, %r268, 256;
	add.s32 	%r271, %r271, 1;
	setp.ne.s32 	%p117, %r271, 0;
	@%p117 bra 	$L__BB8_15;
$L__BB8_16:
	setp.lt.s32 	%p118, %r4, 256;
	@%p118 bra 	$L__BB8_21;
	// begin inline asm
	mov.u32 %r209, %laneid;
	// end inline asm
	mov.b64 	%rd88, %fd293;
	mov.b64 	{%r211, %r216}, %rd88;
	mov.b32 	%r217, 1;
	mov.b32 	%r258, 31;
	mov.b32 	%r259, -1;
	// begin inline asm
	shfl.sync.down.b32 %r210, %r211, %r217, %r258, %r259;
	// end inline asm
	// begin inline asm
	shfl.sync.down.b32 %r215, %r216, %r217, %r258, %r259;
	// end inline asm
	mov.b64 	%rd89, {%r210, %r215};
	mov.b64 	%fd258, %rd89;
	setp.gt.s32 	%p146, %r209, 30;
	setp.lt.f64 	%p147, %fd293, %fd258;
	selp.f64 	%fd259, %fd258, %fd293, %p147;
	selp.f64 	%fd260, %fd293, %fd259, %p146;
	mov.b64 	%rd90, %fd260;
	mov.b64 	{%r221, %r226}, %rd90;
	mov.b32 	%r227, 2;
	// begin inline asm
	shfl.sync.down.b32 %r220, %r221, %r227, %r258, %r259;
	// end inline asm
	// begin inline asm
	shfl.sync.down.b32 %r225, %r226, %r227, %r258, %r259;
	// end inline asm
	mov.b64 	%rd91, {%r220, %r225};
	mov.b64 	%fd261, %rd91;
	setp.gt.s32 	%p148, %r209, 29;
	setp.lt.f64 	%p149, %fd260, %fd261;
	selp.f64 	%fd262, %fd261, %fd260, %p149;
	selp.f64 	%fd263, %fd260, %fd262, %p148;
	mov.b64 	%rd92, %fd263;
	mov.b64 	{%r231, %r236}, %rd92;
	mov.b32 	%r237, 4;
	// begin inline asm
	shfl.sync.down.b32 %r230, %r231, %r237, %r258, %r259;
	// end inline asm
	// begin inline asm
	shfl.sync.down.b32 %r235, %r236, %r237, %r258, %r259;
	// end inline asm
	mov.b64 	%rd93, {%r230, %r235};
	mov.b64 	%fd264, %rd93;
	setp.gt.s32 	%p150, %r209, 27;
	setp.lt.f64 	%p151, %fd263, %fd264;
	selp.f64 	%fd265, %fd264, %fd263, %p151;
	selp.f64 	%fd266, %fd263, %fd265, %p150;
	mov.b64 	%rd94, %fd266;
	mov.b64 	{%r241, %r246}, %rd94;
	mov.b32 	%r247, 8;
	// begin inline asm
	shfl.sync.down.b32 %r240, %r241, %r247, %r258, %r259;
	// end inline asm
	// begin inline asm
	shfl.sync.down.b32 %r245, %r246, %r247, %r258, %r259;
	// end inline asm
	mov.b64 	%rd95, {%r240, %r245};
	mov.b64 	%fd267, %rd95;
	setp.gt.s32 	%p152, %r209, 23;
	setp.lt.f64 	%p153, %fd266, %fd267;
	selp.f64 	%fd268, %fd267, %fd266, %p153;
	selp.f64 	%fd269, %fd266, %fd268, %p152;
	mov.b64 	%rd96, %fd269;
	mov.b64 	{%r251, %r256}, %rd96;
	mov.b32 	%r257, 16;
	// begin inline asm
	shfl.sync.down.b32 %r250, %r251, %r257, %r258, %r259;
	// end inline asm
	// begin inline asm
	shfl.sync.down.b32 %r255, %r256, %r257, %r258, %r259;
	// end inline asm
	mov.b64 	%rd97, {%r250, %r255};
	mov.b64 	%fd270, %rd97;
	setp.gt.s32 	%p154, %r209, 15;
	setp.lt.f64 	%p155, %fd269, %fd270;
	selp.f64 	%fd16, %fd270, %fd269, %p155;
	selp.f64 	%fd304, %fd269, %fd16, %p154;
	setp.ne.s32 	%p156, %r209, 0;
	@%p156 bra 	$L__BB8_19;
	shr.u32 	%r260, %r5, 2;
	and.b32  	%r261, %r260, 248;
	mov.u32 	%r262, _ZZN3cub18CUB_300001_SM_10006detail6reduce18DeviceReduceKernelINS2_10policy_hubIdyN4cuda3__47maximumIdEEE10Policy1000EN6thrust24THRUST_300001_SM_1000_NS6detail15normal_iteratorINSC_10device_ptrIdEEEEyS8_dNS5_3std3__410__identityEEEvT0_PT3_T1_NS0_13GridEvenShareISO_EET2_T4_E12temp_storage;
	add.s32 	%r263, %r262, %r261;
	st.shared.f64 	[%r263+8], %fd16;
$L__BB8_19:
	bar.sync 	0;
	setp.ne.s32 	%p157, %r5, 0;
	@%p157 bra 	$L__BB8_46;
	ld.shared.f64 	%fd271, [_ZZN3cub18CUB_300001_SM_10006detail6reduce18DeviceReduceKernelINS2_10policy_hubIdyN4cuda3__47maximumIdEEE10Policy1000EN6thrust24THRUST_300001_SM_1000_NS6detail15normal_iteratorINSC_10device_ptrIdEEEEyS8_dNS5_3std3__410__identityEEEvT0_PT3_T1_NS0_13GridEvenShareISO_EET2_T4_E12temp_storage+16];
	setp.lt.f64 	%p158, %fd304, %fd271;
	selp.f64 	%fd272, %fd271, %fd304, %p158;
	ld.shared.f64 	%fd273, [_ZZN3cub18CUB_300001_SM_10006detail6reduce18DeviceReduceKernelINS2_10policy_hubIdyN4cuda3__47maximumIdEEE10Policy1000EN6thrust24THRUST_300001_SM_1000_NS6detail15normal_iteratorINSC_10device_ptrIdEEEEyS8_dNS5_3std3__410__identityEEEvT0_PT3_T1_NS0_13GridEvenShareISO_EET2_T4_E12temp_storage+24];
	setp.lt.f64 	%p159, %fd272, %fd273;
	selp.f64 	%fd274, %fd273, %fd272, %p159;
	ld.shared.f64 	%fd275, [_ZZN3cub18CUB_300001_SM_10006detail6reduce18DeviceReduceKernelINS2_10policy_hubIdyN4cuda3__47maximumIdEEE10Policy1000EN6thrust24THRUST_300001_SM_1000_NS6detail15normal_iteratorINSC_10device_ptrIdEEEEyS8_dNS5_3std3__410__identityEEEvT0_PT3_T1_NS0_13GridEvenShareISO_EET2_T4_E12temp_storage+32];
	setp.lt.f64 	%p160, %fd274, %fd275;
	selp.f64 	%fd276, %fd275, %fd274, %p160;
	ld.shared.f64 	%fd277, [_ZZN3cub18CUB_300001_SM_10006detail6reduce18DeviceReduceKernelINS2_10policy_hubIdyN4cuda3__47maximumIdEEE10Policy1000EN6thrust24THRUST_300001_SM_1000_NS6detail15normal_iteratorINSC_10device_ptrIdEEEEyS8_dNS5_3std3__410__identityEEEvT0_PT3_T1_NS0_13GridEvenShareISO_EET2_T4_E12temp_storage+40];
	setp.lt.f64 	%p161, %fd276, %fd277;
	selp.f64 	%fd278, %fd277, %fd276, %p161;
	ld.shared.f64 	%fd279, [_ZZN3cub18CUB_300001_SM_10006detail6reduce18DeviceReduceKernelINS2_10policy_hubIdyN4cuda3__47maximumIdEEE10Policy1000EN6thrust24THRUST_300001_SM_1000_NS6detail15normal_iteratorINSC_10device_ptrIdEEEEyS8_dNS5_3std3__410__identityEEEvT0_PT3_T1_NS0_13GridEvenShareISO_EET2_T4_E12temp_storage+48];
	setp.lt.f64 	%p162, %fd278, %fd279;
	selp.f64 	%fd280, %fd279, %fd278, %p162;
	ld.shared.f64 	%fd281, [_ZZN3cub18CUB_300001_SM_10006detail6reduce18DeviceReduceKernelINS2_10policy_hubIdyN4cuda3__47maximumIdEEE10Policy1000EN6thrust24THRUST_300001_SM_1000_NS6detail15normal_iteratorINSC_10device_ptrIdEEEEyS8_dNS5_3std3__410__identityEEEvT0_PT3_T1_NS0_13GridEvenShareISO_EET2_T4_E12temp_storage+56];
	setp.lt.f64 	%p163, %fd280, %fd281;
	selp.f64 	%fd282, %fd281, %fd280, %p163;
	ld.shared.f64 	%fd283, [_ZZN3cub18CUB_300001_SM_10006detail6reduce18DeviceReduceKernelINS2_10policy_hubIdyN4cuda3__47maximumIdEEE10Policy1000EN6thrust24THRUST_300001_SM_1000_NS6detail15normal_iteratorINSC_10device_ptrIdEEEEyS8_dNS5_3std3__410__identityEEEvT0_PT3_T1_NS0_13GridEvenShareISO_EET2_T4_E12temp_storage+64];
	setp.lt.f64 	%p164, %fd282, %fd283;
	selp.f64 	%fd304, %fd283, %fd282, %p164;
	bra.uni 	$L__BB8_46;
$L__BB8_21:
	// begin inline asm
	mov.u32 %r146, %laneid;
	// end inline asm
	and.b32  	%r197, %r5, 992;
	add.s32 	%r198, %r197, 32;
	setp.gt.s32 	%p119, %r198, %r4;
	not.b32 	%r199, %r197;
	add.s32 	%r200, %r4, %r199;
	selp.b32 	%r195, %r200, 31, %p119;
	mov.b64 	%rd78, %fd293;
	mov.b64 	{%r148, %r153}, %rd78;
	mov.b32 	%r154, 1;
	mov.b32 	%r196, -1;
	// begin inline asm
	shfl.sync.down.b32 %r147, %r148, %r154, %r195, %r196;
	// end inline asm
	// begin inline asm
	shfl.sync.down.b32 %r152, %r153, %r154, %r195, %r196;
	// end inline asm
	mov.b64 	%rd79, {%r147, %r152};
	mov.b64 	%fd211, %rd79;
	setp.lt.s32 	%p120, %r146, %r195;
	setp.lt.f64 	%p121, %fd293, %fd211;
	selp.f64 	%fd212, %fd211, %fd293, %p121;
	selp.f64 	%fd213, %fd212, %fd293, %p120;
	mov.b64 	%rd80, %fd213;
	mov.b64 	{%r158, %r163}, %rd80;
	mov.b32 	%r164, 2;
	// begin inline asm
	shfl.sync.down.b32 %r157, %r158, %r164, %r195, %r196;
	// end inline asm
	// begin inline asm
	shfl.sync.down.b32 %r162, %r163, %r164, %r195, %r196;
	// end inline asm
	mov.b64 	%rd81, {%r157, %r162};
	mov.b64 	%fd214, %rd81;
	add.s32 	%r201, %r146, 2;
	setp.gt.s32 	%p122, %r201, %r195;
	setp.lt.f64 	%p123, %fd213, %fd214;
	selp.f64 	%fd215, %fd214, %fd213, %p123;
	selp.f64 	%fd216, %fd213, %fd215, %p122;
	mov.b64 	%rd82, %fd216;
	mov.b64 	{%r168, %r173}, %rd82;
	mov.b32 	%r174, 4;
	// begin inline asm
	shfl.sync.down.b32 %r167, %r168, %r174, %r195, %r196;
	// end inline asm
	// begin inline asm
	shfl.sync.down.b32 %r172, %r173, %r174, %r195, %r196;
	// end inline asm
	mov.b64 	%rd83, {%r167, %r172};
	mov.b64 	%fd217, %rd83;
	add.s32 	%r202, %r146, 4;
	setp.gt.s32 	%p124, %r202, %r195;
	setp.lt.f64 	%p125, %fd216, %fd217;
	selp.f64 	%fd218, %fd217, %fd216, %p125;
	selp.f64 	%fd219, %fd216, %fd218, %p124;
	mov.b64 	%rd84, %fd219;
	mov.b64 	{%r178, %r183}, %rd84;
	mov.b32 	%r184, 8;
	// begin inline asm
	shfl.sync.down.b32 %r177, %r178, %r184, %r195, %r196;
	// end inline asm
	// begin inline asm
	shfl.sync.down.b32 %r182, %r183, %r184, %r195, %r196;
	// end inline asm
	mov.b64 	%rd85, {%r177, %r182};
	mov.b64 	%fd220, %rd85;
	add.s32 	%r203, %r146, 8;
	setp.gt.s32 	%p126, %r203, %r195;
	setp.lt.f64 	%p127, %fd219, %fd220;
	selp.f64 	%fd221, %fd220, %fd219, %p127;
	selp.f64 	%fd222, %fd219, %fd221, %p126;
	mov.b64 	%rd86, %fd222;
	mov.b64 	{%r188, %r193}, %rd86;
	mov.b32 	%r194, 16;
	// begin inline asm
	shfl.sync.down.b32 %r187, %r188, %r194, %r195, %r196;
	// end inline asm
	// begin inline asm
	shfl.sync.down.b32 %r192, %r193, %r194, %r195, %r196;
	// end inline asm
	mov.b64 	%rd87, {%r187, %r192};
	mov.b64 	%fd223, %rd87;
	add.s32 	%r204, %r146, 16;
	setp.gt.s32 	%p128, %r204, %r195;
	setp.lt.f64 	%p129, %fd222, %fd223;
	selp.f64 	%fd224, %fd223, %fd222, %p129;
	selp.f64 	%fd304, %fd222, %fd224, %p128;
	setp.ne.s32 	%p130, %r146, 0;
	@%p130 bra 	$L__BB8_23;
	shr.u32 	%r205, %r5, 2;
	and.b32  	%r206, %r205, 248;
	mov.u32 	%r207, _ZZN3cub18CUB_300001_SM_10006detail6reduce18DeviceReduceKernelINS2_10policy_hubIdyN4cuda3__47maximumIdEEE10Policy1000EN6thrust24THRUST_300001_SM_1000_NS6detail15normal_iteratorINSC_10device_ptrIdEEEEyS8_dNS5_3std3__410__identityEEEvT0_PT3_T1_NS0_13GridEvenShareISO_EET2_T4_E12temp_storage;
	add.s32 	%r208, %r207, %r206;
	st.shared.f64 	[%r208+8], %fd304;
$L__BB8_23:
	bar.sync 	0;
	setp.ne.s32 	%p131, %r5, 0;
	@%p131 bra 	$L__BB8_46;
	setp.gt.s32 	%p132, %r4, 32;
	ld.shared.f64 	%fd225, [_ZZN3cub18CUB_300001_SM_10006detail6reduce18DeviceReduceKernelINS2_10policy_hubIdyN4cuda3__47maximumIdEEE10Policy1000EN6thrust24THRUST_300001_SM_1000_NS6detail15normal_iteratorINSC_10device_ptrIdEEEEyS8_dNS5_3std3__410__identityEEEvT0_PT3_T1_NS0_13GridEvenShareISO_EET2_T4_E12temp_storage+16];
	setp.lt.f64 	%p133, %fd304, %fd225;
	selp.f64 	%fd227, %fd225, %fd304, %p133;
	selp.f64 	%fd228, %fd227, %fd304, %p132;
	setp.gt.s32 	%p134, %r4, 64;
	ld.shared.f64 	%fd230, [_ZZN3cub18CUB_300001_SM_10006detail6reduce18DeviceReduceKernelINS2_10policy_hubIdyN4cuda3__47maximumIdEEE10Policy1000EN6thrust24THRUST_300001_SM_1000_NS6detail15normal_iteratorINSC_10device_ptrIdEEEEyS8_dNS5_3std3__410__identityEEEvT0_PT3_T1_NS0_13GridEvenShareISO_EET2_T4_E12temp_storage+24];
	setp.lt.f64 	%p135, %fd228, %fd230;
	selp.f64 	%fd232, %fd230, %fd228, %p135;
	selp.f64 	%fd233, %fd232, %fd228, %p134;
	setp.gt.s32 	%p136, %r4, 96;
	ld.shared.f64 	%fd235, [_ZZN3cub18CUB_300001_SM_10006detail6reduce18DeviceReduceKernelINS2_10policy_hubIdyN4cuda3__47maximumIdEEE10Policy1000EN6thrust24THRUST_300001_SM_1000_NS6detail15normal_iteratorINSC_10device_ptrIdEEEEyS8_dNS5_3std3__410__identityEEEvT0_PT3_T1_NS0_13GridEvenShareISO_EET2_T4_E12temp_storage+32];
	setp.lt.f64 	%p137, %fd233, %fd235;
	selp.f64 	%fd237, %fd235, %fd233, %p137;
	selp.f64 	%fd238, %fd237, %fd233, %p136;
	setp.gt.s32 	%p138, %r4, 128;
	ld.shared.f64 	%fd240, [_ZZN3cub18CUB_300001_SM_10006detail6reduce18DeviceReduceKernelINS2_10policy_hubIdyN4cuda3__47maximumIdEEE10Policy1000EN6thrust24THRUST_300001_SM_1000_NS6detail15normal_iteratorINSC_10device_ptrIdEEEEyS8_dNS5_3std3__410__identityEEEvT0_PT3_T1_NS0_13GridEvenShareISO_EET2_T4_E12temp_storage+40];
	setp.lt.f64 	%p139, %fd238, %fd240;
	selp.f64 	%fd242, %fd240, %fd238, %p139;
	selp.f64 	%fd243, %fd242, %fd238, %p138;
	setp.gt.s32 	%p140, %r4, 160;
	ld.shared.f64 	%fd245, [_ZZN3cub18CUB_300001_SM_10006detail6reduce18DeviceReduceKernelINS2_10policy_hubIdyN4cuda3__47maximumIdEEE10Policy1000EN6thrust24THRUST_300001_SM_1000_NS6detail15normal_iteratorINSC_10device_ptrIdEEEEyS8_dNS5_3std3__410__identityEEEvT0_PT3_T1_NS0_13GridEvenShareISO_EET2_T4_E12temp_storage+48];
	setp.lt.f64 	%p141, %fd243, %fd245;
	selp.f64 	%fd247, %fd245, %fd243, %p141;
	selp.f64 	%fd248, %fd247, %fd243, %p140;
	setp.gt.s32 	%p142, %r4, 192;
	ld.shared.f64 	%fd250, [_ZZN3cub18CUB_300001_SM_10006detail6reduce18DeviceReduceKernelINS2_10policy_hubIdyN4cuda3__47maximumIdEEE10Policy1000EN6thrust24THRUST_300001_SM_1000_NS6detail15normal_iteratorINSC_10device_ptrIdEEEEyS8_dNS5_3std3__410__identityEEEvT0_PT3_T1_NS0_13GridEvenShareISO_EET2_T4_E12temp_storage+56];
	setp.lt.f64 	%p143, %fd248, %fd250;
	selp.f64 	%fd252, %fd250, %fd248, %p143;
	selp.f64 	%fd253, %fd252, %fd248, %p142;
	setp.gt.s32 	%p144, %r4, 224;
	ld.shared.f64 	%fd255, [_ZZN3cub18CUB_300001_SM_10006detail6reduce18DeviceReduceKernelINS2_10policy_hubIdyN4cuda3__47maximumIdEEE10Policy1000EN6thrust24THRUST_300001_SM_1000_NS6detail15normal_iteratorINSC_10device_ptrIdEEEEyS8_dNS5_3std3__410__identityEEEvT0_PT3_T1_NS0_13GridEvenShareISO_EET2_T4_E12temp_storage+64];
	setp.lt.f64 	%p145, %fd253, %fd255;
	selp.f64 	%fd257, %fd255, %fd253, %p145;
	selp.f64 	%fd304, %fd257, %fd253, %p144;
	bra.uni 	$L__BB8_46;
$L__BB8_25:
	cvt.u32.u64 	%r52, %rd4;
	mov.u32 	%r27, %tid.x;
	add.s32 	%r53, %r27, %r52;
	mul.wide.u32 	%rd26, %r53, 8;
	add.s64 	%rd27, %rd2, %rd26;
	ld.global.f64 	%fd41, [%rd27];
	ld.global.f64 	%fd42, [%rd27+2048];
	ld.global.f64 	%fd43, [%rd27+4096];
	ld.global.f64 	%fd44, [%rd27+6144];
	ld.global.f64 	%fd45, [%rd27+8192];
	ld.global.f64 	%fd46, [%rd27+10240];
	ld.global.f64 	%fd47, [%rd27+12288];
	ld.global.f64 	%fd48, [%rd27+14336];
	setp.lt.f64 	%p2, %fd41, %fd42;
	selp.f64 	%fd49, %fd42, %fd41, %p2;
	setp.lt.f64 	%p3, %fd49, %fd43;
	selp.f64 	%fd50, %fd43, %fd49, %p3;
	setp.lt.f64 	%p4, %fd50, %fd44;
	selp.f64 	%fd51, %fd44, %fd50, %p4;
	setp.lt.f64 	%p5, %fd51, %fd45;
	selp.f64 	%fd52, %fd45, %fd51, %p5;
	setp.lt.f64 	%p6, %fd52, %fd46;
	selp.f64 	%fd53, %fd46, %fd52, %p6;
	setp.lt.f64 	%p7, %fd53, %fd47;
	selp.f64 	%fd54, %fd47, %fd53, %p7;
	setp.lt.f64 	%p8, %fd54, %fd48;
	selp.f64 	%fd303, %fd48, %fd54, %p8;
	setp.lt.u64 	%p9, %rd5, %rd3;
	@%p9 bra 	$L__BB8_42;
	cvt.u32.u64 	%r55, %rd3;
	cvt.u64.u32 	%rd28, %r27;
	add.s64 	%rd104, %rd4, %rd3;
	cvt.u32.u64 	%r28, %rd1;
	not.b32 	%r57, %r27;
	add.s32 	%r58, %r57, %r28;
	sub.s32 	%r59, %r58, %r55;
	sub.s32 	%r273, %r59, %r52;
	add.s64 	%rd29, %rd104, %rd28;
	shl.b64 	%rd30, %rd29, 3;
	add.s64 	%rd31, %rd30, %rd2;
	add.s64 	%rd103, %rd31, 16384;
	mov.b32 	%r274, 0;
	mov.u64 	%rd105, %rd4;
$L__BB8_27:
	cvt.s64.s32 	%rd15, %r50;
	add.s64 	%rd105, %rd105, %rd15;
	add.s64 	%rd32, %rd1, -2048;
	setp.gt.u64 	%p10, %rd105, %rd32;
	@%p10 bra 	$L__BB8_29;
	shl.b32 	%r61, %r1, 11;
	cvt.s64.s32 	%rd33, %r61;
	cvt.u64.u32 	%rd34, %r27;
	add.s64 	%rd35, %rd105, %rd34;
	shl.b64 	%rd36, %rd35, 3;
	add.s64 	%rd37, %rd2, %rd36;
	ld.global.f64 	%fd55, [%rd37];
	ld.global.f64 	%fd56, [%rd37+2048];
	ld.global.f64 	%fd57, [%rd37+4096];
	ld.global.f64 	%fd58, [%rd37+6144];
	ld.global.f64 	%fd59, [%rd37+8192];
	ld.global.f64 	%fd60, [%rd37+10240];
	ld.global.f64 	%fd61, [%rd37+12288];
	ld.global.f64 	%fd62, [%rd37+14336];
	setp.lt.f64 	%p11, %fd303, %fd55;
	selp.f64 	%fd63, %fd55, %fd303, %p11;
	setp.lt.f64 	%p12, %fd63, %fd56;
	selp.f64 	%fd64, %fd56, %fd63, %p12;
	setp.lt.f64 	%p13, %fd64, %fd57;
	selp.f64 	%fd65, %fd57, %fd64, %p13;
	setp.lt.f64 	%p14, %fd65, %fd58;
	selp.f64 	%fd66, %fd58, %fd65, %p14;
	setp.lt.f64 	%p15, %fd66, %fd59;
	selp.f64 	%fd67, %fd59, %fd66, %p15;
	setp.lt.f64 	%p16, %fd67, %fd60;
	selp.f64 	%fd68, %fd60, %fd67, %p16;
	setp.lt.f64 	%p17, %fd68, %fd61;
	selp.f64 	%fd69, %fd61, %fd68, %p17;
	setp.lt.f64 	%p18, %fd69, %fd62;
	selp.f64 	%fd303, %fd62, %fd69, %p18;
	sub.s64 	%rd38, %rd1, %rd105;
	setp.lt.u64 	%p19, %rd38, %rd33;
	add.s32 	%r274, %r274, 1;
	add.s64 	%rd104, %rd104, %rd33;
	sub.s32 	%r273, %r273, %r61;
	mul.wide.s32 	%rd39, %r61, 8;
	add.s64 	%rd103, %rd103, %rd39;
	@%p19 bra 	$L__BB8_42;
	bra.uni 	$L__BB8_27;
$L__BB8_29:
	setp.le.u64 	%p20, %rd1, %rd105;
	cvt.u32.u64 	%r62, %rd105;
	cvt.u32.u64 	%r63, %rd1;
	sub.s32 	%r64, %r63, %r62;
	setp.ge.s32 	%p21, %r27, %r64;
	or.pred  	%p22, %p20, %p21;
	@%p22 bra 	$L__BB8_42;
	cvt.u32.u64 	%r66, %rd15;
	cvt.u32.u64 	%r67, %rd4;
	not.b32 	%r68, %r27;
	add.s32 	%r69, %r68, %r28;
	add.s32 	%r70, %r66, %r67;
	sub.s32 	%r71, %r69, %r70;
	mul.lo.s32 	%r72, %r1, %r274;
	shl.b32 	%r73, %r72, 11;
	sub.s32 	%r74, %r71, %r73;
	shr.u32 	%r75, %r74, 8;
	add.s32 	%r34, %r75, 1;
	and.b32  	%r35, %r34, 15;
	setp.lt.u32 	%p23, %r74, 3840;
	mov.u32 	%r277, %r27;
	@%p23 bra 	$L__BB8_33;
	shr.u32 	%r76, %r273, 8;
	add.s32 	%r77, %r76, 1;
	and.b32  	%r78, %r77, 33554416;
	neg.s32 	%r275, %r78;
	mov.u32 	%r277, %r27;
$L__BB8_32:
	.pragma "nounroll";
	ld.global.f64 	%fd71, [%rd103+-16384];
	setp.lt.f64 	%p24, %fd303, %fd71;
	selp.f64 	%fd72, %fd71, %fd303, %p24;
	ld.global.f64 	%fd73, [%rd103+-14336];
	setp.lt.f64 	%p25, %fd72, %fd73;
	selp.f64 	%fd74, %fd73, %fd72, %p25;
	ld.global.f64 	%fd75, [%rd103+-12288];
	setp.lt.f64 	%p26, %fd74, %fd75;
	selp.f64 	%fd76, %fd75, %fd74, %p26;
	ld.global.f64 	%fd77, [%rd103+-10240];
	setp.lt.f64 	%p27, %fd76, %fd77;
	selp.f64 	%fd78, %fd77, %fd76, %p27;
	ld.global.f64 	%fd79, [%rd103+-8192];
	setp.lt.f64 	%p28, %fd78, %fd79;
	selp.f64 	%fd80, %fd79, %fd78, %p28;
	ld.global.f64 	%fd81, [%rd103+-6144];
	setp.lt.f64 	%p29, %fd80, %fd81;
	selp.f64 	%fd82, %fd81, %fd80, %p29;
	ld.global.f64 	%fd83, [%rd103+-4096];
	setp.lt.f64 	%p30, %fd82, %fd83;
	selp.f64 	%fd84, %fd83, %fd82, %p30;
	ld.global.f64 	%fd85, [%rd103+-2048];
	setp.lt.f64 	%p31, %fd84, %fd85;
	selp.f64 	%fd86, %fd85, %fd84, %p31;
	ld.global.f64 	%fd87, [%rd103];
	setp.lt.f64 	%p32, %fd86, %fd87;
	selp.f64 	%fd88, %fd87, %fd86, %p32;
	ld.global.f64 	%fd89, [%rd103+2048];
	setp.lt.f64 	%p33, %fd88, %fd89;
	selp.f64 	%fd90, %fd89, %fd88, %p33;
	ld.global.f64 	%fd91, [%rd103+4096];
	setp.lt.f64 	%p34, %fd90, %fd91;
	selp.f64 	%fd92, %fd91, %fd90, %p34;
	ld.global.f64 	%fd93, [%rd103+6144];
	setp.lt.f64 	%p35, %fd92, %fd93;
	selp.f64 	%fd94, %fd93, %fd92, %p35;
	ld.global.f64 	%fd95, [%rd103+8192];
	setp.lt.f64 	%p36, %fd94, %fd95;
	selp.f64 	%fd96, %fd95, %fd94, %p36;
	ld.global.f64 	%fd97, [%rd103+10240];
	setp.lt.f64 	%p37, %fd96, %fd97;
	selp.f64 	%fd98, %fd97, %fd96, %p37;
	ld.global.f64 	%fd99, [%rd103+12288];
	setp.lt.f64 	%p38, %fd98, %fd99;
	selp.f64 	%fd100, %fd99, %fd98, %p38;
	ld.global.f64 	%fd101, [%rd103+14336];
	setp.lt.f64 	%p39, %fd100, %fd101;
	selp.f64 	%fd303, %fd101, %fd100, %p39;
	add.s32 	%r277, %r277, 4096;
	add.s32 	%r275, %r275, 16;
	add.s64 	%rd103, %rd103, 32768;
	setp.ne.s32 	%p40, %r275, 0;
	@%p40 bra 	$L__BB8_32;
$L__BB8_33:
	setp.eq.s32 	%p41, %r35, 0;
	@%p41 bra 	$L__BB8_42;
	and.b32  	%r42, %r34, 7;
	setp.lt.u32 	%p42, %r35, 8;
	@%p42 bra 	$L__BB8_36;
	cvt.u64.u32 	%rd40, %r277;
	add.s64 	%rd41, %rd105, %rd40;
	shl.b64 	%rd42, %rd41, 3;
	add.s64 	%rd43, %rd2, %rd42;
	ld.global.f64 	%fd103, [%rd43];
	setp.lt.f64 	%p43, %fd303, %fd103;
	selp.f64 	%fd104, %fd103, %fd303, %p43;
	ld.global.f64 	%fd105, [%rd43+2048];
	setp.lt.f64 	%p44, %fd104, %fd105;
	selp.f64 	%fd106, %fd105, %fd104, %p44;
	ld.global.f64 	%fd107, [%rd43+4096];
	setp.lt.f64 	%p45, %fd106, %fd107;
	selp.f64 	%fd108, %fd107, %fd106, %p45;
	ld.global.f64 	%fd109, [%rd43+6144];
	setp.lt.f64 	%p46, %fd108, %fd109;
	selp.f64 	%fd110, %fd109, %fd108, %p46;
	ld.global.f64 	%fd111, [%rd43+8192];
	setp.lt.f64 	%p47, %fd110, %fd111;
	selp.f64 	%fd112, %fd111, %fd110, %p47;
	ld.global.f64 	%fd113, [%rd43+10240];
	setp.lt.f64 	%p48, %fd112, %fd113;
	selp.f64 	%fd114, %fd113, %fd112, %p48;
	ld.global.f64 	%fd115, [%rd43+12288];
	setp.lt.f64 	%p49, %fd114, %fd115;
	selp.f64 	%fd116, %fd115, %fd114, %p49;
	ld.global.f64 	%fd117, [%rd43+14336];
	setp.lt.f64 	%p50, %fd116, %fd117;
	selp.f64 	%fd303, %fd117, %fd116, %p50;
	add.s32 	%r277, %r277, 2048;
$L__BB8_36:
	setp.eq.s32 	%p51, %r42, 0;
	@%p51 bra 	$L__BB8_42;
	setp.lt.u32 	%p52, %r42, 4;
	@%p52 bra 	$L__BB8_39;
	cvt.u64.u32 	%rd44, %r277;
	add.s64 	%rd45, %rd105, %rd44;
	shl.b64 	%rd46, %rd45, 3;
	add.s64 	%rd47, %rd2, %rd46;
	ld.global.f64 	%fd119, [%rd47];
	setp.lt.f64 	%p53, %fd303, %fd119;
	selp.f64 	%fd120, %fd119, %fd303, %p53;
	ld.global.f64 	%fd121, [%rd47+2048];
	setp.lt.f64 	%p54, %fd120, %fd121;
	selp.f64 	%fd122, %fd121, %fd120, %p54;
	ld.global.f64 	%fd123, [%rd47+4096];
	setp.lt.f64 	%p55, %fd122, %fd123;
	selp.f64 	%fd124, %fd123, %fd122, %p55;
	ld.global.f64 	%fd125, [%rd47+6144];
	setp.lt.f64 	%p56, %fd124, %fd125;
	selp.f64 	%fd303, %fd125, %fd124, %p56;
	add.s32 	%r277, %r277, 1024;
$L__BB8_39:
	and.b32  	%r79, %r34, 3;
	setp.eq.s32 	%p57, %r79, 0;
	@%p57 bra 	$L__BB8_42;
	cvt.u64.u32 	%rd48, %r277;
	add.s64 	%rd49, %rd48, %rd104;
	shl.b64 	%rd50, %rd49, 3;
	add.s64 	%rd107, %rd2, %rd50;
	cvt.u16.u32 	%rs1, %r273;
	shr.u16 	%rs2, %rs1, 8;
	add.s16 	%rs3, %rs2, 1;
	cvt.u32.u16 	%r80, %rs3;
	and.b32  	%r81, %r80, 3;
	neg.s32 	%r280, %r81;
$L__BB8_41:
	.pragma "nounroll";
	ld.global.f64 	%fd126, [%rd107];
	setp.lt.f64 	%p58, %fd303, %fd126;
	selp.f64 	%fd303, %fd126, %fd303, %p58;
	add.s64 	%rd107, %rd107, 2048;
	add.s32 	%r280, %r280, 1;
	setp.ne.s32 	%p59, %r280, 0;
	@%p59 bra 	$L__BB8_41;
$L__BB8_42:
	// begin inline asm
	mov.u32 %r82, %laneid;
	// end inline asm
	mov.b64 	%rd51, %fd303;
	mov.b64 	{%r84, %r89}, %rd51;
	mov.b32 	%r90, 1;
	mov.b32 	%r131, 31;
	mov.b32 	%r132, -1;
	// begin inline asm
	shfl.sync.down.b32 %r83, %r84, %r90, %r131, %r132;
	// end inline asm
	// begin inline asm
	shfl.sync.down.b32 %r88, %r89, %r90, %r131, %r132;
	// end inline asm
	mov.b64 	%rd52, {%r83, %r88};
	mov.b64 	%fd127, %rd52;
	setp.gt.s32 	%p60, %r82, 30;
	setp.lt.f64 	%p61, %fd303, %fd127;
	selp.f64 	%fd128, %fd127, %fd303, %p61;
	selp.f64 	%fd129, %fd303, %fd128, %p60;
	mov.b64 	%rd53, %fd129;
	mov.b64 	{%r94, %r99}, %rd53;
	mov.b32 	%r100, 2;
	// begin inline asm
	shfl.sync.down.b32 %r93, %r94, %r100, %r131, %r132;
	// end inline asm
	// begin inline asm
	shfl.sync.down.b32 %r98, %r99, %r100, %r131, %r132;
	// end inline asm
	mov.b64 	%rd54, {%r93, %r98};
	mov.b64 	%fd130, %rd54;
	setp.gt.s32 	%p62, %r82, 29;
	setp.lt.f64 	%p63, %fd129, %fd130;
	selp.f64 	%fd131, %fd130, %fd129, %p63;
	selp.f64 	%fd132, %fd129, %fd131, %p62;
	mov.b64 	%rd55, %fd132;
	mov.b64 	{%r104, %r109}, %rd55;
	mov.b32 	%r110, 4;
	// begin inline asm
	shfl.sync.down.b32 %r103, %r104, %r110, %r131, %r132;
	// end inline asm
	// begin inline asm
	shfl.sync.down.b32 %r108, %r109, %r110, %r131, %r132;
	// end inline asm
	mov.b64 	%rd56, {%r103, %r108};
	mov.b64 	%fd133, %rd56;
	setp.gt.s32 	%p64, %r82, 27;
	setp.lt.f64 	%p65, %fd132, %fd133;
	selp.f64 	%fd134, %fd133, %fd132, %p65;
	selp.f64 	%fd135, %fd132, %fd134, %p64;
	mov.b64 	%rd57, %fd135;
	mov.b64 	{%r114, %r119}, %rd57;
	mov.b32 	%r120, 8;
	// begin inline asm
	shfl.sync.down.b32 %r113, %r114, %r120, %r131, %r132;
	// end inline asm
	// begin inline asm
	shfl.sync.down.b32 %r118, %r119, %r120, %r131, %r132;
	// end inline asm
	mov.b64 	%rd58, {%r113, %r118};
	mov.b64 	%fd136, %rd58;
	setp.gt.s32 	%p66, %r82, 23;
	setp.lt.f64 	%p67, %fd135, %fd136;
	selp.f64 	%fd137, %fd136, %fd135, %p67;
	selp.f64 	%fd138, %fd135, %fd137, %p66;
	mov.b64 	%rd59, %fd138;
	mov.b64 	{%r124, %r129}, %rd59;
	mov.b32 	%r130, 16;
	// begin inline asm
	shfl.sync.down.b32 %r123, %r124, %r130, %r131, %r132;
	// end inline asm
	// begin inline asm
	shfl.sync.down.b32 %r128, %r129, %r130, %r131, %r132;
	// end inline asm
	mov.b64 	%rd60, {%r123, %r128};
	mov.b64 	%fd139, %rd60;
	setp.gt.s32 	%p68, %r82, 15;
	setp.lt.f64 	%p69, %fd138, %fd139;
	selp.f64 	%fd37, %fd139, %fd138, %p69;
	selp.f64 	%fd304, %fd138, %fd37, %p68;
	setp.ne.s32 	%p70, %r82, 0;
	@%p70 bra 	$L__BB8_44;
	shr.u32 	%r133, %r27, 2;
	and.b32  	%r134, %r133, 248;
	mov.u32 	%r135, _ZZN3cub18CUB_300001_SM_10006detail6reduce18DeviceReduceKernelINS2_10policy_hubIdyN4cuda3__47maximumIdEEE10Policy1000EN6thrust24THRUST_300001_SM_1000_NS6detail15normal_iteratorINSC_10device_ptrIdEEEEyS8_dNS5_3std3__410__identityEEEvT0_PT3_T1_NS0_13GridEvenShareISO_EET2_T4_E12temp_storage;
	add.s32 	%r136, %r135, %r134;
	st.shared.f64 	[%r136+8], %fd37;
$L__BB8_44:
	bar.sync 	0;
	setp.ne.s32 	%p71, %r27, 0;
	@%p71 bra 	$L__BB8_46;
	ld.shared.f64 	%fd140, [_ZZN3cub18CUB_300001_SM_10006detail6reduce18DeviceReduceKernelINS2_10policy_hubIdyN4cuda3__47maximumIdEEE10Policy1000EN6thrust24THRUST_300001_SM_1000_NS6detail15normal_iteratorINSC_10device_ptrIdEEEEyS8_dNS5_3std3__410__identityEEEvT0_PT3_T1_NS0_13GridEvenShareISO_EET2_T4_E12temp_storage+16];
	setp.lt.f64 	%p72, %fd304, %fd140;
	selp.f64 	%fd141, %fd140, %fd304, %p72;
	ld.shared.f64 	%fd142, [_ZZN3cub18CUB_300001_SM_10006detail6reduce18DeviceReduceKernelINS2_10policy_hubIdyN4cuda3__47maximumIdEEE10Policy1000EN6thrust24THRUST_300001_SM_1000_NS6detail15normal_iteratorINSC_10device_ptrIdEEEEyS8_dNS5_3std3__410__identityEEEvT0_PT3_T1_NS0_13GridEvenShareISO_EET2_T4_E12temp_storage+24];
	setp.lt.f64 	%p73, %fd141, %fd142;
	selp.f64 	%fd143, %fd142, %fd141, %p73;
	ld.shared.f64 	%fd144, [_ZZN3cub18CUB_300001_SM_10006detail6reduce18DeviceReduceKernelINS2_10policy_hubIdyN4cuda3__47maximumIdEEE10Policy1000EN6thrust24THRUST_300001_SM_1000_NS6detail15normal_iteratorINSC_10device_ptrIdEEEEyS8_dNS5_3std3__410__identityEEEvT0_PT3_T1_NS0_13GridEvenShareISO_EET2_T4_E12temp_storage+32];
	setp.lt.f64 	%p74, %fd143, %fd144;
	selp.f64 	%fd145, %fd144, %fd143, %p74;
	ld.shared.f64 	%fd146, [_ZZN3cub18CUB_300001_SM_10006detail6reduce18DeviceReduceKernelINS2_10policy_hubIdyN4cuda3__47maximumIdEEE10Policy1000EN6thrust24THRUST_300001_SM_1000_NS6detail15normal_iteratorINSC_10device_ptrIdEEEEyS8_dNS5_3std3__410__identityEEEvT0_PT3_T1_NS0_13GridEvenShareISO_EET2_T4_E12temp_storage+40];
	setp.lt.f64 	%p75, %fd145, %fd146;
	selp.f64 	%fd147, %fd146, %fd145, %p75;
	ld.shared.f64 	%fd148, [_ZZN3cub18CUB_300001_SM_10006detail6reduce18DeviceReduceKernelINS2_10policy_hubIdyN4cuda3__47maximumIdEEE10Policy1000EN6thrust24THRUST_300001_SM_1000_NS6detail15normal_iteratorINSC_10device_ptrIdEEEEyS8_dNS5_3std3__410__identityEEEvT0_PT3_T1_NS0_13GridEvenShareISO_EET2_T4_E12temp_storage+48];
	setp.lt.f64 	%p76, %fd147, %fd148;
	selp.f64 	%fd149, %fd148, %fd147, %p76;
	ld.shared.f64 	%fd150, [_ZZN3cub18CUB_300001_SM_10006detail6reduce18DeviceReduceKernelINS2_10policy_hubIdyN4cuda3__47maximumIdEEE10Policy1000EN6thrust24THRUST_300001_SM_1000_NS6detail15normal_iteratorINSC_10device_ptrIdEEEEyS8_dNS5_3std3__410__identityEEEvT0_PT3_T1_NS0_13GridEvenShareISO_EET2_T4_E12temp_storage+56];
	setp.lt.f64 	%p77, %fd149, %fd150;
	selp.f64 	%fd151, %fd150, %fd149, %p77;
	ld.shared.f64 	%fd152, [_ZZN3cub18CUB_300001_SM_10006detail6reduce18DeviceReduceKernelINS2_10policy_hubIdyN4cuda3__47maximumIdEEE10Policy1000EN6thrust24THRUST_300001_SM_1000_NS6detail15normal_iteratorINSC_10device_ptrIdEEEEyS8_dNS5_3std3__410__identityEEEvT0_PT3_T1_NS0_13GridEvenShareISO_EET2_T4_E12temp_storage+64];
	setp.lt.f64 	%p78, %fd151, %fd152;
	selp.f64 	%fd304, %fd152, %fd151, %p78;
$L__BB8_46:
	mov.u32 	%r264, %tid.x;
	setp.ne.s32 	%p165, %r264, 0;
	@%p165 bra 	$L__BB8_48;
	ld.param.u64 	%rd101, [_ZN3cub18CUB_300001_SM_10006detail6reduce18DeviceReduceKernelINS2_10policy_hubIdyN4cuda3__47maximumIdEEE10Policy1000EN6thrust24THRUST_300001_SM_1000_NS6detail15normal_iteratorINSC_10device_ptrIdEEEEyS8_dNS5_3std3__410__identityEEEvT0_PT3_T1_NS0_13GridEvenShareISO_EET2_T4__param_1];
	cvta.to.global.u64 	%rd98, %rd101;
	mul.wide.u32 	%rd99, %r2, 8;
	add.s64 	%rd100, %rd98, %rd99;
	st.global.f64 	[%rd100], %fd304;
$L__BB8_48:
	ret;

}
	// .globl	_ZN3cub18CUB_300001_SM_10006detail6reduce28DeviceReduceSingleTileKernelINS2_10policy_hubIdyN4cuda3__47maximumIdEEE10Policy1000EPdSB_iS8_ddNS5_3std3__410__identityEEEvT0_T1_T2_T3_T4_T6_
.visible .entry _ZN3cub18CUB_300001_SM_10006detail6reduce28DeviceReduceSingleTileKernelINS2_10policy_hubIdyN4cuda3__47maximumIdEEE10Policy1000EPdSB_iS8_ddNS5_3std3__410__identityEEEvT0_T1_T2_T3_T4_T6_(
	.param .u64 .ptr .align 1 _ZN3cub18CUB_300001_SM_10006detail6reduce28DeviceReduceSingleTileKernelINS2_10policy_hubIdyN4cuda3__47maximumIdEEE10Policy1000EPdSB_iS8_ddNS5_3std3__410__identityEEEvT0_T1_T2_T3_T4_T6__param_0,
	.param .u64 .ptr .align 1 _ZN3cub18CUB_300001_SM_10006detail6reduce28DeviceReduceSingleTileKernelINS2_10policy_hubIdyN4cuda3__47maximumIdEEE10Policy1000EPdSB_iS8_ddNS5_3std3__410__identityEEEvT0_T1_T2_T3_T4_T6__param_1,
	.param .u32 _ZN3cub18CUB_300001_SM_10006detail6reduce28DeviceReduceSingleTileKernelINS2_10policy_hubIdyN4cuda3__47maximumIdEEE10Policy1000EPdSB_iS8_ddNS5_3std3__410__identityEEEvT0_T1_T2_T3_T4_T6__param_2,
	.param .align 1 .b8 _ZN3cub18CUB_300001_SM_10006detail6reduce28DeviceReduceSingleTileKernelINS2_10policy_hubIdyN4cuda3__47maximumIdEEE10Policy1000EPdSB_iS8_ddNS5_3std3__410__identityEEEvT0_T1_T2_T3_T4_T6__param_3[1],
	.param .f64 _ZN3cub18CUB_300001_SM_10006detail6reduce28DeviceReduceSingleTileKernelINS2_10policy_hubIdyN4cuda3__47maximumIdEEE10Policy1000EPdSB_iS8_ddNS5_3std3__410__identityEEEvT0_T1_T2_T3_T4_T6__param_4,
	.param .align 1 .b8 _ZN3cub18CUB_300001_SM_10006detail6reduce28DeviceReduceSingleTileKernelINS2_10policy_hubIdyN4cuda3__47maximumIdEEE10Policy1000EPdSB_iS8_ddNS5_3std3__410__identityEEEvT0_T1_T2_T3_T4_T6__param_5[1]
)
.maxntid 256
.minnctapersm 1
{
	.reg .pred 	%p<220>;
	.reg .b32 	%r<472>;
	.reg .b64 	%rd<206>;
	.reg .b64 	%fd<381>;
	// demoted variable
	.shared .align 8 .b8 _ZZN3cub18CUB_300001_SM_10006detail6reduce28DeviceReduceSingleTileKernelINS2_10policy_hubIdyN4cuda3__47maximumIdEEE10Policy1000EPdSB_iS8_ddNS5_3std3__410__identityEEEvT0_T1_T2_T3_T4_T6_E12temp_storage[80];
	ld.param.u64 	%rd15, [_ZN3cub18CUB_300001_SM_10006detail6reduce28DeviceReduceSingleTileKernelINS2_10policy_hubIdyN4cuda3__47maximumIdEEE10Policy1000EPdSB_iS8_ddNS5_3std3__410__identityEEEvT0_T1_T2_T3_T4_T6__param_0];
	ld.param.u64 	%rd16, [_ZN3cub18CUB_300001_SM_10006detail6reduce28DeviceReduceSingleTileKernelINS2_10policy_hubIdyN4cuda3__47maximumIdEEE10Policy1000EPdSB_iS8_ddNS5_3std3__410__identityEEEvT0_T1_T2_T3_T4_T6__param_1];
	ld.param.u32 	%r68, [_ZN3cub18CUB_300001_SM_10006detail6reduce28DeviceReduceSingleTileKernelINS2_10policy_hubIdyN4cuda3__47maximumIdEEE10Policy1000EPdSB_iS8_ddNS5_3std3__410__identityEEEvT0_T1_T2_T3_T4_T6__param_2];
	ld.param.f64 	%fd58, [_ZN3cub18CUB_300001_SM_10006detail6reduce28DeviceReduceSingleTileKernelINS2_10policy_hubIdyN4cuda3__47maximumIdEEE10Policy1000EPdSB_iS8_ddNS5_3std3__410__identityEEEvT0_T1_T2_T3_T4_T6__param_4];
	cvta.to.global.u64 	%rd1, %rd16;
	setp.ne.s32 	%p1, %r68, 0;
	@%p1 bra 	$L__BB9_3;
	mov.u32 	%r445, %tid.x;
	setp.ne.s32 	%p219, %r445, 0;
	@%p219 bra 	$L__BB9_74;
	st.global.f64 	[%rd1], %fd58;
	bra.uni 	$L__BB9_74;
$L__BB9_3:
	and.b64  	%rd17, %rd15, 31;
	setp.ne.s64 	%p2, %rd17, 0;
	@%p2 bra 	$L__BB9_38;
	setp.gt.s32 	%p110, %r68, 2047;
	@%p110 bra 	$L__BB9_22;
	mov.u32 	%r1, %tid.x;
	setp.ge.s32 	%p159, %r1, %r68;
	mov.f64 	%fd359, 0d0000000000000000;
	mov.u32 	%r449, %r1;
	@%p159 bra 	$L__BB9_7;
	mul.wide.u32 	%rd169, %r1, 8;
	add.s64 	%rd168, %rd15, %rd169;
	// begin inline asm
	ld.global.nc.u64 %rd167, [%rd168];
	// end inline asm
	mov.b64 	%fd359, %rd167;
	add.s32 	%r449, %r1, 256;
$L__BB9_7:
	setp.ge.s32 	%p160, %r449, %r68;
	@%p160 bra 	$L__BB9_13;
	not.b32 	%r321, %r449;
	add.s32 	%r4, %r68, %r321;
	and.b32  	%r322, %r4, 768;
	setp.eq.s32 	%p161, %r322, 768;
	@%p161 bra 	$L__BB9_11;
	mul.wide.u32 	%rd170, %r449, 8;
	add.s64 	%rd202, %rd15, %rd170;
	shr.u32 	%r323, %r4, 8;
	add.s32 	%r324, %r323, 1;
	and.b32  	%r325, %r324, 3;
	neg.s32 	%r447, %r325;
$L__BB9_10:
	.pragma "nounroll";
	// begin inline asm
	ld.global.nc.u64 %rd171, [%rd202];
	// end inline asm
	mov.b64 	%fd272, %rd171;
	setp.lt.f64 	%p162, %fd359, %fd272;
	selp.f64 	%fd359, %fd272, %fd359, %p162;
	add.s32 	%r449, %r449, 256;
	add.s64 	%rd202, %rd202, 2048;
	add.s32 	%r447, %r447, 1;
	setp.ne.s32 	%p163, %r447, 0;
	@%p163 bra 	$L__BB9_10;
$L__BB9_11:
	setp.lt.u32 	%p164, %r4, 768;
	@%p164 bra 	$L__BB9_13;
$L__BB9_12:
	mul.wide.s32 	%rd181, %r449, 8;
	add.s64 	%rd174, %rd15, %rd181;
	// begin inline asm
	ld.global.nc.u64 %rd173, [%rd174];
	// end inline asm
	mov.b64 	%fd273, %rd173;
	setp.lt.f64 	%p165, %fd359, %fd273;
	selp.f64 	%fd274, %fd273, %fd359, %p165;
	add.s64 	%rd176, %rd174, 2048;
	// begin inline asm
	ld.global.nc.u64 %rd175, [%rd176];
	// end inline asm
	mov.b64 	%fd275, %rd175;
	setp.lt.f64 	%p166, %fd274, %fd275;
	selp.f64 	%fd276, %fd275, %fd274, %p166;
	add.s64 	%rd178, %rd174, 4096;
	// begin inline asm
	ld.global.nc.u64 %rd177, [%rd178];
	// end inline asm
	mov.b64 	%fd277, %rd177;
	setp.lt.f64 	%p167, %fd276, %fd277;
	selp.f64 	%fd278, %fd277, %fd276, %p167;
	add.s64 	%rd180, %rd174, 6144;
	// begin inline asm
	ld.global.nc.u64 %rd179, [%rd180];
	// end inline asm
	mov.b64 	%fd279, %rd179;
	setp.lt.f64 	%p168, %fd278, %fd279;
	selp.f64 	%fd359, %fd279, %fd278, %p168;
	add.s32 	%r449, %r449, 1024;
	setp.lt.s32 	%p169, %r449, %r68;
	@%p169 bra 	$L__BB9_12;
$L__BB9_13:
	setp.lt.s32 	%p170, %r68, 256;
	@%p170 bra 	$L__BB9_18;
	// begin inline asm
	mov.u32 %r389, %laneid;
	// end inline asm
	mov.b64 	%rd192, %fd359;
	mov.b64 	{%r391, %r396}, %rd192;
	mov.b32 	%r397, 1;
	mov.b32 	%r438, 31;
	mov.b32 	%r439, -1;
	// begin inline asm
	shfl.sync.down.b32 %r390, %r391, %r397, %r438, %r439;
	// end inline asm
	// begin inline asm
	shfl.sync.down.b32 %r395, %r396, %r397, %r438, %r439;
	// end inline asm
	mov.b64 	%rd193, {%r390, %r395};
	mov.b64 	%fd327, %rd193;
	setp.gt.s32 	%p198, %r389, 30;
	setp.lt.f64 	%p199, %fd359, %fd327;
	selp.f64 	%fd328, %fd327, %fd359, %p199;
	selp.f64 	%fd329, %fd359, %fd328, %p198;
	mov.b64 	%rd194, %fd329;
	mov.b64 	{%r401, %r406}, %rd194;
	mov.b32 	%r407, 2;
	// begin inline asm
	shfl.sync.down.b32 %r400, %r401, %r407, %r438, %r439;
	// end inline asm
	// begin inline asm
	shfl.sync.down.b32 %r405, %r406, %r407, %r438, %r439;
	// end inline asm
	mov.b64 	%rd195, {%r400, %r405};
	mov.b64 	%fd330, %rd195;
	setp.gt.s32 	%p200, %r389, 29;
	setp.lt.f64 	%p201, %fd329, %fd330;
	selp.f64 	%fd331, %fd330, %fd329, %p201;
	selp.f64 	%fd332, %fd329, %fd331, %p200;
	mov.b64 	%rd196, %fd332;
	mov.b64 	{%r411, %r416}, %rd196;
	mov.b32 	%r417, 4;
	// begin inline asm
	shfl.sync.down.b32 %r410, %r411, %r417, %r438, %r439;
	// end inline asm
	// begin inline asm
	shfl.sync.down.b32 %r415, %r416, %r417, %r438, %r439;
	// end inline asm
	mov.b64 	%rd197, {%r410, %r415};
	mov.b64 	%fd333, %rd197;
	setp.gt.s32 	%p202, %r389, 27;
	setp.lt.f64 	%p203, %fd332, %fd333;
	selp.f64 	%fd334, %fd333, %fd332, %p203;
	selp.f64 	%fd335, %fd332, %fd334, %p202;
	mov.b64 	%rd198, %fd335;
	mov.b64 	{%r421, %r426}, %rd198;
	mov.b32 	%r427, 8;
	// begin inline asm
	shfl.sync.down.b32 %r420, %r421, %r427, %r438, %r439;
	// end inline asm
	// begin inline asm
	shfl.sync.down.b32 %r425, %r426, %r427, %r438, %r439;
	// end inline asm
	mov.b64 	%rd199, {%r420, %r425};
	mov.b64 	%fd336, %rd199;
	setp.gt.s32 	%p204, %r389, 23;
	setp.lt.f64 	%p205, %fd335, %fd336;
	selp.f64 	%fd337, %fd336, %fd335, %p205;
	selp.f64 	%fd338, %fd335, %fd337, %p204;
	mov.b64 	%rd200, %fd338;
	mov.b64 	{%r431, %r436}, %rd200;
	mov.b32 	%r437, 16;
	// begin inline asm
	shfl.sync.down.b32 %r430, %r431, %r437, %r438, %r439;
	// end inline asm
	// begin inline asm
	shfl.sync.down.b32 %r435, %r436, %r437, %r438, %r439;
	// end inline asm
	mov.b64 	%rd201, {%r430, %r435};
	mov.b64 	%fd339, %rd201;
	setp.gt.s32 	%p206, %r389, 15;
	setp.lt.f64 	%p207, %fd338, %fd339;
	selp.f64 	%fd10, %fd339, %fd338, %p207;
	selp.f64 	%fd380, %fd338, %fd10, %p206;
	setp.ne.s32 	%p208, %r389, 0;
	@%p208 bra 	$L__BB9_16;
	shr.u32 	%r440, %r1, 2;
	and.b32  	%r441, %r440, 248;
	mov.u32 	%r442, _ZZN3cub18CUB_300001_SM_10006detail6reduce28DeviceReduceSingleTileKernelINS2_10policy_hubIdyN4cuda3__47maximumIdEEE10Policy1000EPdSB_iS8_ddNS5_3std3__410__identityEEEvT0_T1_T2_T3_T4_T6_E12temp_storage;
	add.s32 	%r443, %r442, %r441;
	st.shared.f64 	[%r443+8], %fd10;
$L__BB9_16:
	bar.sync 	0;
	setp.ne.s32 	%p209, %r1, 0;
	@%p209 bra 	$L__BB9_72;
	ld.shared.f64 	%fd340, [_ZZN3cub18CUB_300001_SM_10006detail6reduce28DeviceReduceSingleTileKernelINS2_10policy_hubIdyN4cuda3__47maximumIdEEE10Policy1000EPdSB_iS8_ddNS5_3std3__410__identityEEEvT0_T1_T2_T3_T4_T6_E12temp_storage+16];
	setp.lt.f64 	%p210, %fd380, %fd340;
	selp.f64 	%fd341, %fd340, %fd380, %p210;
	ld.shared.f64 	%fd342, [_ZZN3cub18CUB_300001_SM_10006detail6reduce28DeviceReduceSingleTileKernelINS2_10policy_hubIdyN4cuda3__47maximumIdEEE10Policy1000EPdSB_iS8_ddNS5_3std3__410__identityEEEvT0_T1_T2_T3_T4_T6_E12temp_storage+24];
	setp.lt.f64 	%p211, %fd341, %fd342;
	selp.f64 	%fd343, %fd342, %fd341, %p211;
	ld.shared.f64 	%fd344, [_ZZN3cub18CUB_300001_SM_10006detail6reduce28DeviceReduceSingleTileKernelINS2_10policy_hubIdyN4cuda3__47maximumIdEEE10Policy1000EPdSB_iS8_ddNS5_3std3__410__identityEEEvT0_T1_T2_T3_T4_T6_E12temp_storage+32];
	setp.lt.f64 	%p212, %fd343, %fd344;
	selp.f64 	%fd345, %fd344, %fd343, %p212;
	ld.shared.f64 	%fd346, [_ZZN3cub18CUB_300001_SM_10006detail6reduce28DeviceReduceSingleTileKernelINS2_10policy_hubIdyN4cuda3__47maximumIdEEE10Policy1000EPdSB_iS8_ddNS5_3std3__410__identityEEEvT0_T1_T2_T3_T4_T6_E12temp_storage+40];
	setp.lt.f64 	%p213, %fd345, %fd346;
	selp.f64 	%fd347, %fd346, %fd345, %p213;
	ld.shared.f64 	%fd348, [_ZZN3cub18CUB_300001_SM_10006detail6reduce28DeviceReduceSingleTileKernelINS2_10policy_hubIdyN4cuda3__47maximumIdEEE10Policy1000EPdSB_iS8_ddNS5_3std3__410__identityEEEvT0_T1_T2_T3_T4_T6_E12temp_storage+48];
	setp.lt.f64 	%p214, %fd347, %fd348;
	selp.f64 	%fd349, %fd348, %fd347, %p214;
	ld.shared.f64 	%fd350, [_ZZN3cub18CUB_300001_SM_10006detail6reduce28DeviceReduceSingleTileKernelINS2_10policy_hubIdyN4cuda3__47maximumIdEEE10Policy1000EPdSB_iS8_ddNS5_3std3__410__identityEEEvT0_T1_T2_T3_T4_T6_E12temp_storage+56];
	setp.lt.f64 	%p215, %fd349, %fd350;
	selp.f64 	%fd351, %fd350, %fd349, %p215;
	ld.shared.f64 	%fd352, [_ZZN3cub18CUB_300001_SM_10006detail6reduce28DeviceReduceSingleTileKernelINS2_10policy_hubIdyN4cuda3__47maximumIdEEE10Policy1000EPdSB_iS8_ddNS5_3std3__410__identityEEEvT0_T1_T2_T3_T4_T6_E12temp_storage+64];
	setp.lt.f64 	%p216, %fd351, %fd352;
	selp.f64 	%fd380, %fd352, %fd351, %p216;
	bra.uni 	$L__BB9_72;
$L__BB9_18:
	// begin inline asm
	mov.u32 %r326, %laneid;
	// end inline asm
	and.b32  	%r377, %r1, 992;
	add.s32 	%r378, %r377, 32;
	setp.gt.s32 	%p171, %r378, %r68;
	not.b32 	%r379, %r377;
	add.s32 	%r380, %r68, %r379;
	selp.b32 	%r375, %r380, 31, %p171;
	mov.b64 	%rd182, %fd359;
	mov.b64 	{%r328, %r333}, %rd182;
	mov.b32 	%r334, 1;
	mov.b32 	%r376, -1;
	// begin inline asm
	shfl.sync.down.b32 %r327, %r328, %r334, %r375, %r376;
	// end inline asm
	// begin inline asm
	shfl.sync.down.b32 %r332, %r333, %r334, %r375, %r376;
	// end inline asm
	mov.b64 	%rd183, {%r327, %r332};
	mov.b64 	%fd280, %rd183;
	setp.lt.s32 	%p172, %r326, %r375;
	setp.lt.f64 	%p173, %fd359, %fd280;
	selp.f64 	%fd281, %fd280, %fd359, %p173;
	selp.f64 	%fd282, %fd281, %fd359, %p172;
	mov.b64 	%rd184, %fd282;
	mov.b64 	{%r338, %r343}, %rd184;
	mov.b32 	%r344, 2;
	// begin inline asm
	shfl.sync.down.b32 %r337, %r338, %r344, %r375, %r376;
	// end inline asm
	// begin inline asm
	shfl.sync.down.b32 %r342, %r343, %r344, %r375, %r376;
	// end inline asm
	mov.b64 	%rd185, {%r337, %r342};
	mov.b64 	%fd283, %rd185;
	add.s32 	%r381, %r326, 2;
	setp.gt.s32 	%p174, %r381, %r375;
	setp.lt.f64 	%p175, %fd282, %fd283;
	selp.f64 	%fd284, %fd283, %fd282, %p175;
	selp.f64 	%fd285, %fd282, %fd284, %p174;
	mov.b64 	%rd186, %fd285;
	mov.b64 	{%r348, %r353}, %rd186;
	mov.b32 	%r354, 4;
	// begin inline asm
	shfl.sync.down.b32 %r347, %r348, %r354, %r375, %r376;
	// end inline asm
	// begin inline asm
	shfl.sync.down.b32 %r352, %r353, %r354, %r375, %r376;
	// end inline asm
	mov.b64 	%rd187, {%r347, %r352};
	mov.b64 	%fd286, %rd187;
	add.s32 	%r382, %r326, 4;
	setp.gt.s32 	%p176, %r382, %r375;
	setp.lt.f64 	%p177, %fd285, %fd286;
	selp.f64 	%fd287, %fd286, %fd285, %p177;
	selp.f64 	%fd288, %fd285, %fd287, %p176;
	mov.b64 	%rd188, %fd288;
	mov.b64 	{%r358, %r363}, %rd188;
	mov.b32 	%r364, 8;
	// begin inline asm
	shfl.sync.down.b32 %r357, %r358, %r364, %r375, %r376;
	// end inline asm
	// begin inline asm
	shfl.sync.down.b32 %r362, %r363, %r364, %r375, %r376;
	// end inline asm
	mov.b64 	%rd189, {%r357, %r362};
	mov.b64 	%fd289, %rd189;
	add.s32 	%r383, %r326, 8;
	setp.gt.s32 	%p178, %r383, %r375;
	setp.lt.f64 	%p179, %fd288, %fd289;
	selp.f64 	%fd290, %fd289, %fd288, %p179;
	selp.f64 	%fd291, %fd288, %fd290, %p178;
	mov.b64 	%rd190, %fd291;
	mov.b64 	{%r368, %r373}, %rd190;
	mov.b32 	%r374, 16;
	// begin inline asm
	shfl.sync.down.b32 %r367, %r368, %r374, %r375, %r376;
	// end inline asm
	// begin inline asm
	shfl.sync.down.b32 %r372, %r373, %r374, %r375, %r376;
	// end inline asm
	mov.b64 	%rd191, {%r367, %r372};
	mov.b64 	%fd292, %rd191;
	add.s32 	%r384, %r326, 16;
	setp.gt.s32 	%p180, %r384, %r375;
	setp.lt.f64 	%p181, %fd291, %fd292;
	selp.f64 	%fd293, %fd292, %fd291, %p181;
	selp.f64 	%fd380, %fd291, %fd293, %p180;
	setp.ne.s32 	%p182, %r326, 0;
	@%p182 bra 	$L__BB9_20;
	shr.u32 	%r385, %r1, 2;
	and.b32  	%r386, %r385, 248;
	mov.u32 	%r387, _ZZN3cub18CUB_300001_SM_10006detail6reduce28DeviceReduceSingleTileKernelINS2_10policy_hubIdyN4cuda3__47maximumIdEEE10Policy1000EPdSB_iS8_ddNS5_3std3__410__identityEEEvT0_T1_T2_T3_T4_T6_E12temp_storage;
	add.s32 	%r388, %r387, %r386;
	st.shared.f64 	[%r388+8], %fd380;
$L__BB9_20:
	bar.sync 	0;
	setp.ne.s32 	%p183, %r1, 0;
	@%p183 bra 	$L__BB9_72;
	setp.gt.s32 	%p184, %r68, 32;
	ld.shared.f64 	%fd294, [_ZZN3cub18CUB_300001_SM_10006detail6reduce28DeviceReduceSingleTileKernelINS2_10policy_hubIdyN4cuda3__47maximumIdEEE10Policy1000EPdSB_iS8_ddNS5_3std3__410__identityEEEvT0_T1_T2_T3_T4_T6_E12temp_storage+16];
	setp.lt.f64 	%p185, %fd380, %fd294;
	selp.f64 	%fd296, %fd294, %fd380, %p185;
	selp.f64 	%fd297, %fd296, %fd380, %p184;
	setp.gt.s32 	%p186, %r68, 64;
	ld.shared.f64 	%fd299, [_ZZN3cub18CUB_300001_SM_10006detail6reduce28DeviceReduceSingleTileKernelINS2_10policy_hubIdyN4cuda3__47maximumIdEEE10Policy1000EPdSB_iS8_ddNS5_3std3__410__identityEEEvT0_T1_T2_T3_T4_T6_E12temp_storage+24];
	setp.lt.f64 	%p187, %fd297, %fd299;
	selp.f64 	%fd301, %fd299, %fd297, %p187;
	selp.f64 	%fd302, %fd301, %fd297, %p186;
	setp.gt.s32 	%p188, %r68, 96;
	ld.shared.f64 	%fd304, [_ZZN3cub18CUB_300001_SM_10006detail6reduce28DeviceReduceSingleTileKernelINS2_10policy_hubIdyN4cuda3__47maximumIdEEE10Policy1000EPdSB_iS8_ddNS5_3std3__410__identityEEEvT0_T1_T2_T3_T4_T6_E12temp_storage+32];
	setp.lt.f64 	%p189, %fd302, %fd304;
	selp.f64 	%fd306, %fd304, %fd302, %p189;
	selp.f64 	%fd307, %fd306, %fd302, %p188;
	setp.gt.s32 	%p190, %r68, 128;
	ld.shared.f64 	%fd309, [_ZZN3cub18CUB_300001_SM_10006detail6reduce28DeviceReduceSingleTileKernelINS2_10policy_hubIdyN4cuda3__47maximumIdEEE10Policy1000EPdSB_iS8_ddNS5_3std3__410__identityEEEvT0_T1_T2_T3_T4_T6_E12temp_storage+40];
	setp.lt.f64 	%p191, %fd307, %fd309;
	selp.f64 	%fd311, %fd309, %fd307, %p191;
	selp.f64 	%fd312, %fd311, %fd307, %p190;
	setp.gt.s32 	%p192, %r68, 160;
	ld.shared.f64 	%fd314, [_ZZN3cub18CUB_300001_SM_10006detail6reduce28DeviceReduceSingleTileKernelINS2_10policy_hubIdyN4cuda3__47maximumIdEEE10Policy1000EPdSB_iS8_ddNS5_3std3__410__identityEEEvT0_T1_T2_T3_T4_T6_E12temp_storage+48];
	setp.lt.f64 	%p193, %fd312, %fd314;
	selp.f64 	%fd316, %fd314, %fd312, %p193;
	selp.f64 	%fd317, %fd316, %fd312, %p192;
	setp.gt.s32 	%p194, %r68, 192;
	ld.shared.f64 	%fd319, [_ZZN3cub18CUB_300001_SM_10006detail6reduce28DeviceReduceSingleTileKernelINS2_10policy_hubIdyN4cuda3__47maximumIdEEE10Policy1000EPdSB_iS8_ddNS5_3std3__410__identityEEEvT0_T1_T2_T3_T4_T6_E12temp_storage+56];
	setp.lt.f64 	%p195, %fd317, %fd319;
	selp.f64 	%fd321, %fd319, %fd317, %p195;
	selp.f64 	%fd322, %fd321, %fd317, %p194;
	setp.gt.s32 	%p196, %r68, 224;
	ld.shared.f64 	%fd324, [_ZZN3cub18CUB_300001_SM_10006detail6reduce28DeviceReduceSingleTileKernelINS2_10policy_hubIdyN4cuda3__47maximumIdEEE10Policy1000EPdSB_iS8_ddNS5_3std3__410__identityEEEvT0_T1_T2_T3_T4_T6_E12temp_storage+64];
	setp.lt.f64 	%p197, %fd322, %fd324;
	selp.f64 	%fd326, %fd324, %fd322, %p197;
	selp.f64 	%fd380, %fd326, %fd322, %p196;
	bra.uni 	$L__BB9_72;
$L__BB9_22:
	mov.u32 	%r13, %tid.x;
	shl.b32 	%r14, %r13, 2;
	mul.wide.u32 	%rd126, %r14, 8;
	add.s64 	%rd116, %rd15, %rd126;
	// begin inline asm
	ld.global.nc.v2.u64 {%rd114, %rd115}, [%rd116];
	// end inline asm
	add.s64 	%rd119, %rd116, 16;
	// begin inline asm
	ld.global.nc.v2.u64 {%rd117, %rd118}, [%rd119];
	// end inline asm
	mov.b64 	%fd206, %rd114;
	mov.b64 	%fd207, %rd115;
	mov.b64 	%fd208, %rd117;
	mov.b64 	%fd209, %rd118;
	add.s64 	%rd122, %rd116, 8192;
	// begin inline asm
	ld.global.nc.v2.u64 {%rd120, %rd121}, [%rd122];
	// end inline asm
	add.s64 	%rd125, %rd116, 8208;
	// begin inline asm
	ld.global.nc.v2.u64 {%rd123, %rd124}, [%rd125];
	// end inline asm
	mov.b64 	%fd210, %rd120;
	mov.b64 	%fd211, %rd121;
	mov.b64 	%fd212, %rd123;
	mov.b64 	%fd213, %rd124;
	setp.lt.f64 	%p111, %fd206, %fd207;
	selp.f64 	%fd214, %fd207, %fd206, %p111;
	setp.lt.f64 	%p112, %fd214, %fd208;
	selp.f64 	%fd215, %fd208, %fd214, %p112;
	setp.lt.f64 	%p113, %fd215, %fd209;
	selp.f64 	%fd216, %fd209, %fd215, %p113;
	setp.lt.f64 	%p114, %fd216, %fd210;
	selp.f64 	%fd217, %fd210, %fd216, %p114;
	setp.lt.f64 	%p115, %fd217, %fd211;
	selp.f64 	%fd218, %fd211, %fd217, %p115;
	setp.lt.f64 	%p116, %fd218, %fd212;
	selp.f64 	%fd219, %fd212, %fd218, %p116;
	setp.lt.f64 	%p117, %fd219, %fd213;
	selp.f64 	%fd366, %fd213, %fd219, %p117;
	setp.lt.u32 	%p118, %r68, 4096;
	mov.b32 	%r452, 2048;
	@%p118 bra 	$L__BB9_26;
	add.s32 	%r15, %r68, -2048;
	mov.b32 	%r452, 2048;
$L__BB9_24:
	add.s32 	%r258, %r452, %r14;
	mul.wide.u32 	%rd139, %r258, 8;
	add.s64 	%rd129, %rd15, %rd139;
	// begin inline asm
	ld.global.nc.v2.u64 {%rd127, %rd128}, [%rd129];
	// end inline asm
	add.s64 	%rd132, %rd129, 16;
	// begin inline asm
	ld.global.nc.v2.u64 {%rd130, %rd131}, [%rd132];
	// end inline asm
	mov.b64 	%fd220, %rd127;
	mov.b64 	%fd221, %rd128;
	mov.b64 	%fd222, %rd130;
	mov.b64 	%fd223, %rd131;
	add.s64 	%rd135, %rd129, 8192;
	// begin inline asm
	ld.global.nc.v2.u64 {%rd133, %rd134}, [%rd135];
	// end inline asm
	add.s64 	%rd138, %rd129, 8208;
	// begin inline asm
	ld.global.nc.v2.u64 {%rd136, %rd137}, [%rd138];
	// end inline asm
	mov.b64 	%fd224, %rd133;
	mov.b64 	%fd225, %rd134;
	mov.b64 	%fd226, %rd136;
	mov.b64 	%fd227, %rd137;
	setp.lt.f64 	%p119, %fd366, %fd220;
	selp.f64 	%fd228, %fd220, %fd366, %p119;
	setp.lt.f64 	%p120, %fd228, %fd221;
	selp.f64 	%fd229, %fd221, %fd228, %p120;
	setp.lt.f64 	%p121, %fd229, %fd222;
	selp.f64 	%fd230, %fd222, %fd229, %p121;
	setp.lt.f64 	%p122, %fd230, %fd223;
	selp.f64 	%fd231, %fd223, %fd230, %p122;
	setp.lt.f64 	%p123, %fd231, %fd224;
	selp.f64 	%fd232, %fd224, %fd231, %p123;
	setp.lt.f64 	%p124, %fd232, %fd225;
	selp.f64 	%fd233, %fd225, %fd232, %p124;
	setp.lt.f64 	%p125, %fd233, %fd226;
	selp.f64 	%fd234, %fd226, %fd233, %p125;
	setp.lt.f64 	%p126, %fd234, %fd227;
	selp.f64 	%fd366, %fd227, %fd234, %p126;
	sub.s32 	%r259, %r68, %r452;
	setp.lt.s32 	%p127, %r259, 2048;
	@%p127 bra 	$L__BB9_34;
	add.s32 	%r452, %r452, 2048;
	setp.le.s32 	%p128, %r452, %r15;
	@%p128 bra 	$L__BB9_24;
$L__BB9_26:
	setp.le.s32 	%p129, %r68, %r452;
	@%p129 bra 	$L__BB9_34;
	sub.s32 	%r19, %r68, %r452;
	setp.ge.s32 	%p130, %r13, %r19;
	@%p130 bra 	$L__BB9_34;
	not.b32 	%r260, %r13;
	add.s32 	%r261, %r68, %r260;
	sub.s32 	%r20, %r261, %r452;
	and.b32  	%r262, %r20, 768;
	setp.eq.s32 	%p131, %r262, 768;
	mov.u32 	%r456, %r13;
	@%p131 bra 	$L__BB9_31;
	add.s32 	%r454, %r13, %r452;
	shr.u32 	%r263, %r20, 8;
	add.s32 	%r264, %r263, 1;
	and.b32  	%r265, %r264, 3;
	neg.s32 	%r453, %r265;
	mov.u32 	%r456, %r13;
$L__BB9_30:
	.pragma "nounroll";
	mul.wide.u32 	%rd142, %r454, 8;
	add.s64 	%rd141, %rd15, %rd142;
	// begin inline asm
	ld.global.nc.u64 %rd140, [%rd141];
	// end inline asm
	mov.b64 	%fd236, %rd140;
	setp.lt.f64 	%p132, %fd366, %fd236;
	selp.f64 	%fd366, %fd236, %fd366, %p132;
	add.s32 	%r456, %r456, 256;
	add.s32 	%r454, %r454, 256;
	add.s32 	%r453, %r453, 1;
	setp.ne.s32 	%p133, %r453, 0;
	@%p133 bra 	$L__BB9_30;
$L__BB9_31:
	setp.lt.u32 	%p134, %r20, 768;
	@%p134 bra 	$L__BB9_34;
	cvt.u64.u32 	%rd143, %r456;
	cvt.u64.u32 	%rd144, %r452;
	add.s64 	%rd145, %rd143, %rd144;
	shl.b64 	%rd146, %rd145, 3;
	add.s64 	%rd147, %rd146, %rd15;
	add.s64 	%rd203, %rd147, 4096;
	add.s32 	%r457, %r456, %r452;
$L__BB9_33:
	mul.wide.u32 	%rd156, %r457, 8;
	add.s64 	%rd149, %rd15, %rd156;
	// begin inline asm
	ld.global.nc.u64 %rd148, [%rd149];
	// end inline asm
	mov.b64 	%fd237, %rd148;
	setp.lt.f64 	%p135, %fd366, %fd237;
	selp.f64 	%fd238, %fd237, %fd366, %p135;
	add.s64 	%rd151, %rd203, -2048;
	// begin inline asm
	ld.global.nc.u64 %rd150, [%rd151];
	// end inline asm
	mov.b64 	%fd239, %rd150;
	setp.lt.f64 	%p136, %fd238, %fd239;
	selp.f64 	%fd240, %fd239, %fd238, %p136;
	// begin inline asm
	ld.global.nc.u64 %rd152, [%rd203];
	// end inline asm
	mov.b64 	%fd241, %rd152;
	setp.lt.f64 	%p137, %fd240, %fd241;
	selp.f64 	%fd242, %fd241, %fd240, %p137;
	add.s64 	%rd155, %rd203, 2048;
	// begin inline asm
	ld.global.nc.u64 %rd154, [%rd155];
	// end inline asm
	mov.b64 	%fd243, %rd154;
	setp.lt.f64 	%p138, %fd242, %fd243;
	selp.f64 	%fd366, %fd243, %fd242, %p138;
	add.s32 	%r456, %r456, 1024;
	add.s64 	%rd203, %rd203, 8192;
	add.s32 	%r457, %r457, 1024;
	setp.lt.s32 	%p139, %r456, %r19;
	@%p139 bra 	$L__BB9_33;
$L__BB9_34:
	// begin inline asm
	mov.u32 %r266, %laneid;
	// end inline asm
	mov.b64 	%rd157, %fd366;
	mov.b64 	{%r268, %r273}, %rd157;
	mov.b32 	%r274, 1;
	mov.b32 	%r315, 31;
	mov.b32 	%r316, -1;
	// begin inline asm
	shfl.sync.down.b32 %r267, %r268, %r274, %r315, %r316;
	// end inline asm
	// begin inline asm
	shfl.sync.down.b32 %r272, %r273, %r274, %r315, %r316;
	// end inline asm
	mov.b64 	%rd158, {%r267, %r272};
	mov.b64 	%fd244, %rd158;
	setp.gt.s32 	%p140, %r266, 30;
	setp.lt.f64 	%p141, %fd366, %fd244;
	selp.f64 	%fd245, %fd244, %fd366, %p141;
	selp.f64 	%fd246, %fd366, %fd245, %p140;
	mov.b64 	%rd159, %fd246;
	mov.b64 	{%r278, %r283}, %rd159;
	mov.b32 	%r284, 2;
	// begin inline asm
	shfl.sync.down.b32 %r277, %r278, %r284, %r315, %r316;
	// end inline asm
	// begin inline asm
	shfl.sync.down.b32 %r282, %r283, %r284, %r315, %r316;
	// end inline asm
	mov.b64 	%rd160, {%r277, %r282};
	mov.b64 	%fd247, %rd160;
	setp.gt.s32 	%p142, %r266, 29;
	setp.lt.f64 	%p143, %fd246, %fd247;
	selp.f64 	%fd248, %fd247, %fd246, %p143;
	selp.f64 	%fd249, %fd246, %fd248, %p142;
	mov.b64 	%rd161, %fd249;
	mov.b64 	{%r288, %r293}, %rd161;
	mov.b32 	%r294, 4;
	// begin inline asm
	shfl.sync.down.b32 %r287, %r288, %r294, %r315, %r316;
	// end inline asm
	// begin inline asm
	shfl.sync.down.b32 %r292, %r293, %r294, %r315, %r316;
	// end inline asm
	mov.b64 	%rd162, {%r287, %r292};
	mov.b64 	%fd250, %rd162;
	setp.gt.s32 	%p144, %r266, 27;
	setp.lt.f64 	%p145, %fd249, %fd250;
	selp.f64 	%fd251, %fd250, %fd249, %p145;
	selp.f64 	%fd252, %fd249, %fd251, %p144;
	mov.b64 	%rd163, %fd252;
	mov.b64 	{%r298, %r303}, %rd163;
	mov.b32 	%r304, 8;
	// begin inline asm
	shfl.sync.down.b32 %r297, %r298, %r304, %r315, %r316;
	// end inline asm
	// begin inline asm
	shfl.sync.down.b32 %r302, %r303, %r304, %r315, %r316;
	// end inline asm
	mov.b64 	%rd164, {%r297, %r302};
	mov.b64 	%fd253, %rd164;
	setp.gt.s32 	%p146, %r266, 23;
	setp.lt.f64 	%p147, %fd252, %fd253;
	selp.f64 	%fd254, %fd253, %fd252, %p147;
	selp.f64 	%fd255, %fd252, %fd254, %p146;
	mov.b64 	%rd165, %fd255;
	mov.b64 	{%r308, %r313}, %rd165;
	mov.b32 	%r314, 16;
	// begin inline asm
	shfl.sync.down.b32 %r307, %r308, %r314, %r315, %r316;
	// end inline asm
	// begin inline asm
	shfl.sync.down.b32 %r312, %r313, %r314, %r315, %r316;
	// end inline asm
	mov.b64 	%rd166, {%r307, %r312};
	mov.b64 	%fd256, %rd166;
	setp.gt.s32 	%p148, %r266, 15;
	setp.lt.f64 	%p149, %fd255, %fd256;
	selp.f64 	%fd26, %fd256, %fd255, %p149;
	selp.f64 	%fd380, %fd255, %fd26, %p148;
	setp.ne.s32 	%p150, %r266, 0;
	@%p150 bra 	$L__BB9_36;
	shr.u32 	%r317, %r13, 2;
	and.b32  	%r318, %r317, 248;
	mov.u32 	%r319, _ZZN3cub18CUB_300001_SM_10006detail6reduce28DeviceReduceSingleTileKernelINS2_10policy_hubIdyN4cuda3__47maximumIdEEE10Policy1000EPdSB_iS8_ddNS5_3std3__410__identityEEEvT0_T1_T2_T3_T4_T6_E12temp_storage;
	add.s32 	%r320, %r319, %r318;
	st.shared.f64 	[%r320+8], %fd26;
$L__BB9_36:
	bar.sync 	0;
	setp.ne.s32 	%p151, %r13, 0;
	@%p151 bra 	$L__BB9_72;
	ld.shared.f64 	%fd257, [_ZZN3cub18CUB_300001_SM_10006detail6reduce28DeviceReduceSingleTileKernelINS2_10policy_hubIdyN4cuda3__47maximumIdEEE10Policy1000EPdSB_iS8_ddNS5_3std3__410__identityEEEvT0_T1_T2_T3_T4_T6_E12temp_storage+16];
	setp.lt.f64 	%p152, %fd380, %fd257;
	selp.f64 	%fd258, %fd257, %fd380, %p152;
	ld.shared.f64 	%fd259, [_ZZN3cub18CUB_300001_SM_10006detail6reduce28DeviceReduceSingleTileKernelINS2_10policy_hubIdyN4cuda3__47maximumIdEEE10Policy1000EPdSB_iS8_ddNS5_3std3__410__identityEEEvT0_T1_T2_T3_T4_T6_E12temp_storage+24];
	setp.lt.f64 	%p153, %fd258, %fd259;
	selp.f64 	%fd260, %fd259, %fd258, %p153;
	ld.shared.f64 	%fd261, [_ZZN3cub18CUB_300001_SM_10006detail6reduce28DeviceReduceSingleTileKernelINS2_10policy_hubIdyN4cuda3__47maximumIdEEE10Policy1000EPdSB_iS8_ddNS5_3std3__410__identityEEEvT0_T1_T2_T3_T4_T6_E12temp_storage+32];
	setp.lt.f64 	%p154, %fd260, %fd261;
	selp.f64 	%fd262, %fd261, %fd260, %p154;
	ld.shared.f64 	%fd263, [_ZZN3cub18CUB_300001_SM_10006detail6reduce28DeviceReduceSingleTileKernelINS2_10policy_hubIdyN4cuda3__47maximumIdEEE10Policy1000EPdSB_iS8_ddNS5_3std3__410__identityEEEvT0_T1_T2_T3_T4_T6_E12temp_storage+40];
	setp.lt.f64 	%p155, %fd262, %fd263;
	selp.f64 	%fd264, %fd263, %fd262, %p155;
	ld.shared.f64 	%fd265, [_ZZN3cub18CUB_300001_SM_10006detail6reduce28DeviceReduceSingleTileKernelINS2_10policy_hubIdyN4cuda3__47maximumIdEEE10Policy1000EPdSB_iS8_ddNS5_3std3__410__identityEEEvT0_T1_T2_T3_T4_T6_E12temp_storage+48];
	setp.lt.f64 	%p156, %fd264, %fd265;
	selp.f64 	%fd266, %fd265, %fd264, %p156;
	ld.shared.f64 	%fd267, [_ZZN3cub18CUB_300001_SM_10006detail6reduce28DeviceReduceSingleTileKernelINS2_10policy_hubIdyN4cuda3__47maximumIdEEE10Policy1000EPdSB_iS8_ddNS5_3std3__410__identityEEEvT0_T1_T2_T3_T4_T6_E12temp_storage+56];
	setp.lt.f64 	%p157, %fd266, %fd267;
	selp.f64 	%fd268, %fd267, %fd266, %p157;
	ld.shared.f64 	%fd269, [_ZZN3cub18CUB_300001_SM_10006detail6reduce28DeviceReduceSingleTileKernelINS2_10policy_hubIdyN4cuda3__47maximumIdEEE10Policy1000EPdSB_iS8_ddNS5_3std3__410__identityEEEvT0_T1_T2_T3_T4_T6_E12temp_storage+64];
	setp.lt.f64 	%p158, %fd268, %fd269;
	selp.f64 	%fd380, %fd269, %fd268, %p158;
	bra.uni 	$L__BB9_72;
$L__BB9_38:
	setp.gt.s32 	%p3, %r68, 2047;
	@%p3 bra 	$L__BB9_56;
	mov.u32 	%r35, %tid.x;
	setp.ge.s32 	%p52, %r35, %r68;
	mov.f64 	%fd372, 0d0000000000000000;
	mov.u32 	%r462, %r35;
	@%p52 bra 	$L__BB9_41;
	mul.wide.u32 	%rd81, %r35, 8;
	add.s64 	%rd80, %rd15, %rd81;
	// begin inline asm
	ld.global.nc.u64 %rd79, [%rd80];
	// end inline asm
	mov.b64 	%fd372, %rd79;
	add.s32 	%r462, %r35, 256;
$L__BB9_41:
	setp.ge.s32 	%p53, %r462, %r68;
	@%p53 bra 	$L__BB9_47;
	not.b32 	%r133, %r462;
	add.s32 	%r38, %r68, %r133;
	and.b32  	%r134, %r38, 768;
	setp.eq.s32 	%p54, %r134, 768;
	@%p54 bra 	$L__BB9_45;
	mul.wide.u32 	%rd82, %r462, 8;
	add.s64 	%rd204, %rd15, %rd82;
	shr.u32 	%r135, %r38, 8;
	add.s32 	%r136, %r135, 1;
	and.b32  	%r137, %r136, 3;
	neg.s32 	%r460, %r137;
$L__BB9_44:
	.pragma "nounroll";
	// begin inline asm
	ld.global.nc.u64 %rd83, [%rd204];
	// end inline asm
	mov.b64 	%fd125, %rd83;
	setp.lt.f64 	%p55, %fd372, %fd125;
	selp.f64 	%fd372, %fd125, %fd372, %p55;
	add.s32 	%r462, %r462, 256;
	add.s64 	%rd204, %rd204, 2048;
	add.s32 	%r460, %r460, 1;
	setp.ne.s32 	%p56, %r460, 0;
	@%p56 bra 	$L__BB9_44;
$L__BB9_45:
	setp.lt.u32 	%p57, %r38, 768;
	@%p57 bra 	$L__BB9_47;
$L__BB9_46:
	mul.wide.s32 	%rd93, %r462, 8;
	add.s64 	%rd86, %rd15, %rd93;
	// begin inline asm
	ld.global.nc.u64 %rd85, [%rd86];
	// end inline asm
	mov.b64 	%fd126, %rd85;
	setp.lt.f64 	%p58, %fd372, %fd126;
	selp.f64 	%fd127, %fd126, %fd372, %p58;
	add.s64 	%rd88, %rd86, 2048;
	// begin inline asm
	ld.global.nc.u64 %rd87, [%rd88];
	// end inline asm
	mov.b64 	%fd128, %rd87;
	setp.lt.f64 	%p59, %fd127, %fd128;
	selp.f64 	%fd129, %fd128, %fd127, %p59;
	add.s64 	%rd90, %rd86, 4096;
	// begin inline asm
	ld.global.nc.u64 %rd89, [%rd90];
	// end inline asm
	mov.b64 	%fd130, %rd89;
	setp.lt.f64 	%p60, %fd129, %fd130;
	selp.f64 	%fd131, %fd130, %fd129, %p60;
	add.s64 	%rd92, %rd86, 6144;
	// begin inline asm
	ld.global.nc.u64 %rd91, [%rd92];
	// end inline asm
	mov.b64 	%fd132, %rd91;
	setp.lt.f64 	%p61, %fd131, %fd132;
	selp.f64 	%fd372, %fd132, %fd131, %p61;
	add.s32 	%r462, %r462, 1024;
	setp.lt.s32 	%p62, %r462, %r68;
	@%p62 bra 	$L__BB9_46;
$L__BB9_47:
	setp.lt.s32 	%p63, %r68, 256;
	@%p63 bra 	$L__BB9_52;
	// begin inline asm
	mov.u32 %r201, %laneid;
	// end inline asm
	mov.b64 	%rd104, %fd372;
	mov.b64 	{%r203, %r208}, %rd104;
	mov.b32 	%r209, 1;
	mov.b32 	%r250, 31;
	mov.b32 	%r251, -1;
	// begin inline asm
	shfl.sync.down.b32 %r202, %r203, %r209, %r250, %r251;
	// end inline asm
	// begin inline asm
	shfl.sync.down.b32 %r207, %r208, %r209, %r250, %r251;
	// end inline asm
	mov.b64 	%rd105, {%r202, %r207};
	mov.b64 	%fd180, %rd105;
	setp.gt.s32 	%p91, %r201, 30;
	setp.lt.f64 	%p92, %fd372, %fd180;
	selp.f64 	%fd181, %fd180, %fd372, %p92;
	selp.f64 	%fd182, %fd372, %fd181, %p91;
	mov.b64 	%rd106, %fd182;
	mov.b64 	{%r213, %r218}, %rd106;
	mov.b32 	%r219, 2;
	// begin inline asm
	shfl.sync.down.b32 %r212, %r213, %r219, %r250, %r251;
	// end inline asm
	// begin inline asm
	shfl.sync.down.b32 %r217, %r218, %r219, %r250, %r251;
	// end inline asm
	mov.b64 	%rd107, {%r212, %r217};
	mov.b64 	%fd183, %rd107;
	setp.gt.s32 	%p93, %r201, 29;
	setp.lt.f64 	%p94, %fd182, %fd183;
	selp.f64 	%fd184, %fd183, %fd182, %p94;
	selp.f64 	%fd185, %fd182, %fd184, %p93;
	mov.b64 	%rd108, %fd185;
	mov.b64 	{%r223, %r228}, %rd108;
	mov.b32 	%r229, 4;
	// begin inline asm
	shfl.sync.down.b32 %r222, %r223, %r229, %r250, %r251;
	// end inline asm
	// begin inline asm
	shfl.sync.down.b32 %r227, %r228, %r229, %r250, %r251;
	// end inline asm
	mov.b64 	%rd109, {%r222, %r227};
	mov.b64 	%fd186, %rd109;
	setp.gt.s32 	%p95, %r201, 27;
	setp.lt.f64 	%p96, %fd185, %fd186;
	selp.f64 	%fd187, %fd186, %fd185, %p96;
	selp.f64 	%fd188, %fd185, %fd187, %p95;
	mov.b64 	%rd110, %fd188;
	mov.b64 	{%r233, %r238}, %rd110;
	mov.b32 	%r239, 8;
	// begin inline asm
	shfl.sync.down.b32 %r232, %r233, %r239, %r250, %r251;
	// end inline asm
	// begin inline asm
	shfl.sync.down.b32 %r237, %r238, %r239, %r250, %r251;
	// end inline asm
	mov.b64 	%rd111, {%r232, %r237};
	mov.b64 	%fd189, %rd111;
	setp.gt.s32 	%p97, %r201, 23;
	setp.lt.f64 	%p98, %fd188, %fd189;
	selp.f64 	%fd190, %fd189, %fd188, %p98;
	selp.f64 	%fd191, %fd188, %fd190, %p97;
	mov.b64 	%rd112, %fd191;
	mov.b64 	{%r243, %r248}, %rd112;
	mov.b32 	%r249, 16;
	// begin inline asm
	shfl.sync.down.b32 %r242, %r243, %r249, %r250, %r251;
	// end inline asm
	// begin inline asm
	shfl.sync.down.b32 %r247, %r248, %r249, %r250, %r251;
	// end inline asm
	mov.b64 	%rd113, {%r242, %r247};
	mov.b64 	%fd192, %rd113;
	setp.gt.s32 	%p99, %r201, 15;
	setp.lt.f64 	%p100, %fd191, %fd192;
	selp.f64 	%fd38, %fd192, %fd191, %p100;
	selp.f64 	%fd380, %fd191, %fd38, %p99;
	setp.ne.s32 	%p101, %r201, 0;
	@%p101 bra 	$L__BB9_50;
	shr.u32 	%r252, %r35, 2;
	and.b32  	%r253, %r252, 248;
	mov.u32 	%r254, _ZZN3cub18CUB_300001_SM_10006detail6reduce28DeviceReduceSingleTileKernelINS2_10policy_hubIdyN4cuda3__47maximumIdEEE10Policy1000EPdSB_iS8_ddNS5_3std3__410__identityEEEvT0_T1_T2_T3_T4_T6_E12temp_storage;
	add.s32 	%r255, %r254, %r253;
	st.shared.f64 	[%r255+8], %fd38;
$L__BB9_50:
	bar.sync 	0;
	setp.ne.s32 	%p102, %r35, 0;
	@%p102 bra 	$L__BB9_72;
	ld.shared.f64 	%fd193, [_ZZN3cub18CUB_300001_SM_10006detail6reduce28DeviceReduceSingleTileKernelINS2_10policy_hubIdyN4cuda3__47maximumIdEEE10Policy1000EPdSB_iS8_ddNS5_3std3__410__identityEEEvT0_T1_T2_T3_T4_T6_E12temp_storage+16];
	setp.lt.f64 	%p103, %fd380, %fd193;
	selp.f64 	%fd194, %fd193, %fd380, %p103;
	ld.shared.f64 	%fd195, [_ZZN3cub18CUB_300001_SM_10006detail6reduce28DeviceReduceSingleTileKernelINS2_10policy_hubIdyN4cuda3__47maximumIdEEE10Policy1000EPdSB_iS8_ddNS5_3std3__410__identityEEEvT0_T1_T2_T3_T4_T6_E12temp_storage+24];
	setp.lt.f64 	%p104, %fd194, %fd195;
	selp.f64 	%fd196, %fd195, %fd194, %p104;
	ld.shared.f64 	%fd197, [_ZZN3cub18CUB_300001_SM_10006detail6reduce28DeviceReduceSingleTileKernelINS2_10policy_hubIdyN4cuda3__47maximumIdEEE10Policy1000EPdSB_iS8_ddNS5_3std3__410__identityEEEvT0_T1_T2_T3_T4_T6_E12temp_storage+32];
	setp.lt.f64 	%p105, %fd196, %fd197;
	selp.f64 	%fd198, %fd197, %fd196, %p105;
	ld.shared.f64 	%fd199, [_ZZN3cub18CUB_300001_SM_10006detail6reduce28DeviceReduceSingleTileKernelINS2_10policy_hubIdyN4cuda3__47maximumIdEEE10Policy1000EPdSB_iS8_ddNS5_3std3__410__identityEEEvT0_T1_T2_T3_T4_T6_E12temp_storage+40];
	setp.lt.f64 	%p106, %fd198, %fd199;
	selp.f64 	%fd200, %fd199, %fd198, %p106;
	ld.shared.f64 	%fd201, [_ZZN3cub18CUB_300001_SM_10006detail6reduce28DeviceReduceSingleTileKernelINS2_10policy_hubIdyN4cuda3__47maximumIdEEE10Policy1000EPdSB_iS8_ddNS5_3std3__410__identityEEEvT0_T1_T2_T3_T4_T6_E12temp_storage+48];
	setp.lt.f64 	%p107, %fd200, %fd201;
	selp.f64 	%fd202, %fd201, %fd200, %p107;
	ld.shared.f64 	%fd203, [_ZZN3cub18CUB_300001_SM_10006detail6reduce28DeviceReduceSingleTileKernelINS2_10policy_hubIdyN4cuda3__47maximumIdEEE10Policy1000EPdSB_iS8_ddNS5_3std3__410__identityEEEvT0_T1_T2_T3_T4_T6_E12temp_storage+56];
	setp.lt.f64 	%p108, %fd202, %fd203;
	selp.f64 	%fd204, %fd203, %fd202, %p108;
	ld.shared.f64 	%fd205, [_ZZN3cub18CUB_300001_SM_10006detail6reduce28DeviceReduceSingleTileKernelINS2_10policy_hubIdyN4cuda3__47maximumIdEEE10Policy1000EPdSB_iS8_ddNS5_3std3__410__identityEEEvT0_T1_T2_T3_T4_T6_E12temp_storage+64];
	setp.lt.f64 	%p109, %fd204, %fd205;
	selp.f64 	%fd380, %fd205, %fd204, %p109;
	bra.uni 	$L__BB9_72;
$L__BB9_52:
	// begin inline asm
	mov.u32 %r138, %laneid;
	// end inline asm
	and.b32  	%r189, %r35, 992;
	add.s32 	%r190, %r189, 32;
	setp.gt.s32 	%p64, %r190, %r68;
	not.b32 	%r191, %r189;
	add.s32 	%r192, %r68, %r191;
	selp.b32 	%r187, %r192, 31, %p64;
	mov.b64 	%rd94, %fd372;
	mov.b64 	{%r140, %r145}, %rd94;
	mov.b32 	%r146, 1;
	mov.b32 	%r188, -1;
	// begin inline asm
	shfl.sync.down.b32 %r139, %r140, %r146, %r187, %r188;
	// end inline asm
	// begin inline asm
	shfl.sync.down.b32 %r144, %r145, %r146, %r187, %r188;
	// end inline asm
	mov.b64 	%rd95, {%r139, %r144};
	mov.b64 	%fd133, %rd95;
	setp.lt.s32 	%p65, %r138, %r187;
	setp.lt.f64 	%p66, %fd372, %fd133;
	selp.f64 	%fd134, %fd133, %fd372, %p66;
	selp.f64 	%fd135, %fd134, %fd372, %p65;
	mov.b64 	%rd96, %fd135;
	mov.b64 	{%r150, %r155}, %rd96;
	mov.b32 	%r156, 2;
	// begin inline asm
	shfl.sync.down.b32 %r149, %r150, %r156, %r187, %r188;
	// end inline asm
	// begin inline asm
	shfl.sync.down.b32 %r154, %r155, %r156, %r187, %r188;
	// end inline asm
	mov.b64 	%rd97, {%r149, %r154};
	mov.b64 	%fd136, %rd97;
	add.s32 	%r193, %r138, 2;
	setp.gt.s32 	%p67, %r193, %r187;
	setp.lt.f64 	%p68, %fd135, %fd136;
	selp.f64 	%fd137, %fd136, %fd135, %p68;
	selp.f64 	%fd138, %fd135, %fd137, %p67;
	mov.b64 	%rd98, %fd138;
	mov.b64 	{%r160, %r165}, %rd98;
	mov.b32 	%r166, 4;
	// begin inline asm
	shfl.sync.down.b32 %r159, %r160, %r166, %r187, %r188;
	// end inline asm
	// begin inline asm
	shfl.sync.down.b32 %r164, %r165, %r166, %r187, %r188;
	// end inline asm
	mov.b64 	%rd99, {%r159, %r164};
	mov.b64 	%fd139, %rd99;
	add.s32 	%r194, %r138, 4;
	setp.gt.s32 	%p69, %r194, %r187;
	setp.lt.f64 	%p70, %fd138, %fd139;
	selp.f64 	%fd140, %fd139, %fd138, %p70;
	selp.f64 	%fd141, %fd138, %fd140, %p69;
	mov.b64 	%rd100, %fd141;
	mov.b64 	{%r170, %r175}, %rd100;
	mov.b32 	%r176, 8;
	// begin inline asm
	shfl.sync.down.b32 %r169, %r170, %r176, %r187, %r188;
	// end inline asm
	// begin inline asm
	shfl.sync.down.b32 %r174, %r175, %r176, %r187, %r188;
	// end inline asm
	mov.b64 	%rd101, {%r169, %r174};
	mov.b64 	%fd142, %rd101;
	add.s32 	%r195, %r138, 8;
	setp.gt.s32 	%p71, %r195, %r187;
	setp.lt.f64 	%p72, %fd141, %fd142;
	selp.f64 	%fd143, %fd142, %fd141, %p72;
	selp.f64 	%fd144, %fd141, %fd143, %p71;
	mov.b64 	%rd102, %fd144;
	mov.b64 	{%r180, %r185}, %rd102;
	mov.b32 	%r186, 16;
	// begin inline asm
	shfl.sync.down.b32 %r179, %r180, %r186, %r187, %r188;
	// end inline asm
	// begin inline asm
	shfl.sync.down.b32 %r184, %r185, %r186, %r187, %r188;
	// end inline asm
	mov.b64 	%rd103, {%r179, %r184};
	mov.b64 	%fd145, %rd103;
	add.s32 	%r196, %r138, 16;
	setp.gt.s32 	%p73, %r196, %r187;
	setp.lt.f64 	%p74, %fd144, %fd145;
	selp.f64 	%fd146, %fd145, %fd144, %p74;
	selp.f64 	%fd380, %fd144, %fd146, %p73;
	setp.ne.s32 	%p75, %r138, 0;
	@%p75 bra 	$L__BB9_54;
	shr.u32 	%r197, %r35, 2;
	and.b32  	%r198, %r197, 248;
	mov.u32 	%r199, _ZZN3cub18CUB_300001_SM_10006detail6reduce28DeviceReduceSingleTileKernelINS2_10policy_hubIdyN4cuda3__47maximumIdEEE10Policy1000EPdSB_iS8_ddNS5_3std3__410__identityEEEvT0_T1_T2_T3_T4_T6_E12temp_storage;
	add.s32 	%r200, %r199, %r198;
	st.shared.f64 	[%r200+8], %fd380;
$L__BB9_54:
	bar.sync 	0;
	setp.ne.s32 	%p76, %r35, 0;
	@%p76 bra 	$L__BB9_72;
	setp.gt.s32 	%p77, %r68, 32;
	ld.shared.f64 	%fd147, [_ZZN3cub18CUB_300001_SM_10006detail6reduce28DeviceReduceSingleTileKernelINS2_10policy_hubIdyN4cuda3__47maximumIdEEE10Policy1000EPdSB_iS8_ddNS5_3std3__410__identityEEEvT0_T1_T2_T3_T4_T6_E12temp_storage+16];
	setp.lt.f64 	%p78, %fd380, %fd147;
	selp.f64 	%fd149, %fd147, %fd380, %p78;
	selp.f64 	%fd150, %fd149, %fd380, %p77;
	setp.gt.s32 	%p79, %r68, 64;
	ld.shared.f64 	%fd152, [_ZZN3cub18CUB_300001_SM_10006detail6reduce28DeviceReduceSingleTileKernelINS2_10policy_hubIdyN4cuda3__47maximumIdEEE10Policy1000EPdSB_iS8_ddNS5_3std3__410__identityEEEvT0_T1_T2_T3_T4_T6_E12temp_storage+24];
	setp.lt.f64 	%p80, %fd150, %fd152;
	selp.f64 	%fd154, %fd152, %fd150, %p80;
	selp.f64 	%fd155, %fd154, %fd150, %p79;
	setp.gt.s32 	%p81, %r68, 96;
	ld.shared.f64 	%fd157, [_ZZN3cub18CUB_300001_SM_10006detail6reduce28DeviceReduceSingleTileKernelINS2_10policy_hubIdyN4cuda3__47maximumIdEEE10Policy1000EPdSB_iS8_ddNS5_3std3__410__identityEEEvT0_T1_T2_T3_T4_T6_E12temp_storage+32];
	setp.lt.f64 	%p82, %fd155, %fd157;
	selp.f64 	%fd159, %fd157, %fd155, %p82;
	selp.f64 	%fd160, %fd159, %fd155, %p81;
	setp.gt.s32 	%p83, %r68, 128;
	ld.shared.f64 	%fd162, [_ZZN3cub18CUB_300001_SM_10006detail6reduce28DeviceReduceSingleTileKernelINS2_10policy_hubIdyN4cuda3__47maximumIdEEE10Policy1000EPdSB_iS8_ddNS5_3std3__410__identityEEEvT0_T1_T2_T3_T4_T6_E12temp_storage+40];
	setp.lt.f64 	%p84, %fd160, %fd162;
	selp.f64 	%fd164, %fd162, %fd160, %p84;
	selp.f64 	%fd165, %fd164, %fd160, %p83;
	setp.gt.s32 	%p85, %r68, 160;
	ld.shared.f64 	%fd167, [_ZZN3cub18CUB_300001_SM_10006detail6reduce28DeviceReduceSingleTileKernelINS2_10policy_hubIdyN4cuda3__47maximumIdEEE10Policy1000EPdSB_iS8_ddNS5_3std3__410__identityEEEvT0_T1_T2_T3_T4_T6_E12temp_storage+48];
	setp.lt.f64 	%p86, %fd165, %fd167;
	selp.f64 	%fd169, %fd167, %fd165, %p86;
	selp.f64 	%fd170, %fd169, %fd165, %p85;
	setp.gt.s32 	%p87, %r68, 192;
	ld.shared.f64 	%fd172, [_ZZN3cub18CUB_300001_SM_10006detail6reduce28DeviceReduceSingleTileKernelINS2_10policy_hubIdyN4cuda3__47maximumIdEEE10Policy1000EPdSB_iS8_ddNS5_3std3__410__identityEEEvT0_T1_T2_T3_T4_T6_E12temp_storage+56];
	setp.lt.f64 	%p88, %fd170, %fd172;
	selp.f64 	%fd174, %fd172, %fd170, %p88;
	selp.f64 	%fd175, %fd174, %fd170, %p87;
	setp.gt.s32 	%p89, %r68, 224;
	ld.shared.f64 	%fd177, [_ZZN3cub18CUB_300001_SM_10006detail6reduce28DeviceReduceSingleTileKernelINS2_10policy_hubIdyN4cuda3__47maximumIdEEE10Policy1000EPdSB_iS8_ddNS5_3std3__410__identityEEEvT0_T1_T2_T3_T4_T6_E12temp_storage+64];
	setp.lt.f64 	%p90, %fd175, %fd177;
	selp.f64 	%fd179, %fd177, %fd175, %p90;
	selp.f64 	%fd380, %fd179, %fd175, %p89;
	bra.uni 	$L__BB9_72;
$L__BB9_56:
	mov.u32 	%r47, %tid.x;
	mul.wide.u32 	%rd34, %r47, 8;
	add.s64 	%rd19, %rd15, %rd34;
	// begin inline asm
	ld.global.nc.u64 %rd18, [%rd19];
	// end inline asm
	mov.b64 	%fd59, %rd18;
	add.s64 	%rd21, %rd19, 2048;
	// begin inline asm
	ld.global.nc.u64 %rd20, [%rd21];
	// end inline asm
	mov.b64 	%fd60, %rd20;
	add.s64 	%rd23, %rd19, 4096;
	// begin inline asm
	ld.global.nc.u64 %rd22, [%rd23];
	// end inline asm
	mov.b64 	%fd61, %rd22;
	add.s64 	%rd25, %rd19, 6144;
	// begin inline asm
	ld.global.nc.u64 %rd24, [%rd25];
	// end inline asm
	mov.b64 	%fd62, %rd24;
	add.s64 	%rd27, %rd19, 8192;
	// begin inline asm
	ld.global.nc.u64 %rd26, [%rd27];
	// end inline asm
	mov.b64 	%fd63, %rd26;
	add.s64 	%rd29, %rd19, 10240;
	// begin inline asm
	ld.global.nc.u64 %rd28, [%rd29];
	// end inline asm
	mov.b64 	%fd64, %rd28;
	add.s64 	%rd31, %rd19, 12288;
	// begin inline asm
	ld.global.nc.u64 %rd30, [%rd31];
	// end inline asm
	mov.b64 	%fd65, %rd30;
	add.s64 	%rd33, %rd19, 14336;
	// begin inline asm
	ld.global.nc.u64 %rd32, [%rd33];
	// end inline asm
	mov.b64 	%fd66, %rd32;
	setp.lt.f64 	%p4, %fd59, %fd60;
	selp.f64 	%fd67, %fd60, %fd59, %p4;
	setp.lt.f64 	%p5, %fd67, %fd61;
	selp.f64 	%fd68, %fd61, %fd67, %p5;
	setp.lt.f64 	%p6, %fd68, %fd62;
	selp.f64 	%fd69, %fd62, %fd68, %p6;
	setp.lt.f64 	%p7, %fd69, %fd63;
	selp.f64 	%fd70, %fd63, %fd69, %p7;
	setp.lt.f64 	%p8, %fd70, %fd64;
	selp.f64 	%fd71, %fd64, %fd70, %p8;
	setp.lt.f64 	%p9, %fd71, %fd65;
	selp.f64 	%fd72, %fd65, %fd71, %p9;
	setp.lt.f64 	%p10, %fd72, %fd66;
	selp.f64 	%fd379, %fd66, %fd72, %p10;
	setp.lt.u32 	%p11, %r68, 4096;
	mov.b32 	%r465, 2048;
	@%p11 bra 	$L__BB9_60;
	add.s32 	%r48, %r68, -2048;
	mov.b32 	%r465, 2048;
$L__BB9_58:
	mul.wide.s32 	%rd51, %r465, 8;
	add.s64 	%rd36, %rd19, %rd51;
	// begin inline asm
	ld.global.nc.u64 %rd35, [%rd36];
	// end inline asm
	mov.b64 	%fd73, %rd35;
	add.s64 	%rd38, %rd36, 2048;
	// begin inline asm
	ld.global.nc.u64 %rd37, [%rd38];
	// end inline asm
	mov.b64 	%fd74, %rd37;
	add.s64 	%rd40, %rd36, 4096;
	// begin inline asm
	ld.global.nc.u64 %rd39, [%rd40];
	// end inline asm
	mov.b64 	%fd75, %rd39;
	add.s64 	%rd42, %rd36, 6144;
	// begin inline asm
	ld.global.nc.u64 %rd41, [%rd42];
	// end inline asm
	mov.b64 	%fd76, %rd41;
	add.s64 	%rd44, %rd36, 8192;
	// begin inline asm
	ld.global.nc.u64 %rd43, [%rd44];
	// end inline asm
	mov.b64 	%fd77, %rd43;
	add.s64 	%rd46, %rd36, 10240;
	// begin inline asm
	ld.global.nc.u64 %rd45, [%rd46];
	// end inline asm
	mov.b64 	%fd78, %rd45;
	add.s64 	%rd48, %rd36, 12288;
	// begin inline asm
	ld.global.nc.u64 %rd47, [%rd48];
	// end inline asm
	mov.b64 	%fd79, %rd47;
	add.s64 	%rd50, %rd36, 14336;
	// begin inline asm
	ld.global.nc.u64 %rd49, [%rd50];
	// end inline asm
	mov.b64 	%fd80, %rd49;
	setp.lt.f64 	%p12, %fd379, %fd73;
	selp.f64 	%fd81, %fd73, %fd379, %p12;
	setp.lt.f64 	%p13, %fd81, %fd74;
	selp.f64 	%fd82, %fd74, %fd81, %p13;
	setp.lt.f64 	%p14, %fd82, %fd75;
	selp.f64 	%fd83, %fd75, %fd82, %p14;
	setp.lt.f64 	%p15, %fd83, %fd76;
	selp.f64 	%fd84, %fd76, %fd83, %p15;
	setp.lt.f64 	%p16, %fd84, %fd77;
	selp.f64 	%fd85, %fd77, %fd84, %p16;
	setp.lt.f64 	%p17, %fd85, %fd78;
	selp.f64 	%fd86, %fd78, %fd85, %p17;
	setp.lt.f64 	%p18, %fd86, %fd79;
	selp.f64 	%fd87, %fd79, %fd86, %p18;
	setp.lt.f64 	%p19, %fd87, %fd80;
	selp.f64 	%fd379, %fd80, %fd87, %p19;
	sub.s32 	%r71, %r68, %r465;
	setp.lt.s32 	%p20, %r71, 2048;
	@%p20 bra 	$L__BB9_68;
	add.s32 	%r465, %r465, 2048;
	setp.le.s32 	%p21, %r465, %r48;
	@%p21 bra 	$L__BB9_58;
$L__BB9_60:
	setp.le.s32 	%p22, %r68, %r465;
	@%p22 bra 	$L__BB9_68;
	sub.s32 	%r52, %r68, %r465;
	setp.ge.s32 	%p23, %r47, %r52;
	@%p23 bra 	$L__BB9_68;
	not.b32 	%r72, %r47;
	add.s32 	%r73, %r68, %r72;
	sub.s32 	%r53, %r73, %r465;
	and.b32  	%r74, %r53, 768;
	setp.eq.s32 	%p24, %r74, 768;
	mov.u32 	%r469, %r47;
	@%p24 bra 	$L__BB9_65;
	add.s32 	%r467, %r47, %r465;
	shr.u32 	%r75, %r53, 8;
	add.s32 	%r76, %r75, 1;
	and.b32  	%r77, %r76, 3;
	neg.s32 	%r466, %r77;
	mov.u32 	%r469, %r47;
$L__BB9_64:
	.pragma "nounroll";
	mul.wide.u32 	%rd54, %r467, 8;
	add.s64 	%rd53, %rd15, %rd54;
	// begin inline asm
	ld.global.nc.u64 %rd52, [%rd53];
	// end inline asm
	mov.b64 	%fd89, %rd52;
	setp.lt.f64 	%p25, %fd379, %fd89;
	selp.f64 	%fd379, %fd89, %fd379, %p25;
	add.s32 	%r469, %r469, 256;
	add.s32 	%r467, %r467, 256;
	add.s32 	%r466, %r466, 1;
	setp.ne.s32 	%p26, %r466, 0;
	@%p26 bra 	$L__BB9_64;
$L__BB9_65:
	setp.lt.u32 	%p27, %r53, 768;
	@%p27 bra 	$L__BB9_68;
	cvt.u64.u32 	%rd55, %r469;
	cvt.u64.u32 	%rd56, %r465;
	add.s64 	%rd57, %rd55, %rd56;
	shl.b64 	%rd58, %rd57, 3;
	add.s64 	%rd59, %rd58, %rd15;
	add.s64 	%rd205, %rd59, 4096;
	add.s32 	%r470, %r469, %r465;
$L__BB9_67:
	mul.wide.u32 	%rd68, %r470, 8;
	add.s64 	%rd61, %rd15, %rd68;
	// begin inline asm
	ld.global.nc.u64 %rd60, [%rd61];
	// end inline asm
	mov.b64 	%fd90, %rd60;
	setp.lt.f64 	%p28, %fd379, %fd90;
	selp.f64 	%fd91, %fd90, %fd379, %p28;
	add.s64 	%rd63, %rd205, -2048;
	// begin inline asm
	ld.global.nc.u64 %rd62, [%rd63];
	// end inline asm
	mov.b64 	%fd92, %rd62;
	setp.lt.f64 	%p29, %fd91, %fd92;
	selp.f64 	%fd93, %fd92, %fd91, %p29;
	// begin inline asm
	ld.global.nc.u64 %rd64, [%rd205];
	// end inline asm
	mov.b64 	%fd94, %rd64;
	setp.lt.f64 	%p30, %fd93, %fd94;
	selp.f64 	%fd95, %fd94, %fd93, %p30;
	add.s64 	%rd67, %rd205, 2048;
	// begin inline asm
	ld.global.nc.u64 %rd66, [%rd67];
	// end inline asm
	mov.b64 	%fd96, %rd66;
	setp.lt.f64 	%p31, %fd95, %fd96;
	selp.f64 	%fd379, %fd96, %fd95, %p31;
	add.s32 	%r469, %r469, 1024;
	add.s64 	%rd205, %rd205, 8192;
	add.s32 	%r470, %r470, 1024;
	setp.lt.s32 	%p32, %r469, %r52;
	@%p32 bra 	$L__BB9_67;
$L__BB9_68:
	// begin inline asm
	mov.u32 %r78, %laneid;
	// end inline asm
	mov.b64 	%rd69, %fd379;
	mov.b64 	{%r80, %r85}, %rd69;
	mov.b32 	%r86, 1;
	mov.b32 	%r127, 31;
	mov.b32 	%r128, -1;
	// begin inline asm
	shfl.sync.down.b32 %r79, %r80, %r86, %r127, %r128;
	// end inline asm
	// begin inline asm
	shfl.sync.down.b32 %r84, %r85, %r86, %r127, %r128;
	// end inline asm
	mov.b64 	%rd70, {%r79, %r84};
	mov.b64 	%fd97, %rd70;
	setp.gt.s32 	%p33, %r78, 30;
	setp.lt.f64 	%p34, %fd379, %fd97;
	selp.f64 	%fd98, %fd97, %fd379, %p34;
	selp.f64 	%fd99, %fd379, %fd98, %p33;
	mov.b64 	%rd71, %fd99;
	mov.b64 	{%r90, %r95}, %rd71;
	mov.b32 	%r96, 2;
	// begin inline asm
	shfl.sync.down.b32 %r89, %r90, %r96, %r127, %r128;
	// end inline asm
	// begin inline asm
	shfl.sync.down.b32 %r94, %r95, %r96, %r127, %r128;
	// end inline asm
	mov.b64 	%rd72, {%r89, %r94};
	mov.b64 	%fd100, %rd72;
	setp.gt.s32 	%p35, %r78, 29;
	setp.lt.f64 	%p36, %fd99, %fd100;
	selp.f64 	%fd101, %fd100, %fd99, %p36;
	selp.f64 	%fd102, %fd99, %fd101, %p35;
	mov.b64 	%rd73, %fd102;
	mov.b64 	{%r100, %r105}, %rd73;
	mov.b32 	%r106, 4;
	// begin inline asm
	shfl.sync.down.b32 %r99, %r100, %r106, %r127, %r128;
	// end inline asm
	// begin inline asm
	shfl.sync.down.b32 %r104, %r105, %r106, %r127, %r128;
	// end inline asm
	mov.b64 	%rd74, {%r99, %r104};
	mov.b64 	%fd103, %rd74;
	setp.gt.s32 	%p37, %r78, 27;
	setp.lt.f64 	%p38, %fd102, %fd103;
	selp.f64 	%fd104, %fd103, %fd102, %p38;
	selp.f64 	%fd105, %fd102, %fd104, %p37;
	mov.b64 	%rd75, %fd105;
	mov.b64 	{%r110, %r115}, %rd75;
	mov.b32 	%r116, 8;
	// begin inline asm
	shfl.sync.down.b32 %r109, %r110, %r116, %r127, %r128;
	// end inline asm
	// begin inline asm
	shfl.sync.down.b32 %r114, %r115, %r116, %r127, %r128;
	// end inline asm
	mov.b64 	%rd76, {%r109, %r114};
	mov.b64 	%fd106, %rd76;
	setp.gt.s32 	%p39, %r78, 23;
	setp.lt.f64 	%p40, %fd105, %fd106;
	selp.f64 	%fd107, %fd106, %fd105, %p40;
	selp.f64 	%fd108, %fd105, %fd107, %p39;
	mov.b64 	%rd77, %fd108;
	mov.b64 	{%r120, %r125}, %rd77;
	mov.b32 	%r126, 16;
	// begin inline asm
	shfl.sync.down.b32 %r119, %r120, %r126, %r127, %r128;
	// end inline asm
	// begin inline asm
	shfl.sync.down.b32 %r124, %r125, %r126, %r127, %r128;
	// end inline asm
	mov.b64 	%rd78, {%r119, %r124};
	mov.b64 	%fd109, %rd78;
	setp.gt.s32 	%p41, %r78, 15;
	setp.lt.f64 	%p42, %fd108, %fd109;
	selp.f64 	%fd54, %fd109, %fd108, %p42;
	selp.f64 	%fd380, %fd108, %fd54, %p41;
	setp.ne.s32 	%p43, %r78, 0;
	@%p43 bra 	$L__BB9_70;
	shr.u32 	%r129, %r47, 2;
	and.b32  	%r130, %r129, 248;
	mov.u32 	%r131, _ZZN3cub18CUB_300001_SM_10006detail6reduce28DeviceReduceSingleTileKernelINS2_10policy_hubIdyN4cuda3__47maximumIdEEE10Policy1000EPdSB_iS8_ddNS5_3std3__410__identityEEEvT0_T1_T2_T3_T4_T6_E12temp_storage;
	add.s32 	%r132, %r131, %r130;
	st.shared.f64 	[%r132+8], %fd54;
$L__BB9_70:
	bar.sync 	0;
	setp.ne.s32 	%p44, %r47, 0;
	@%p44 bra 	$L__BB9_72;
	ld.shared.f64 	%fd110, [_ZZN3cub18CUB_300001_SM_10006detail6reduce28DeviceReduceSingleTileKernelINS2_10policy_hubIdyN4cuda3__47maximumIdEEE10Policy1000EPdSB_iS8_ddNS5_3std3__410__identityEEEvT0_T1_T2_T3_T4_T6_E12temp_storage+16];
	setp.lt.f64 	%p45, %fd380, %fd110;
	selp.f64 	%fd111, %fd110, %fd380, %p45;
	ld.shared.f64 	%fd112, [_ZZN3cub18CUB_300001_SM_10006detail6reduce28DeviceReduceSingleTileKernelINS2_10policy_hubIdyN4cuda3__47maximumIdEEE10Policy1000EPdSB_iS8_ddNS5_3std3__410__identityEEEvT0_T1_T2_T3_T4_T6_E12temp_storage+24];
	setp.lt.f64 	%p46, %fd111, %fd112;
	selp.f64 	%fd113, %fd112, %fd111, %p46;
	ld.shared.f64 	%fd114, [_ZZN3cub18CUB_300001_SM_10006detail6reduce28DeviceReduceSingleTileKernelINS2_10policy_hubIdyN4cuda3__47maximumIdEEE10Policy1000EPdSB_iS8_ddNS5_3std3__410__identityEEEvT0_T1_T2_T3_T4_T6_E12temp_storage+32];
	setp.lt.f64 	%p47, %fd113, %fd114;
	selp.f64 	%fd115, %fd114, %fd113, %p47;
	ld.shared.f64 	%fd116, [_ZZN3cub18CUB_300001_SM_10006detail6reduce28DeviceReduceSingleTileKernelINS2_10policy_hubIdyN4cuda3__47maximumIdEEE10Policy1000EPdSB_iS8_ddNS5_3std3__410__identityEEEvT0_T1_T2_T3_T4_T6_E12temp_storage+40];
	setp.lt.f64 	%p48, %fd115, %fd116;
	selp.f64 	%fd117, %fd116, %fd115, %p48;
	ld.shared.f64 	%fd118, [_ZZN3cub18CUB_300001_SM_10006detail6reduce28DeviceReduceSingleTileKernelINS2_10policy_hubIdyN4cuda3__47maximumIdEEE10Policy1000EPdSB_iS8_ddNS5_3std3__410__identityEEEvT0_T1_T2_T3_T4_T6_E12temp_storage+48];
	setp.lt.f64 	%p49, %fd117, %fd118;
	selp.f64 	%fd119, %fd118, %fd117, %p49;
	ld.shared.f64 	%fd120, [_ZZN3cub18CUB_300001_SM_10006detail6reduce28DeviceReduceSingleTileKernelINS2_10policy_hubIdyN4cuda3__47maximumIdEEE10Policy1000EPdSB_iS8_ddNS5_3std3__410__identityEEEvT0_T1_T2_T3_T4_T6_E12temp_storage+56];
	setp.lt.f64 	%p50, %fd119, %fd120;
	selp.f64 	%fd121, %fd120, %fd119, %p50;
	ld.shared.f64 	%fd122, [_ZZN3cub18CUB_300001_SM_10006detail6reduce28DeviceReduceSingleTileKernelINS2_10policy_hubIdyN4cuda3__47maximumIdEEE10Policy1000EPdSB_iS8_ddNS5_3std3__410__identityEEEvT0_T1_T2_T3_T4_T6_E12temp_storage+64];
	setp.lt.f64 	%p51, %fd121, %fd122;
	selp.f64 	%fd380, %fd122, %fd121, %p51;
$L__BB9_72:
	mov.u32 	%r444, %tid.x;
	setp.ne.s32 	%p217, %r444, 0;
	@%p217 bra 	$L__BB9_74;
	setp.lt.f64 	%p218, %fd58, %fd380;
	selp.f64 	%fd353, %fd380, %fd58, %p218;
	st.global.f64 	[%rd1], %fd353;
$L__BB9_74:
	ret;

}


// ===== COMPILED SASS (sm_100) =====

	.target	sm_100

	.elftype	@"ET_EXEC"


//--------------------- .note.nv.tkinfo           --------------------------
	.section	.note.nv.tkinfo,"",@"SHT_NOTE"
	.sectionflags	@"SHF_NOTE_NV_TKINFO"
	.tkinfo
        /*0018*/ 	.word	0x00000002
        /*0030*/ 	.string	""
        /*0030*/ 	.string	"ptxas"
        /*0030*/ 	.string	"Cuda compilation tools, release 13.0, V13.0.88"
        /*0030*/ 	.string	"Build cuda_13.0.r13.0/compiler.36424714_0"
        /*0030*/ 	.string	"-arch sm_100 -m 64 "



//--------------------- .note.nv.cuinfo           --------------------------
	.section	.note.nv.cuinfo,"",@"SHT_NOTE"
	.sectionflags	@"SHF_NOTE_NV_CUINFO"
        /*0018*/ 	.short	0x0002
        /*001a*/ 	.short	0x0064
        /*001c*/ 	.short	0x0082
	.zero		2


//--------------------- .nv.info                  --------------------------
	.section	.nv.info,"",@"SHT_CUDA_INFO"
	.align	4


	//----- nvinfo : EIATTR_REGCOUNT
	.align		4
        /*0000*/ 	.byte	0x04, 0x2f
        /*0002*/ 	.short	(.L_44 - .L_43)
	.align		4
.L_43:
        /*0004*/ 	.word	index@(_Z8functionPKdPd)
        /*0008*/ 	.word	0x00000017


	//----- nvinfo : EIATTR_FRAME_SIZE
	.align		4
.L_44:
        /*000c*/ 	.byte	0x04, 0x11
        /*000e*/ 	.short	(.L_46 - .L_45)
	.align		4
.L_45:
        /*0010*/ 	.word	index@($__internal_0_$__cuda_sm20_div_rn_f64_full)
        /*0014*/ 	.word	0x00000000


	//----- nvinfo : EIATTR_FRAME_SIZE
	.align		4
.L_46:
        /*0018*/ 	.byte	0x04, 0x11
        /*001a*/ 	.short	(.L_48 - .L_47)
	.align		4
.L_47:
        /*001c*/ 	.word	index@(_Z8functionPKdPd)
        /*0020*/ 	.word	0x00000000


	//----- nvinfo : EIATTR_REGCOUNT
	.align		4
.L_48:
        /*0024*/ 	.byte	0x04, 0x2f
        /*0026*/ 	.short	(.L_50 - .L_49)
	.align		4
.L_49:
        /*0028*/ 	.word	index@(_Z13difference_abPdPKdS_)
        /*002c*/ 	.word	0x00000012


	//----- nvinfo : EIATTR_FRAME_SIZE
	.align		4
.L_50:
        /*0030*/ 	.byte	0x04, 0x11
        /*0032*/ 	.short	(.L_52 - .L_51)
	.align		4
.L_51:
        /*0034*/ 	.word	index@(_Z13difference_abPdPKdS_)
        /*0038*/ 	.word	0x00000000


	//----- nvinfo : EIATTR_REGCOUNT
	.align		4
.L_52:
        /*003c*/ 	.byte	0x04, 0x2f
        /*003e*/ 	.short	(.L_54 - .L_53)
	.align		4
.L_53:
        /*0040*/ 	.word	index@(_ZN3cub18CUB_300001_SM_10006detail11EmptyKernelIvEEvv)
        /*0044*/ 	.word	0x00000004


	//----- nvinfo : EIATTR_FRAME_SIZE
	.align		4
.L_54:
        /*0048*/ 	.byte	0x04, 0x11
        /*004a*/ 	.short	(.L_56 - .L_55)
	.align		4
.L_55:
        /*004c*/ 	.word	index@(_ZN3cub18CUB_300001_SM_10006detail11EmptyKernelIvEEvv)
        /*0050*/ 	.word	0x00000000


	//----- nvinfo : EIATTR_REGCOUNT
	.align		4
.L_56:
        /*0054*/ 	.byte	0x04, 0x2f
        /*0056*/ 	.short	(.L_58 - .L_57)
	.align		4
.L_57:
        /*0058*/ 	.word	index@(_ZN3cub18CUB_300001_SM_10006detail8for_each13static_kernelINS2_12policy_hub_t12policy_500_tEmN6thrust24THRUST_300001_SM_1000_NS8cuda_cub20__uninitialized_fill7functorINS7_10device_ptrIdEEdEEEEvT0_T1_)
        /*005c*/ 	.word	0x00000009


	//----- nvinfo : EIATTR_FRAME_SIZE
	.align		4
.L_58:
        /*0060*/ 	.byte	0x04, 0x11
        /*0062*/ 	.short	(.L_60 - .L_59)
	.align		4
.L_59:
        /*0064*/ 	.word	index@(_ZN3cub18CUB_300001_SM_10006detail8for_each13static_kernelINS2_12policy_hub_t12policy_500_tEmN6thrust24THRUST_300001_SM_1000_NS8cuda_cub20__uninitialized_fill7functorINS7_10device_ptrIdEEdEEEEvT0_T1_)
        /*0068*/ 	.word	0x00000000


	//----- nvinfo : EIATTR_REGCOUNT
	.align		4
.L_60:
        /*006c*/ 	.byte	0x04, 0x2f
        /*006e*/ 	.short	(.L_62 - .L_61)
	.align		4
.L_61:
        /*0070*/ 	.word	index@(_ZN3cub18CUB_300001_SM_10006detail6reduce28DeviceReduceSingleTileKernelINS2_10policy_hubIdjN4cuda3__47maximumIdEEE10Policy1000EN6thrust24THRUST_300001_SM_1000_NS6detail15normal_iteratorINSC_10device_ptrIdEEEEPdjS8_ddNS5_3std3__410__identityEEEvT0_T1_T2_T3_T4_T6_)
        /*0074*/ 	.word	0x0000002d


	//----- nvinfo : EIATTR_FRAME_SIZE
	.align		4
.L_62:
        /*0078*/ 	.byte	0x04, 0x11
        /*007a*/ 	.short	(.L_64 - .L_63)
	.align		4
.L_63:
        /*007c*/ 	.word	index@(_ZN3cub18CUB_300001_SM_10006detail6reduce28DeviceReduceSingleTileKernelINS2_10policy_hubIdjN4cuda3__47maximumIdEEE10Policy1000EN6thrust24THRUST_300001_SM_1000_NS6detail15normal_iteratorINSC_10device_ptrIdEEEEPdjS8_ddNS5_3std3__410__identityEEEvT0_T1_T2_T3_T4_T6_)
        /*0080*/ 	.word	0x00000000


	//----- nvinfo : EIATTR_REGCOUNT
	.align		4
.L_64:
        /*0084*/ 	.byte	0x04, 0x2f
        /*0086*/ 	.short	(.L_66 - .L_65)
	.align		4
.L_65:
        /*0088*/ 	.word	index@(_ZN3cub18CUB_300001_SM_10006detail6reduce18DeviceReduceKernelINS2_10policy_hubIdjN4cuda3__47maximumIdEEE10Policy1000EN6thrust24THRUST_300001_SM_1000_NS6detail15normal_iteratorINSC_10device_ptrIdEEEEjS8_dNS5_3std3__410__identityEEEvT0_PT3_T1_NS0_13GridEvenShareISO_EET2_T4_)
        /*008c*/ 	.word	0x0000001d


	//----- nvinfo : EIATTR_FRAME_SIZE
	.align		4
.L_66:
        /*0090*/ 	.byte	0x04, 0x11
        /*0092*/ 	.short	(.L_68 - .L_67)
	.align		4
.L_67:
        /*0094*/ 	.word	index@(_ZN3cub18CUB_300001_SM_10006detail6reduce18DeviceReduceKernelINS2_10policy_hubIdjN4cuda3__47maximumIdEEE10Policy1000EN6thrust24THRUST_300001_SM_1000_NS6detail15normal_iteratorINSC_10device_ptrIdEEEEjS8_dNS5_3std3__410__identityEEEvT0_PT3_T1_NS0_13GridEvenShareISO_EET2_T4_)
        /*0098*/ 	.word	0x00000000


	//----- nvinfo : EIATTR_REGCOUNT
	.align		4
.L_68:
        /*009c*/ 	.byte	0x04, 0x2f
        /*009e*/ 	.short	(.L_70 - .L_69)
	.align		4
.L_69:
        /*00a0*/ 	.word	index@(_ZN3cub18CUB_300001_SM_10006detail6reduce28DeviceReduceSingleTileKernelINS2_10policy_hubIdjN4cuda3__47maximumIdEEE10Policy1000EPdSB_iS8_ddNS5_3std3__410__identityEEEvT0_T1_T2_T3_T4_T6_)
        /*00a4*/ 	.word	0x00000030


	//----- nvinfo : EIATTR_FRAME_SIZE
	.align		4
.L_70:
        /*00a8*/ 	.byte	0x04, 0x11
        /*00aa*/ 	.short	(.L_72 - .L_71)
	.align		4
.L_71:
        /*00ac*/ 	.word	index@(_ZN3cub18CUB_300001_SM_10006detail6reduce28DeviceReduceSingleTileKernelINS2_10policy_hubIdjN4cuda3__47maximumIdEEE10Policy1000EPdSB_iS8_ddNS5_3std3__410__identityEEEvT0_T1_T2_T3_T4_T6_)
        /*00b0*/ 	.word	0x00000000


	//----- nvinfo : EIATTR_REGCOUNT
	.align		4
.L_72:
        /*00b4*/ 	.byte	0x04, 0x2f
        /*00b6*/ 	.short	(.L_74 - .L_73)
	.align		4
.L_73:
        /*00b8*/ 	.word	index@(_ZN3cub18CUB_300001_SM_10006detail6reduce28DeviceReduceSingleTileKernelINS2_10policy_hubIdyN4cuda3__47maximumIdEEE10Policy1000EN6thrust24THRUST_300001_SM_1000_NS6detail15normal_iteratorINSC_10device_ptrIdEEEEPdyS8_ddNS5_3std3__410__identityEEEvT0_T1_T2_T3_T4_T6_)
        /*00bc*/ 	.word	0x0000002e


	//----- nvinfo : EIATTR_FRAME_SIZE
	.align		4
.L_74:
        /*00c0*/ 	.byte	0x04, 0x11
        /*00c2*/ 	.short	(.L_76 - .L_75)
	.align		4
.L_75:
        /*00c4*/ 	.word	index@(_ZN3cub18CUB_300001_SM_10006detail6reduce28DeviceReduceSingleTileKernelINS2_10policy_hubIdyN4cuda3__47maximumIdEEE10Policy1000EN6thrust24THRUST_300001_SM_1000_NS6detail15normal_iteratorINSC_10device_ptrIdEEEEPdyS8_ddNS5_3std3__410__identityEEEvT0_T1_T2_T3_T4_T6_)
        /*00c8*/ 	.word	0x00000000


	//----- nvinfo : EIATTR_REGCOUNT
	.align		4
.L_76:
        /*00cc*/ 	.byte	0x04, 0x2f
        /*00ce*/ 	.short	(.L_78 - .L_77)
	.align		4
.L_77:
        /*00d0*/ 	.word	index@(_ZN3cub18CUB_300001_SM_10006detail6reduce18DeviceReduceKernelINS2_10policy_hubIdyN4cuda3__47maximumIdEEE10Policy1000EN6thrust24THRUST_300001_SM_1000_NS6detail15normal_iteratorINSC_10device_ptrIdEEEEyS8_dNS5_3std3__410__identityEEEvT0_PT3_T1_NS0_13GridEvenShareISO_EET2_T4_)
        /*00d4*/ 	.word	0x0000001e


	//----- nvinfo : EIATTR_FRAME_SIZE
	.align		4
.L_78:
        /*00d8*/ 	.byte	0x04, 0x11
        /*00da*/ 	.short	(.L_80 - .L_79)
	.align		4
.L_79:
        /*00dc*/ 	.word	index@(_ZN3cub18CUB_300001_SM_10006detail6reduce18DeviceReduceKernelINS2_10policy_hubIdyN4cuda3__47maximumIdEEE10Policy1000EN6thrust24THRUST_300001_SM_1000_NS6detail15normal_iteratorINSC_10device_ptrIdEEEEyS8_dNS5_3std3__410__identityEEEvT0_PT3_T1_NS0_13GridEvenShareISO_EET2_T4_)
        /*00e0*/ 	.word	0x00000000


	//----- nvinfo : EIATTR_REGCOUNT
	.align		4
.L_80:
        /*00e4*/ 	.byte	0x04, 0x2f
        /*00e6*/ 	.short	(.L_82 - .L_81)
	.align		4
.L_81:
        /*00e8*/ 	.word	index@(_ZN3cub18CUB_300001_SM_10006detail6reduce28DeviceReduceSingleTileKernelINS2_10policy_hubIdyN4cuda3__47maximumIdEEE10Policy1000EPdSB_iS8_ddNS5_3std3__410__identityEEEvT0_T1_T2_T3_T4_T6_)
        /*00ec*/ 	.word	0x00000030


	//----- nvinfo : EIATTR_FRAME_SIZE
	.align		4
.L_82:
        /*00f0*/ 	.byte	0x04, 0x11
        /*00f2*/ 	.short	(.L_84 - .L_83)
	.align		4
.L_83:
        /*00f4*/ 	.word	index@(_ZN3cub18CUB_300001_SM_10006detail6reduce28DeviceReduceSingleTileKernelINS2_10policy_hubIdyN4cuda3__47maximumIdEEE10Policy1000EPdSB_iS8_ddNS5_3std3__410__identityEEEvT0_T1_T2_T3_T4_T6_)
        /*00f8*/ 	.word	0x00000000


	//----- nvinfo : EIATTR_MIN_STACK_SIZE
	.align		4
.L_84:
        /*00fc*/ 	.byte	0x04, 0x12
        /*00fe*/ 	.short	(.L_86 - .L_85)
	.align		4
.L_85:
        /*0100*/ 	.word	index@(_ZN3cub18CUB_300001_SM_10006detail6reduce28DeviceReduceSingleTileKernelINS2_10policy_hubIdyN4cuda3__47maximumIdEEE10Policy1000EPdSB_iS8_ddNS5_3std3__410__identityEEEvT0_T1_T2_T3_T4_T6_)
        /*0104*/ 	.word	0x00000000


	//----- nvinfo : EIATTR_MIN_STACK_SIZE
	.align		4
.L_86:
        /*0108*/ 	.byte	0x04, 0x12
        /*010a*/ 	.short	(.L_88 - .L_87)
	.align		4
.L_87:
        /*010c*/ 	.word	index@(_ZN3cub18CUB_300001_SM_10006detail6reduce18DeviceReduceKernelINS2_10policy_hubIdyN4cuda3__47maximumIdEEE10Policy1000EN6thrust24THRUST_300001_SM_1000_NS6detail15normal_iteratorINSC_10device_ptrIdEEEEyS8_dNS5_3std3__410__identityEEEvT0_PT3_T1_NS0_13GridEvenShareISO_EET2_T4_)
        /*0110*/ 	.word	0x00000000


	//----- nvinfo : EIATTR_MIN_STACK_SIZE
	.align		4
.L_88:
        /*0114*/ 	.byte	0x04, 0x12
        /*0116*/ 	.short	(.L_90 - .L_89)
	.align		4
.L_89:
        /*0118*/ 	.word	index@(_ZN3cub18CUB_300001_SM_10006detail6reduce28DeviceReduceSingleTileKernelINS2_10policy_hubIdyN4cuda3__47maximumIdEEE10Policy1000EN6thrust24THRUST_300001_SM_1000_NS6detail15normal_iteratorINSC_10device_ptrIdEEEEPdyS8_ddNS5_3std3__410__identityEEEvT0_T1_T2_T3_T4_T6_)
        /*011c*/ 	.word	0x00000000


	//----- nvinfo : EIATTR_MIN_STACK_SIZE
	.align		4
.L_90:
        /*0120*/ 	.byte	0x04, 0x12
        /*0122*/ 	.short	(.L_92 - .L_91)
	.align		4
.L_91:
        /*0124*/ 	.word	index@(_ZN3cub18CUB_300001_SM_10006detail6reduce28DeviceReduceSingleTileKernelINS2_10policy_hubIdjN4cuda3__47maximumIdEEE10Policy1000EPdSB_iS8_ddNS5_3std3__410__identityEEEvT0_T1_T2_T3_T4_T6_)
        /*0128*/ 	.word	0x00000000


	//----- nvinfo : EIATTR_MIN_STACK_SIZE
	.align		4
.L_92:
        /*012c*/ 	.byte	0x04, 0x12
        /*012e*/ 	.short	(.L_94 - .L_93)
	.align		4
.L_93:
        /*0130*/ 	.word	index@(_ZN3cub18CUB_300001_SM_10006detail6reduce18DeviceReduceKernelINS2_10policy_hubIdjN4cuda3__47maximumIdEEE10Policy1000EN6thrust24THRUST_300001_SM_1000_NS6detail15normal_iteratorINSC_10device_ptrIdEEEEjS8_dNS5_3std3__410__identityEEEvT0_PT3_T1_NS0_13GridEvenShareISO_EET2_T4_)
        /*0134*/ 	.word	0x00000000


	//----- nvinfo : EIATTR_MIN_STACK_SIZE
	.align		4
.L_94:
        /*0138*/ 	.byte	0x04, 0x12
        /*013a*/ 	.short	(.L_96 - .L_95)
	.align		4
.L_95:
        /*013c*/ 	.word	index@(_ZN3cub18CUB_300001_SM_10006detail6reduce28DeviceReduceSingleTileKernelINS2_10policy_hubIdjN4cuda3__47maximumIdEEE10Policy1000EN6thrust24THRUST_300001_SM_1000_NS6detail15normal_iteratorINSC_10device_ptrIdEEEEPdjS8_ddNS5_3std3__410__identityEEEvT0_T1_T2_T3_T4_T6_)
        /*0140*/ 	.word	0x00000000


	//----- nvinfo : EIATTR_MIN_STACK_SIZE
	.align		4
.L_96:
        /*0144*/ 	.byte	0x04, 0x12
        /*0146*/ 	.short	(.L_98 - .L_97)
	.align		4
.L_97:
        /*0148*/ 	.word	index@(_ZN3cub18CUB_300001_SM_10006detail8for_each13static_kernelINS2_12policy_hub_t12policy_500_tEmN6thrust24THRUST_300001_SM_1000_NS8cuda_cub20__uninitialized_fill7functorINS7_10device_ptrIdEEdEEEEvT0_T1_)
        /*014c*/ 	.word	0x00000000


	//----- nvinfo : EIATTR_MIN_STACK_SIZE
	.align		4
.L_98:
        /*0150*/ 	.byte	0x04, 0x12
        /*0152*/ 	.short	(.L_100 - .L_99)
	.align		4
.L_99:
        /*0154*/ 	.word	index@(_ZN3cub18CUB_300001_SM_10006detail11EmptyKernelIvEEvv)
        /*0158*/ 	.word	0x00000000


	//----- nvinfo : EIATTR_MIN_STACK_SIZE
	.align		4
.L_100:
        /*015c*/ 	.byte	0x04, 0x12
        /*015e*/ 	.short	(.L_102 - .L_101)
	.align		4
.L_101:
        /*0160*/ 	.word	index@(_Z13difference_abPdPKdS_)
        /*0164*/ 	.word	0x00000000


	//----- nvinfo : EIATTR_MIN_STACK_SIZE
	.align		4
.L_102:
        /*0168*/ 	.byte	0x04, 0x12
        /*016a*/ 	.short	(.L_104 - .L_103)
	.align		4
.L_103:
        /*016c*/ 	.word	index@(_Z8functionPKdPd)
        /*0170*/ 	.word	0x00000000
.L_104:


//--------------------- .nv.compat                --------------------------
	.section	.nv.compat,"",@"SHT_CUDA_COMPAT_INFO"
	.align	4
        /*0000*/ 	.byte	0x02, 0x09, 0x00, 0x00, 0x02, 0x02, 0x01, 0x00, 0x02, 0x05, 0x05, 0x00, 0x03, 0x07, 0x01, 0x01
        /*0010*/ 	.byte	0x02, 0x03, 0x00, 0x00, 0x02, 0x06, 0x01, 0x00, 0x04, 0x0b, 0x08, 0x00, 0x01, 0x00, 0x00, 0x00
        /*0020*/ 	.byte	0x00, 0x00, 0x00, 0x00


//--------------------- .nv.info._ZN3cub18CUB_300001_SM_10006detail6reduce28DeviceReduceSingleTileKernelINS2_10policy_hubIdyN4cuda3__47maximumIdEEE10Policy1000EPdSB_iS8_ddNS5_3std3__410__identityEEEvT0_T1_T2_T3_T4_T6_ --------------------------
	.section	.nv.info._ZN3cub18CUB_300001_SM_10006detail6reduce28DeviceReduceSingleTileKernelINS2_10policy_hubIdyN4cuda3__47maximumIdEEE10Policy1000EPdSB_iS8_ddNS5_3std3__410__identityEEEvT0_T1_T2_T3_T4_T6_,"",@"SHT_CUDA_INFO"
	.sectionflags	@""
	.align	4


	//----- nvinfo : EIATTR_CUDA_API_VERSION
	.align		4
        /*0000*/ 	.byte	0x04, 0x37
        /*0002*/ 	.short	(.L_106 - .L_105)
.L_105:
        /*0004*/ 	.word	0x00000082


	//----- nvinfo : EIATTR_KPARAM_INFO
	.align		4
.L_106:
        /*0008*/ 	.byte	0x04, 0x17
        /*000a*/ 	.short	(.L_108 - .L_107)
.L_107:
        /*000c*/ 	.word	0x00000000
        /*0010*/ 	.short	0x0005
        /*0012*/ 	.short	0x0020
        /*0014*/ 	.byte	0x00, 0xf0, 0x05, 0x00


	//----- nvinfo : EIATTR_KPARAM_INFO
	.align		4
.L_108:
        /*0018*/ 	.byte	0x04, 0x17
        /*001a*/ 	.short	(.L_110 - .L_109)
.L_109:
        /*001c*/ 	.word	0x00000000
        /*0020*/ 	.short	0x0004
        /*0022*/ 	.short	0x0018
        /*0024*/ 	.byte	0x00, 0xf0, 0x21, 0x00


	//----- nvinfo : EIATTR_KPARAM_INFO
	.align		4
.L_110:
        /*0028*/ 	.byte	0x04, 0x17
        /*002a*/ 	.short	(.L_112 - .L_111)
.L_111:
        /*002c*/ 	.word	0x00000000
        /*0030*/ 	.short	0x0003
        /*0032*/ 	.short	0x0014
        /*0034*/ 	.byte	0x00, 0xf0, 0x05, 0x00


	//----- nvinfo : EIATTR_KPARAM_INFO
	.align		4
.L_112:
        /*0038*/ 	.byte	0x04, 0x17
        /*003a*/ 	.short	(.L_114 - .L_113)
.L_113:
        /*003c*/ 	.word	0x00000000
        /*0040*/ 	.short	0x0002
        /*0042*/ 	.short	0x0010
        /*0044*/ 	.byte	0x00, 0xf0, 0x11, 0x00


	//----- nvinfo : EIATTR_KPARAM_INFO
	.align		4
.L_114:
        /*0048*/ 	.byte	0x04, 0x17
        /*004a*/ 	.short	(.L_116 - .L_115)
.L_115:
        /*004c*/ 	.word	0x00000000
        /*0050*/ 	.short	0x0001
        /*0052*/ 	.short	0x0008
        /*0054*/ 	.byte	0x00, 0xf5, 0x21, 0x00


	//----- nvinfo : EIATTR_KPARAM_INFO
	.align		4
.L_116:
        /*0058*/ 	.byte	0x04, 0x17
        /*005a*/ 	.short	(.L_118 - .L_117)
.L_117:
        /*005c*/ 	.word	0x00000000
        /*0060*/ 	.short	0x0000
        /*0062*/ 	.short	0x0000
        /*0064*/ 	.byte	0x00, 0xf5, 0x21, 0x00


	//----- nvinfo : EIATTR_SPARSE_MMA_MASK
	.align		4
.L_118:
        /*0068*/ 	.byte	0x03, 0x50
        /*006a*/ 	.short	0x0000


	//----- nvinfo : EIATTR_MAXREG_COUNT
	.align		4
        /*006c*/ 	.byte	0x03, 0x1b
        /*006e*/ 	.short	0x00ff


	//----- nvinfo : EIATTR_NUM_BARRIERS
	.align		4
        /*0070*/ 	.byte	0x02, 0x4c
        /*0072*/ 	.byte	0x01
	.zero		1


	//----- nvinfo : EIATTR_MERCURY_ISA_VERSION
	.align		4
        /*0074*/ 	.byte	0x03, 0x5f
        /*0076*/ 	.short	0x0101


	//----- nvinfo : EIATTR_COOP_GROUP_MASK_REGIDS
	.align		4
        /*0078*/ 	.byte	0x04, 0x29
        /*007a*/ 	.short	(.L_120 - .L_119)


	//   ....[0]....
.L_119:
        /*007c*/ 	.word	0xffffffff


	//   ....[1]....
        /*0080*/ 	.word	0xffffffff


	//   ....[2]....
        /*0084*/ 	.word	0xffffffff


	//   ....[3]....
        /*0088*/ 	.word	0xffffffff


	//   ....[4]....
        /*008c*/ 	.word	0xffffffff


	//   ....[5]....
        /*0090*/ 	.word	0xffffffff


	//   ....[6]....
        /*0094*/ 	.word	0xffffffff


	//   ....[7]....
        /*0098*/ 	.word	0xffffffff


	//   ....[8]....
        /*009c*/ 	.word	0xffffffff


	//   ....[9]....
        /*00a0*/ 	.word	0xffffffff


	//   ....[10]....
        /*00a4*/ 	.word	0xffffffff


	//   ....[11]....
        /*00a8*/ 	.word	0xffffffff


	//   ....[12]....
        /*00ac*/ 	.word	0xffffffff


	//   ....[13]....
        /*00b0*/ 	.word	0xffffffff


	//   ....[14]....
        /*00b4*/ 	.word	0xffffffff


	//   ....[15]....
        /*00b8*/ 	.word	0xffffffff


	//   ....[16]....
        /*00bc*/ 	.word	0xffffffff


	//   ....[17]....
        /*00c0*/ 	.word	0xffffffff


	//   ....[18]....
        /*00c4*/ 	.word	0xffffffff


	//   ....[19]....
        /*00c8*/ 	.word	0xffffffff


	//   ....[20]....
        /*00cc*/ 	.word	0xffffffff


	//   ....[21]....
        /*00d0*/ 	.word	0xffffffff


	//   ....[22]....
        /*00d4*/ 	.word	0xffffffff


	//   ....[23]....
        /*00d8*/ 	.word	0xffffffff


	//   ....[24]....
        /*00dc*/ 	.word	0xffffffff


	//   ....[25]....
        /*00e0*/ 	.word	0xffffffff


	//   ....[26]....
        /*00e4*/ 	.word	0xffffffff


	//   ....[27]....
        /*00e8*/ 	.word	0xffffffff


	//   ....[28]....
        /*00ec*/ 	.word	0xffffffff


	//   ....[29]....
        /*00f0*/ 	.word	0xffffffff


	//   ....[30]....
        /*00f4*/ 	.word	0xffffffff


	//   ....[31]....
        /*00f8*/ 	.word	0xffffffff


	//   ....[32]....
        /*00fc*/ 	.word	0xffffffff


	//   ....[33]....
        /*0100*/ 	.word	0xffffffff


	//   ....[34]....
        /*0104*/ 	.word	0xffffffff


	//   ....[35]....
        /*0108*/ 	.word	0xffffffff


	//   ....[36]....
        /*010c*/ 	.word	0xffffffff


	//   ....[37]....
        /*0110*/ 	.word	0xffffffff


	//   ....[38]....
        /*0114*/ 	.word	0xffffffff


	//   ....[39]....
        /*0118*/ 	.word	0xffffffff


	//   ....[40]....
        /*011c*/ 	.word	0xffffffff


	//   ....[41]....
        /*0120*/ 	.word	0xffffffff


	//   ....[42]....
        /*0124*/ 	.word	0xffffffff


	//   ....[43]....
        /*0128*/ 	.word	0xffffffff


	//   ....[44]....
        /*012c*/ 	.word	0xffffffff


	//   ....[45]....
        /*0130*/ 	.word	0xffffffff


	//   ....[46]....
        /*0134*/ 	.word	0xffffffff


	//   ....[47]....
        /*0138*/ 	.word	0xffffffff


	//   ....[48]....
        /*013c*/ 	.word	0xffffffff


	//   ....[49]....
        /*0140*/ 	.word	0xffffffff


	//   ....[50]....
        /*0144*/ 	.word	0xffffffff


	//   ....[51]....
        /*0148*/ 	.word	0xffffffff


	//   ....[52]....
        /*014c*/ 	.word	0xffffffff


	//   ....[53]....
        /*0150*/ 	.word	0xffffffff


	//   ....[54]....
        /*0154*/ 	.word	0xffffffff


	//   ....[55]....
        /*0158*/ 	.word	0xffffffff


	//   ....[56]....
        /*015c*/ 	.word	0xffffffff


	//   ....[57]....
        /*0160*/ 	.word	0xffffffff


	//   ....[58]....
        /*0164*/ 	.word	0xffffffff


	//   ....[59]....
        /*0168*/ 	.word	0xffffffff


	//----- nvinfo : EIATTR_COOP_GROUP_INSTR_OFFSETS
	.align		4
.L_120:
        /*016c*/ 	.byte	0x04, 0x28
        /*016e*/ 	.short	(.L_122 - .L_121)


	//   ....[0]....
.L_121:
        /*0170*/ 	.word	0x00000d30


	//   ....[1]....
        /*0174*/ 	.word	0x00000d40


	//   ....[2]....
        /*0178*/ 	.word	0x00000dd0


	//   ....[3]....
        /*017c*/ 	.word	0x00000e10


	//   ....[4]....
        /*0180*/ 	.word	0x00000e80


	//   ....[5]....
        /*0184*/ 	.word	0x00000ea0


	//   ....[6]....
        /*0188*/ 	.word	0x00000ef0


	//   ....[7]....
        /*018c*/ 	.word	0x00000f10


	//   ....[8]....
        /*0190*/ 	.word	0x00000f60


	//   ....[9]....
        /*0194*/ 	.word	0x00000f80


	//   ....[10]....
        /*0198*/ 	.word	0x00001280


	//   ....[11]....
        /*019c*/ 	.word	0x00001290


	//   ....[12]....
        /*01a0*/ 	.word	0x00001320


	//   ....[13]....
        /*01a4*/ 	.word	0x00001350


	//   ....[14]....
        /*01a8*/ 	.word	0x000013b0


	//   ....[15]....
        /*01ac*/ 	.word	0x000013e0


	//   ....[16]....
        /*01b0*/ 	.word	0x00001440


	//   ....[17]....
        /*01b4*/ 	.word	0x00001480


	//   ....[18]....
        /*01b8*/ 	.word	0x000014f0


	//   ....[19]....
        /*01bc*/ 	.word	0x00001530


	//   ....[20]....
        /*01c0*/ 	.word	0x00002960


	//   ....[21]....
        /*01c4*/ 	.word	0x00002970


	//   ....[22]....
        /*01c8*/ 	.word	0x00002a00


	//   ....[23]....
        /*01cc*/ 	.word	0x00002a30


	//   ....[24]....
        /*01d0*/ 	.word	0x00002aa0


	//   ....[25]....
        /*01d4*/ 	.word	0x00002ac0


	//   ....[26]....
        /*01d8*/ 	.word	0x00002b20


	//   ....[27]....
        /*01dc*/ 	.word	0x00002b30


	//   ....[28]....
        /*01e0*/ 	.word	0x00002b80


	//   ....[29]....
        /*01e4*/ 	.word	0x00002b90


	//   ....[30]....
        /*01e8*/ 	.word	0x00003a20


	//   ....[31]....
        /*01ec*/ 	.word	0x00003a30


	//   ....[32]....
        /*01f0*/ 	.word	0x00003ac0


	//   ....[33]....
        /*01f4*/ 	.word	0x00003b00


	//   ....[34]....
        /*01f8*/ 	.word	0x00003b80


	//   ....[35]....
        /*01fc*/ 	.word	0x00003bc0


	//   ....[36]....
        /*0200*/ 	.word	0x00003c20


	//   ....[37]....
        /*0204*/ 	.word	0x00003c50


	//   ....[38]....
        /*0208*/ 	.word	0x00003ca0


	//   ....[39]....
        /*020c*/ 	.word	0x00003cd0


	//   ....[40]....
        /*0210*/ 	.word	0x00003fb0


	//   ....[41]....
        /*0214*/ 	.word	0x00003fc0


	//   ....[42]....
        /*0218*/ 	.word	0x00004050


	//   ....[43]....
        /*021c*/ 	.word	0x00004080


	//   ....[44]....
        /*0220*/ 	.word	0x000040d0


	//   ....[45]....
        /*0224*/ 	.word	0x00004100


	//   ....[46]....
        /*0228*/ 	.word	0x00004170


	//   ....[47]....
        /*022c*/ 	.word	0x000041b0


	//   ....[48]....
        /*0230*/ 	.word	0x00004220


	//   ....[49]....
        /*0234*/ 	.word	0x00004250


	//   ....[50]....
        /*0238*/ 	.word	0x00005700


	//   ....[51]....
        /*023c*/ 	.word	0x00005710


	//   ....[52]....
        /*0240*/ 	.word	0x000057a0


	//   ....[53]....
        /*0244*/ 	.word	0x000057e0


	//   ....[54]....
        /*0248*/ 	.word	0x00005860


	//   ....[55]....
        /*024c*/ 	.word	0x000058a0


	//   ....[56]....
        /*0250*/ 	.word	0x00005900


	//   ....[57]....
        /*0254*/ 	.word	0x00005930


	//   ....[58]....
        /*0258*/ 	.word	0x00005980


	//   ....[59]....
        /*025c*/ 	.word	0x000059b0


	//----- nvinfo : EIATTR_VRC_CTA_INIT_COUNT
	.align		4
.L_122:
        /*0260*/ 	.byte	0x02, 0x4a
	.zero		1
	.zero		1


	//----- nvinfo : EIATTR_EXIT_INSTR_OFFSETS
	.align		4
        /*0264*/ 	.byte	0x04, 0x1c
        /*0266*/ 	.short	(.L_124 - .L_123)


	//   ....[0]....
.L_123:
        /*0268*/ 	.word	0x00000080


	//   ....[1]....
        /*026c*/ 	.word	0x000000c0


	//   ....[2]....
        /*0270*/ 	.word	0x00005c20


	//   ....[3]....
        /*0274*/ 	.word	0x00005ca0


	//----- nvinfo : EIATTR_MAX_THREADS
	.align		4
.L_124:
        /*0278*/ 	.byte	0x04, 0x05
        /*027a*/ 	.short	(.L_126 - .L_125)
.L_125:
        /*027c*/ 	.word	0x00000100
        /*0280*/ 	.word	0x00000001
        /*0284*/ 	.word	0x00000001


	//----- nvinfo : EIATTR_CRS_STACK_SIZE
	.align		4
.L_126:
        /*0288*/ 	.byte	0x04, 0x1e
        /*028a*/ 	.short	(.L_128 - .L_127)
.L_127:
        /*028c*/ 	.word	0x00000000


	//----- nvinfo : EIATTR_CBANK_PARAM_SIZE
	.align		4
.L_128:
        /*0290*/ 	.byte	0x03, 0x19
        /*0292*/ 	.short	0x0021


	//----- nvinfo : EIATTR_PARAM_CBANK
	.align		4
        /*0294*/ 	.byte	0x04, 0x0a
        /*0296*/ 	.short	(.L_130 - .L_129)
	.align		4
.L_129:
        /*0298*/ 	.word	index@(.nv.constant0._ZN3cub18CUB_300001_SM_10006detail6reduce28DeviceReduceSingleTileKernelINS2_10policy_hubIdyN4cuda3__47maximumIdEEE10Policy1000EPdSB_iS8_ddNS5_3std3__410__identityEEEvT0_T1_T2_T3_T4_T6_)
        /*029c*/ 	.short	0x0380
        /*029e*/ 	.short	0x0021


	//----- nvinfo : EIATTR_SW_WAR
	.align		4
.L_130:
        /*02a0*/ 	.byte	0x04, 0x36
        /*02a2*/ 	.short	(.L_132 - .L_131)
.L_131:
        /*02a4*/ 	.word	0x00000008
.L_132:


//--------------------- .nv.info._ZN3cub18CUB_300001_SM_10006detail6reduce18DeviceReduceKernelINS2_10policy_hubIdyN4cuda3__47maximumIdEEE10Policy1000EN6thrust24THRUST_300001_SM_1000_NS6detail15normal_iteratorINSC_10device_ptrIdEEEEyS8_dNS5_3std3__410__identityEEEvT0_PT3_T1_NS0_13GridEvenShareISO_EET2_T4_ --------------------------
	.section	.nv.info._ZN3cub18CUB_300001_SM_10006detail6reduce18DeviceReduceKernelINS2_10policy_hubIdyN4cuda3__47maximumIdEEE10Policy1000EN6thrust24THRUST_300001_SM_1000_NS6detail15normal_iteratorINSC_10device_ptrIdEEEEyS8_dNS5_3std3__410__identityEEEvT0_PT3_T1_NS0_13GridEvenShareISO_EET2_T4_,"",@"SHT_CUDA_INFO"
	.sectionflags	@""
	.align	4


	//----- nvinfo : EIATTR_CUDA_API_VERSION
	.align		4
        /*0000*/ 	.byte	0x04, 0x37
        /*0002*/ 	.short	(.L_134 - .L_133)
.L_133:
        /*0004*/ 	.word	0x00000082


	//----- nvinfo : EIATTR_KPARAM_INFO
	.align		4
.L_134:
        /*0008*/ 	.byte	0x04, 0x17
        /*000a*/ 	.short	(.L_136 - .L_135)
.L_135:
        /*000c*/ 	.word	0x00000000
        /*0010*/ 	.short	0x0005
        /*0012*/ 	.short	0x0061
        /*0014*/ 	.byte	0x00, 0xf0, 0x05, 0x00


	//----- nvinfo : EIATTR_KPARAM_INFO
	.align		4
.L_136:
        /*0018*/ 	.byte	0x04, 0x17
        /*001a*/ 	.short	(.L_138 - .L_137)
.L_137:
        /*001c*/ 	.word	0x00000000
        /*0020*/ 	.short	0x0004
        /*0022*/ 	.short	0x0060
        /*0024*/ 	.byte	0x00, 0xf0, 0x05, 0x00


	//----- nvinfo : EIATTR_KPARAM_INFO
	.align		4
.L_138:
        /*0028*/ 	.byte	0x04, 0x17
        /*002a*/ 	.short	(.L_140 - .L_139)
.L_139:
        /*002c*/ 	.word	0x00000000
        /*0030*/ 	.short	0x0003
        /*0032*/ 	.short	0x0018
        /*0034*/ 	.byte	0x00, 0xf0, 0x21, 0x01


	//----- nvinfo : EIATTR_KPARAM_INFO
	.align		4
.L_140:
        /*0038*/ 	.byte	0x04, 0x17
        /*003a*/ 	.short	(.L_142 - .L_141)
.L_141:
        /*003c*/ 	.word	0x00000000
        /*0040*/ 	.short	0x0002
        /*0042*/ 	.short	0x0010
        /*0044*/ 	.byte	0x00, 0xf0, 0x21, 0x00


	//----- nvinfo : EIATTR_KPARAM_INFO
	.align		4
.L_142:
        /*0048*/ 	.byte	0x04, 0x17
        /*004a*/ 	.short	(.L_144 - .L_143)
.L_143:
        /*004c*/ 	.word	0x00000000
        /*0050*/ 	.short	0x0001
        /*0052*/ 	.short	0x0008
        /*0054*/ 	.byte	0x00, 0xf5, 0x21, 0x00


	//----- nvinfo : EIATTR_KPARAM_INFO
	.align		4
.L_144:
        /*0058*/ 	.byte	0x04, 0x17
        /*005a*/ 	.short	(.L_146 - .L_145)
.L_145:
        /*005c*/ 	.word	0x00000000
        /*0060*/ 	.short	0x0000
        /*0062*/ 	.short	0x0000
        /*0064*/ 	.byte	0x00, 0xf0, 0x21, 0x00


	//----- nvinfo : EIATTR_SPARSE_MMA_MASK
	.align		4
.L_146:
        /*0068*/ 	.byte	0x03, 0x50
        /*006a*/ 	.short	0x0000


	//----- nvinfo : EIATTR_MAXREG_COUNT
	.align		4
        /*006c*/ 	.byte	0x03, 0x1b
        /*006e*/ 	.short	0x00ff


	//----- nvinfo : EIATTR_NUM_BARRIERS
	.align		4
        /*0070*/ 	.byte	0x02, 0x4c
        /*0072*/ 	.byte	0x01
	.zero		1


	//----- nvinfo : EIATTR_MERCURY_ISA_VERSION
	.align		4
        /*0074*/ 	.byte	0x03, 0x5f
        /*0076*/ 	.short	0x0101


	//----- nvinfo : EIATTR_COOP_GROUP_MASK_REGIDS
	.align		4
        /*0078*/ 	.byte	0x04, 0x29
        /*007a*/ 	.short	(.L_148 - .L_147)


	//   ....[0]....
.L_147:
        /*007c*/ 	.word	0xffffffff


	//   ....[1]....
        /*0080*/ 	.word	0xffffffff


	//   ....[2]....
        /*0084*/ 	.word	0xffffffff


	//   ....[3]....
        /*0088*/ 	.word	0xffffffff


	//   ....[4]....
        /*008c*/ 	.word	0xffffffff


	//   ....[5]....
        /*0090*/ 	.word	0xffffffff


	//   ....[6]....
        /*0094*/ 	.word	0xffffffff


	//   ....[7]....
        /*0098*/ 	.word	0xffffffff


	//   ....[8]....
        /*009c*/ 	.word	0xffffffff


	//   ....[9]....
        /*00a0*/ 	.word	0xffffffff


	//   ....[10]....
        /*00a4*/ 	.word	0xffffffff


	//   ....[11]....
        /*00a8*/ 	.word	0xffffffff


	//   ....[12]....
        /*00ac*/ 	.word	0xffffffff


	//   ....[13]....
        /*00b0*/ 	.word	0xffffffff


	//   ....[14]....
        /*00b4*/ 	.word	0xffffffff


	//   ....[15]....
        /*00b8*/ 	.word	0xffffffff


	//   ....[16]....
        /*00bc*/ 	.word	0xffffffff


	//   ....[17]....
        /*00c0*/ 	.word	0xffffffff


	//   ....[18]....
        /*00c4*/ 	.word	0xffffffff


	//   ....[19]....
        /*00c8*/ 	.word	0xffffffff


	//   ....[20]....
        /*00cc*/ 	.word	0xffffffff


	//   ....[21]....
        /*00d0*/ 	.word	0xffffffff


	//   ....[22]....
        /*00d4*/ 	.word	0xffffffff


	//   ....[23]....
        /*00d8*/ 	.word	0xffffffff


	//   ....[24]....
        /*00dc*/ 	.word	0xffffffff


	//   ....[25]....
        /*00e0*/ 	.word	0xffffffff


	//   ....[26]....
        /*00e4*/ 	.word	0xffffffff


	//   ....[27]....
        /*00e8*/ 	.word	0xffffffff


	//   ....[28]....
        /*00ec*/ 	.word	0xffffffff


	//   ....[29]....
        /*00f0*/ 	.word	0xffffffff


	//----- nvinfo : EIATTR_COOP_GROUP_INSTR_OFFSETS
	.align		4
.L_148:
        /*00f4*/ 	.byte	0x04, 0x28
        /*00f6*/ 	.short	(.L_150 - .L_149)


	//   ....[0]....
.L_149:
        /*00f8*/ 	.word	0x00000d50


	//   ....[1]....
        /*00fc*/ 	.word	0x00000d60


	//   ....[2]....
        /*0100*/ 	.word	0x00000df0


	//   ....[3]....
        /*0104*/ 	.word	0x00000e20


	//   ....[4]....
        /*0108*/ 	.word	0x00000e80


	//   ....[5]....
        /*010c*/ 	.word	0x00000eb0


	//   ....[6]....
        /*0110*/ 	.word	0x00000f10


	//   ....[7]....
        /*0114*/ 	.word	0x00000f20


	//   ....[8]....
        /*0118*/ 	.word	0x00000f70


	//   ....[9]....
        /*011c*/ 	.word	0x00000f80


	//   ....[10]....
        /*0120*/ 	.word	0x00001260


	//   ....[11]....
        /*0124*/ 	.word	0x00001270


	//   ....[12]....
        /*0128*/ 	.word	0x00001300


	//   ....[13]....
        /*012c*/ 	.word	0x00001320


	//   ....[14]....
        /*0130*/ 	.word	0x00001380


	//   ....[15]....
        /*0134*/ 	.word	0x000013a0


	//   ....[16]....
        /*0138*/ 	.word	0x00001400


	//   ....[17]....
        /*013c*/ 	.word	0x00001440


	//   ....[18]....
        /*0140*/ 	.word	0x000014b0


	//   ....[19]....
        /*0144*/ 	.word	0x000014d0


	//   ....[20]....
        /*0148*/ 	.word	0x00002c00


	//   ....[21]....
        /*014c*/ 	.word	0x00002c10


	//   ....[22]....
        /*0150*/ 	.word	0x00002cb0


	//   ....[23]....
        /*0154*/ 	.word	0x00002ce0


	//   ....[24]....
        /*0158*/ 	.word	0x00002d40


	//   ....[25]....
        /*015c*/ 	.word	0x00002d70


	//   ....[26]....
        /*0160*/ 	.word	0x00002dc0


	//   ....[27]....
        /*0164*/ 	.word	0x00002de0


	//   ....[28]....
        /*0168*/ 	.word	0x00002e30


	//   ....[29]....
        /*016c*/ 	.word	0x00002e50


	//----- nvinfo : EIATTR_VRC_CTA_INIT_COUNT
	.align		4
.L_150:
        /*0170*/ 	.byte	0x02, 0x4a
	.zero		1
	.zero		1


	//----- nvinfo : EIATTR_EXIT_INSTR_OFFSETS
	.align		4
        /*0174*/ 	.byte	0x04, 0x1c
        /*0176*/ 	.short	(.L_152 - .L_151)


	//   ....[0]....
.L_151:
        /*0178*/ 	.word	0x000030f0


	//   ....[1]....
        /*017c*/ 	.word	0x00003150


	//----- nvinfo : EIATTR_MAX_THREADS
	.align		4
.L_152:
        /*0180*/ 	.byte	0x04, 0x05
        /*0182*/ 	.short	(.L_154 - .L_153)
.L_153:
        /*0184*/ 	.word	0x00000100
        /*0188*/ 	.word	0x00000001
        /*018c*/ 	.word	0x00000001


	//----- nvinfo : EIATTR_CRS_STACK_SIZE
	.align		4
.L_154:
        /*0190*/ 	.byte	0x04, 0x1e
        /*0192*/ 	.short	(.L_156 - .L_155)
.L_155:
        /*0194*/ 	.word	0x00000000


	//----- nvinfo : EIATTR_CBANK_PARAM_SIZE
	.align		4
.L_156:
        /*0198*/ 	.byte	0x03, 0x19
        /*019a*/ 	.short	0x0062


	//----- nvinfo : EIATTR_PARAM_CBANK
	.align		4
        /*019c*/ 	.byte	0x04, 0x0a
        /*019e*/ 	.short	(.L_158 - .L_157)
	.align		4
.L_157:
        /*01a0*/ 	.word	index@(.nv.constant0._ZN3cub18CUB_300001_SM_10006detail6reduce18DeviceReduceKernelINS2_10policy_hubIdyN4cuda3__47maximumIdEEE10Policy1000EN6thrust24THRUST_300001_SM_1000_NS6detail15normal_iteratorINSC_10device_ptrIdEEEEyS8_dNS5_3std3__410__identityEEEvT0_PT3_T1_NS0_13GridEvenShareISO_EET2_T4_)
        /*01a4*/ 	.short	0x0380
        /*01a6*/ 	.short	0x0062


	//----- nvinfo : EIATTR_SW_WAR
	.align		4
.L_158:
        /*01a8*/ 	.byte	0x04, 0x36
        /*01aa*/ 	.short	(.L_160 - .L_159)
.L_159:
        /*01ac*/ 	.word	0x00000008
.L_160:


//--------------------- .nv.info._ZN3cub18CUB_300001_SM_10006detail6reduce28DeviceReduceSingleTileKernelINS2_10policy_hubIdyN4cuda3__47maximumIdEEE10Policy1000EN6thrust24THRUST_300001_SM_1000_NS6detail15normal_iteratorINSC_10device_ptrIdEEEEPdyS8_ddNS5_3std3__410__identityEEEvT0_T1_T2_T3_T4_T6_ --------------------------
	.section	.nv.info._ZN3cub18CUB_300001_SM_10006detail6reduce28DeviceReduceSingleTileKernelINS2_10policy_hubIdyN4cuda3__47maximumIdEEE10Policy1000EN6thrust24THRUST_300001_SM_1000_NS6detail15normal_iteratorINSC_10device_ptrIdEEEEPdyS8_ddNS5_3std3__410__identityEEEvT0_T1_T2_T3_T4_T6_,"",@"SHT_CUDA_INFO"
	.sectionflags	@""
	.align	4


	//----- nvinfo : EIATTR_CUDA_API_VERSION
	.align		4
        /*0000*/ 	.byte	0x04, 0x37
        /*0002*/ 	.short	(.L_162 - .L_161)
.L_161:
        /*0004*/ 	.word	0x00000082


	//----- nvinfo : EIATTR_KPARAM_INFO
	.align		4
.L_162:
        /*0008*/ 	.byte	0x04, 0x17
        /*000a*/ 	.short	(.L_164 - .L_163)
.L_163:
        /*000c*/ 	.word	0x00000000
        /*0010*/ 	.short	0x0005
        /*0012*/ 	.short	0x0028
        /*0014*/ 	.byte	0x00, 0xf0, 0x05, 0x00


	//----- nvinfo : EIATTR_KPARAM_INFO
	.align		4
.L_164:
        /*0018*/ 	.byte	0x04, 0x17
        /*001a*/ 	.short	(.L_166 - .L_165)
.L_165:
        /*001c*/ 	.word	0x00000000
        /*0020*/ 	.short	0x0004
        /*0022*/ 	.short	0x0020
        /*0024*/ 	.byte	0x00, 0xf0, 0x21, 0x00


	//----- nvinfo : EIATTR_KPARAM_INFO
	.align		4
.L_166:
        /*0028*/ 	.byte	0x04, 0x17
        /*002a*/ 	.short	(.L_168 - .L_167)
.L_167:
        /*002c*/ 	.word	0x00000000
        /*0030*/ 	.short	0x0003
        /*0032*/ 	.short	0x0018
        /*0034*/ 	.byte	0x00, 0xf0, 0x05, 0x00


	//----- nvinfo : EIATTR_KPARAM_INFO
	.align		4
.L_168:
        /*0038*/ 	.byte	0x04, 0x17
        /*003a*/ 	.short	(.L_170 - .L_169)
.L_169:
        /*003c*/ 	.word	0x00000000
        /*0040*/ 	.short	0x0002
        /*0042*/ 	.short	0x0010
        /*0044*/ 	.byte	0x00, 0xf0, 0x21, 0x00


	//----- nvinfo : EIATTR_KPARAM_INFO
	.align		4
.L_170:
        /*0048*/ 	.byte	0x04, 0x17
        /*004a*/ 	.short	(.L_172 - .L_171)
.L_171:
        /*004c*/ 	.word	0x00000000
        /*0050*/ 	.short	0x0001
        /*0052*/ 	.short	0x0008
        /*0054*/ 	.byte	0x00, 0xf5, 0x21, 0x00


	//----- nvinfo : EIATTR_KPARAM_INFO
	.align		4
.L_172:
        /*0058*/ 	.byte	0x04, 0x17
        /*005a*/ 	.short	(.L_174 - .L_173)
.L_173:
        /*005c*/ 	.word	0x00000000
        /*0060*/ 	.short	0x0000
        /*0062*/ 	.short	0x0000
        /*0064*/ 	.byte	0x00, 0xf0, 0x21, 0x00


	//----- nvinfo : EIATTR_SPARSE_MMA_MASK
	.align		4
.L_174:
        /*0068*/ 	.byte	0x03, 0x50
        /*006a*/ 	.short	0x0000


	//----- nvinfo : EIATTR_MAXREG_COUNT
	.align		4
        /*006c*/ 	.byte	0x03, 0x1b
        /*006e*/ 	.short	0x00ff


	//----- nvinfo : EIATTR_NUM_BARRIERS
	.align		4
        /*0070*/ 	.byte	0x02, 0x4c
        /*0072*/ 	.byte	0x01
	.zero		1


	//----- nvinfo : EIATTR_MERCURY_ISA_VERSION
	.align		4
        /*0074*/ 	.byte	0x03, 0x5f
        /*0076*/ 	.short	0x0101


	//----- nvinfo : EIATTR_COOP_GROUP_MASK_REGIDS
	.align		4
        /*0078*/ 	.byte	0x04, 0x29
        /*007a*/ 	.short	(.L_176 - .L_175)


	//   ....[0]....
.L_175:
        /*007c*/ 	.word	0xffffffff


	//   ....[1]....
        /*0080*/ 	.word	0xffffffff


	//   ....[2]....
        /*0084*/ 	.word	0xffffffff


	//   ....[3]....
        /*0088*/ 	.word	0xffffffff


	//   ....[4]....
        /*008c*/ 	.word	0xffffffff


	//   ....[5]....
        /*0090*/ 	.word	0xffffffff


	//   ....[6]....
        /*0094*/ 	.word	0xffffffff


	//   ....[7]....
        /*0098*/ 	.word	0xffffffff


	//   ....[8]....
        /*009c*/ 	.word	0xffffffff


	//   ....[9]....
        /*00a0*/ 	.word	0xffffffff


	//   ....[10]....
        /*00a4*/ 	.word	0xffffffff


	//   ....[11]....
        /*00a8*/ 	.word	0xffffffff


	//   ....[12]....
        /*00ac*/ 	.word	0xffffffff


	//   ....[13]....
        /*00b0*/ 	.word	0xffffffff


	//   ....[14]....
        /*00b4*/ 	.word	0xffffffff


	//   ....[15]....
        /*00b8*/ 	.word	0xffffffff


	//   ....[16]....
        /*00bc*/ 	.word	0xffffffff


	//   ....[17]....
        /*00c0*/ 	.word	0xffffffff


	//   ....[18]....
        /*00c4*/ 	.word	0xffffffff


	//   ....[19]....
        /*00c8*/ 	.word	0xffffffff


	//   ....[20]....
        /*00cc*/ 	.word	0xffffffff


	//   ....[21]....
        /*00d0*/ 	.word	0xffffffff


	//   ....[22]....
        /*00d4*/ 	.word	0xffffffff


	//   ....[23]....
        /*00d8*/ 	.word	0xffffffff


	//   ....[24]....
        /*00dc*/ 	.word	0xffffffff


	//   ....[25]....
        /*00e0*/ 	.word	0xffffffff


	//   ....[26]....
        /*00e4*/ 	.word	0xffffffff


	//   ....[27]....
        /*00e8*/ 	.word	0xffffffff


	//   ....[28]....
        /*00ec*/ 	.word	0xffffffff


	//   ....[29]....
        /*00f0*/ 	.word	0xffffffff


	//----- nvinfo : EIATTR_COOP_GROUP_INSTR_OFFSETS
	.align		4
.L_176:
        /*00f4*/ 	.byte	0x04, 0x28
        /*00f6*/ 	.short	(.L_178 - .L_177)


	//   ....[0]....
.L_177:
        /*00f8*/ 	.word	0x00000cb0


	//   ....[1]....
        /*00fc*/ 	.word	0x00000cc0


	//   ....[2]....
        /*0100*/ 	.word	0x00000d50


	//   ....[3]....
        /*0104*/ 	.word	0x00000d90


	//   ....[4]....
        /*0108*/ 	.word	0x00000df0


	//   ....[5]....
        /*010c*/ 	.word	0x00000e30


	//   ....[6]....
        /*0110*/ 	.word	0x00000e80


	//   ....[7]....
        /*0114*/ 	.word	0x00000eb0


	//   ....[8]....
        /*0118*/ 	.word	0x00000ef0


	//   ....[9]....
        /*011c*/ 	.word	0x00000f20


	//   ....[10]....
        /*0120*/ 	.word	0x00001240


	//   ....[11]....
        /*0124*/ 	.word	0x00001250


	//   ....[12]....
        /*0128*/ 	.word	0x000012e0


	//   ....[13]....
        /*012c*/ 	.word	0x00001300


	//   ....[14]....
        /*0130*/ 	.word	0x00001360


	//   ....[15]....
        /*0134*/ 	.word	0x00001380


	//   ....[16]....
        /*0138*/ 	.word	0x000013e0


	//   ....[17]....
        /*013c*/ 	.word	0x00001410


	//   ....[18]....
        /*0140*/ 	.word	0x00001490


	//   ....[19]....
        /*0144*/ 	.word	0x000014b0


	//   ....[20]....
        /*0148*/ 	.word	0x00002a40


	//   ....[21]....
        /*014c*/ 	.word	0x00002a50


	//   ....[22]....
        /*0150*/ 	.word	0x00002ae0


	//   ....[23]....
        /*0154*/ 	.word	0x00002b10


	//   ....[24]....
        /*0158*/ 	.word	0x00002b80


	//   ....[25]....
        /*015c*/ 	.word	0x00002ba0


	//   ....[26]....
        /*0160*/ 	.word	0x00002c00


	//   ....[27]....
        /*0164*/ 	.word	0x00002c10


	//   ....[28]....
        /*0168*/ 	.word	0x00002c50


	//   ....[29]....
        /*016c*/ 	.word	0x00002c60


	//----- nvinfo : EIATTR_VRC_CTA_INIT_COUNT
	.align		4
.L_178:
        /*0170*/ 	.byte	0x02, 0x4a
	.zero		1
	.zero		1


	//----- nvinfo : EIATTR_EXIT_INSTR_OFFSETS
	.align		4
        /*0174*/ 	.byte	0x04, 0x1c
        /*0176*/ 	.short	(.L_180 - .L_179)


	//   ....[0]....
.L_179:
        /*0178*/ 	.word	0x000000a0


	//   ....[1]....
        /*017c*/ 	.word	0x000000e0


	//   ....[2]....
        /*0180*/ 	.word	0x00002f00


	//   ....[3]....
        /*0184*/ 	.word	0x00002f80


	//----- nvinfo : EIATTR_MAX_THREADS
	.align		4
.L_180:
        /*0188*/ 	.byte	0x04, 0x05
        /*018a*/ 	.short	(.L_182 - .L_181)
.L_181:
        /*018c*/ 	.word	0x00000100
        /*0190*/ 	.word	0x00000001
        /*0194*/ 	.word	0x00000001


	//----- nvinfo : EIATTR_CRS_STACK_SIZE
	.align		4
.L_182:
        /*0198*/ 	.byte	0x04, 0x1e
        /*019a*/ 	.short	(.L_184 - .L_183)
.L_183:
        /*019c*/ 	.word	0x00000000


	//----- nvinfo : EIATTR_CBANK_PARAM_SIZE
	.align		4
.L_184:
        /*01a0*/ 	.byte	0x03, 0x19
        /*01a2*/ 	.short	0x0029


	//----- nvinfo : EIATTR_PARAM_CBANK
	.align		4
        /*01a4*/ 	.byte	0x04, 0x0a
        /*01a6*/ 	.short	(.L_186 - .L_185)
	.align		4
.L_185:
        /*01a8*/ 	.word	index@(.nv.constant0._ZN3cub18CUB_300001_SM_10006detail6reduce28DeviceReduceSingleTileKernelINS2_10policy_hubIdyN4cuda3__47maximumIdEEE10Policy1000EN6thrust24THRUST_300001_SM_1000_NS6detail15normal_iteratorINSC_10device_ptrIdEEEEPdyS8_ddNS5_3std3__410__identityEEEvT0_T1_T2_T3_T4_T6_)
        /*01ac*/ 	.short	0x0380
        /*01ae*/ 	.short	0x0029


	//----- nvinfo : EIATTR_SW_WAR
	.align		4
.L_186:
        /*01b0*/ 	.byte	0x04, 0x36
        /*01b2*/ 	.short	(.L_188 - .L_187)
.L_187:
        /*01b4*/ 	.word	0x00000008
.L_188:


//--------------------- .nv.info._ZN3cub18CUB_300001_SM_10006detail6reduce28DeviceReduceSingleTileKernelINS2_10policy_hubIdjN4cuda3__47maximumIdEEE10Policy1000EPdSB_iS8_ddNS5_3std3__410__identityEEEvT0_T1_T2_T3_T4_T6_ --------------------------
	.section	.nv.info._ZN3cub18CUB_300001_SM_10006detail6reduce28DeviceReduceSingleTileKernelINS2_10policy_hubIdjN4cuda3__47maximumIdEEE10Policy1000EPdSB_iS8_ddNS5_3std3__410__identityEEEvT0_T1_T2_T3_T4_T6_,"",@"SHT_CUDA_INFO"
	.sectionflags	@""
	.align	4


	//----- nvinfo : EIATTR_CUDA_API_VERSION
	.align		4
        /*0000*/ 	.byte	0x04, 0x37
        /*0002*/ 	.short	(.L_190 - .L_189)
.L_189:
        /*0004*/ 	.word	0x00000082


	//----- nvinfo : EIATTR_KPARAM_INFO
	.align		4
.L_190:
        /*0008*/ 	.byte	0x04, 0x17
        /*000a*/ 	.short	(.L_192 - .L_191)
.L_191:
        /*000c*/ 	.word	0x00000000
        /*0010*/ 	.short	0x0005
        /*0012*/ 	.short	0x0020
        /*0014*/ 	.byte	0x00, 0xf0, 0x05, 0x00


	//----- nvinfo : EIATTR_KPARAM_INFO
	.align		4
.L_192:
        /*0018*/ 	.byte	0x04, 0x17
        /*001a*/ 	.short	(.L_194 - .L_193)
.L_193:
        /*001c*/ 	.word	0x00000000
        /*0020*/ 	.short	0x0004
        /*0022*/ 	.short	0x0018
        /*0024*/ 	.byte	0x00, 0xf0, 0x21, 0x00


	//----- nvinfo : EIATTR_KPARAM_INFO
	.align		4
.L_194:
        /*0028*/ 	.byte	0x04, 0x17
        /*002a*/ 	.short	(.L_196 - .L_195)
.L_195:
        /*002c*/ 	.word	0x00000000
        /*0030*/ 	.short	0x0003
        /*0032*/ 	.short	0x0014
        /*0034*/ 	.byte	0x00, 0xf0, 0x05, 0x00


	//----- nvinfo : EIATTR_KPARAM_INFO
	.align		4
.L_196:
        /*0038*/ 	.byte	0x04, 0x17
        /*003a*/ 	.short	(.L_198 - .L_197)
.L_197:
        /*003c*/ 	.word	0x00000000
        /*0040*/ 	.short	0x0002
        /*0042*/ 	.short	0x0010
        /*0044*/ 	.byte	0x00, 0xf0, 0x11, 0x00


	//----- nvinfo : EIATTR_KPARAM_INFO
	.align		4
.L_198:
        /*0048*/ 	.byte	0x04, 0x17
        /*004a*/ 	.short	(.L_200 - .L_199)
.L_199:
        /*004c*/ 	.word	0x00000000
        /*0050*/ 	.short	0x0001
        /*0052*/ 	.short	0x0008
        /*0054*/ 	.byte	0x00, 0xf5, 0x21, 0x00


	//----- nvinfo : EIATTR_KPARAM_INFO
	.align		4
.L_200:
        /*0058*/ 	.byte	0x04, 0x17
        /*005a*/ 	.short	(.L_202 - .L_201)
.L_201:
        /*005c*/ 	.word	0x00000000
        /*0060*/ 	.short	0x0000
        /*0062*/ 	.short	0x0000
        /*0064*/ 	.byte	0x00, 0xf5, 0x21, 0x00


	//----- nvinfo : EIATTR_SPARSE_MMA_MASK
	.align		4
.L_202:
        /*0068*/ 	.byte	0x03, 0x50
        /*006a*/ 	.short	0x0000


	//----- nvinfo : EIATTR_MAXREG_COUNT
	.align		4
        /*006c*/ 	.byte	0x03, 0x1b
        /*006e*/ 	.short	0x00ff


	//----- nvinfo : EIATTR_NUM_BARRIERS
	.align		4
        /*0070*/ 	.byte	0x02, 0x4c
        /*0072*/ 	.byte	0x01
	.zero		1


	//----- nvinfo : EIATTR_MERCURY_ISA_VERSION
	.align		4
        /*0074*/ 	.byte	0x03, 0x5f
        /*0076*/ 	.short	0x0101


	//----- nvinfo : EIATTR_COOP_GROUP_MASK_REGIDS
	.align		4
        /*0078*/ 	.byte	0x04, 0x29
        /*007a*/ 	.short	(.L_204 - .L_203)


	//   ....[0]....
.L_203:
        /*007c*/ 	.word	0xffffffff


	//   ....[1]....
        /*0080*/ 	.word	0xffffffff


	//   ....[2]....
        /*0084*/ 	.word	0xffffffff


	//   ....[3]....
        /*0088*/ 	.word	0xffffffff


	//   ....[4]....
        /*008c*/ 	.word	0xffffffff


	//   ....[5]....
        /*0090*/ 	.word	0xffffffff


	//   ....[6]....
        /*0094*/ 	.word	0xffffffff


	//   ....[7]....
        /*0098*/ 	.word	0xffffffff


	//   ....[8]....
        /*009c*/ 	.word	0xffffffff


	//   ....[9]....
        /*00a0*/ 	.word	0xffffffff


	//   ....[10]....
        /*00a4*/ 	.word	0xffffffff


	//   ....[11]....
        /*00a8*/ 	.word	0xffffffff


	//   ....[12]....
        /*00ac*/ 	.word	0xffffffff


	//   ....[13]....
        /*00b0*/ 	.word	0xffffffff


	//   ....[14]....
        /*00b4*/ 	.word	0xffffffff


	//   ....[15]....
        /*00b8*/ 	.word	0xffffffff


	//   ....[16]....
        /*00bc*/ 	.word	0xffffffff


	//   ....[17]....
        /*00c0*/ 	.word	0xffffffff


	//   ....[18]....
        /*00c4*/ 	.word	0xffffffff


	//   ....[19]....
        /*00c8*/ 	.word	0xffffffff


	//   ....[20]....
        /*00cc*/ 	.word	0xffffffff


	//   ....[21]....
        /*00d0*/ 	.word	0xffffffff


	//   ....[22]....
        /*00d4*/ 	.word	0xffffffff


	//   ....[23]....
        /*00d8*/ 	.word	0xffffffff


	//   ....[24]....
        /*00dc*/ 	.word	0xffffffff


	//   ....[25]....
        /*00e0*/ 	.word	0xffffffff


	//   ....[26]....
        /*00e4*/ 	.word	0xffffffff


	//   ....[27]....
        /*00e8*/ 	.word	0xffffffff


	//   ....[28]....
        /*00ec*/ 	.word	0xffffffff


	//   ....[29]....
        /*00f0*/ 	.word	0xffffffff


	//   ....[30]....
        /*00f4*/ 	.word	0xffffffff


	//   ....[31]....
        /*00f8*/ 	.word	0xffffffff


	//   ....[32]....
        /*00fc*/ 	.word	0xffffffff


	//   ....[33]....
        /*0100*/ 	.word	0xffffffff


	//   ....[34]....
        /*0104*/ 	.word	0xffffffff


	//   ....[35]....
        /*0108*/ 	.word	0xffffffff


	//   ....[36]....
        /*010c*/ 	.word	0xffffffff


	//   ....[37]....
        /*0110*/ 	.word	0xffffffff


	//   ....[38]....
        /*0114*/ 	.word	0xffffffff


	//   ....[39]....
        /*0118*/ 	.word	0xffffffff


	//   ....[40]....
        /*011c*/ 	.word	0xffffffff


	//   ....[41]....
        /*0120*/ 	.word	0xffffffff


	//   ....[42]....
        /*0124*/ 	.word	0xffffffff


	//   ....[43]....
        /*0128*/ 	.word	0xffffffff


	//   ....[44]....
        /*012c*/ 	.word	0xffffffff


	//   ....[45]....
        /*0130*/ 	.word	0xffffffff


	//   ....[46]....
        /*0134*/ 	.word	0xffffffff


	//   ....[47]....
        /*0138*/ 	.word	0xffffffff


	//   ....[48]....
        /*013c*/ 	.word	0xffffffff


	//   ....[49]....
        /*0140*/ 	.word	0xffffffff


	//   ....[50]....
        /*0144*/ 	.word	0xffffffff


	//   ....[51]....
        /*0148*/ 	.word	0xffffffff


	//   ....[52]....
        /*014c*/ 	.word	0xffffffff


	//   ....[53]....
        /*0150*/ 	.word	0xffffffff


	//   ....[54]....
        /*0154*/ 	.word	0xffffffff


	//   ....[55]....
        /*0158*/ 	.word	0xffffffff


	//   ....[56]....
        /*015c*/ 	.word	0xffffffff


	//   ....[57]....
        /*0160*/ 	.word	0xffffffff


	//   ....[58]....
        /*0164*/ 	.word	0xffffffff


	//   ....[59]....
        /*0168*/ 	.word	0xffffffff


	//----- nvinfo : EIATTR_COOP_GROUP_INSTR_OFFSETS
	.align		4
.L_204:
        /*016c*/ 	.byte	0x04, 0x28
        /*016e*/ 	.short	(.L_206 - .L_205)


	//   ....[0]....
.L_205:
        /*0170*/ 	.word	0x00000d30


	//   ....[1]....
        /*0174*/ 	.word	0x00000d40


	//   ....[2]....
        /*0178*/ 	.word	0x00000dd0


	//   ....[3]....
        /*017c*/ 	.word	0x00000e10


	//   ....[4]....
        /*0180*/ 	.word	0x00000e80


	//   ....[5]....
        /*0184*/ 	.word	0x00000ea0


	//   ....[6]....
        /*0188*/ 	.word	0x00000ef0


	//   ....[7]....
        /*018c*/ 	.word	0x00000f10


	//   ....[8]....
        /*0190*/ 	.word	0x00000f60


	//   ....[9]....
        /*0194*/ 	.word	0x00000f80


	//   ....[10]....
        /*0198*/ 	.word	0x00001280


	//   ....[11]....
        /*019c*/ 	.word	0x00001290


	//   ....[12]....
        /*01a0*/ 	.word	0x00001320


	//   ....[13]....
        /*01a4*/ 	.word	0x00001350


	//   ....[14]....
        /*01a8*/ 	.word	0x000013b0


	//   ....[15]....
        /*01ac*/ 	.word	0x000013e0


	//   ....[16]....
        /*01b0*/ 	.word	0x00001440


	//   ....[17]....
        /*01b4*/ 	.word	0x00001480


	//   ....[18]....
        /*01b8*/ 	.word	0x000014f0


	//   ....[19]....
        /*01bc*/ 	.word	0x00001530


	//   ....[20]....
        /*01c0*/ 	.word	0x00002960


	//   ....[21]....
        /*01c4*/ 	.word	0x00002970


	//   ....[22]....
        /*01c8*/ 	.word	0x00002a00


	//   ....[23]....
        /*01cc*/ 	.word	0x00002a30


	//   ....[24]....
        /*01d0*/ 	.word	0x00002aa0


	//   ....[25]....
        /*01d4*/ 	.word	0x00002ac0


	//   ....[26]....
        /*01d8*/ 	.word	0x00002b20


	//   ....[27]....
        /*01dc*/ 	.word	0x00002b30


	//   ....[28]....
        /*01e0*/ 	.word	0x00002b80


	//   ....[29]....
        /*01e4*/ 	.word	0x00002b90


	//   ....[30]....
        /*01e8*/ 	.word	0x00003a20


	//   ....[31]....
        /*01ec*/ 	.word	0x00003a30


	//   ....[32]....
        /*01f0*/ 	.word	0x00003ac0


	//   ....[33]....
        /*01f4*/ 	.word	0x00003b00


	//   ....[34]....
        /*01f8*/ 	.word	0x00003b80


	//   ....[35]....
        /*01fc*/ 	.word	0x00003bc0


	//   ....[36]....
        /*0200*/ 	.word	0x00003c20


	//   ....[37]....
        /*0204*/ 	.word	0x00003c50


	//   ....[38]....
        /*0208*/ 	.word	0x00003ca0


	//   ....[39]....
        /*020c*/ 	.word	0x00003cd0


	//   ....[40]....
        /*0210*/ 	.word	0x00003fb0


	//   ....[41]....
        /*0214*/ 	.word	0x00003fc0


	//   ....[42]....
        /*0218*/ 	.word	0x00004050


	//   ....[43]....
        /*021c*/ 	.word	0x00004080


	//   ....[44]....
        /*0220*/ 	.word	0x000040d0


	//   ....[45]....
        /*0224*/ 	.word	0x00004100


	//   ....[46]....
        /*0228*/ 	.word	0x00004170


	//   ....[47]....
        /*022c*/ 	.word	0x000041b0


	//   ....[48]....
        /*0230*/ 	.word	0x00004220


	//   ....[49]....
        /*0234*/ 	.word	0x00004250


	//   ....[50]....
        /*0238*/ 	.word	0x00005700


	//   ....[51]....
        /*023c*/ 	.word	0x00005710


	//   ....[52]....
        /*0240*/ 	.word	0x000057a0


	//   ....[53]....
        /*0244*/ 	.word	0x000057e0


	//   ....[54]....
        /*0248*/ 	.word	0x00005860


	//   ....[55]....
        /*024c*/ 	.word	0x000058a0


	//   ....[56]....
        /*0250*/ 	.word	0x00005900


	//   ....[57]....
        /*0254*/ 	.word	0x00005930


	//   ....[58]....
        /*0258*/ 	.word	0x00005980


	//   ....[59]....
        /*025c*/ 	.word	0x000059b0


	//----- nvinfo : EIATTR_VRC_CTA_INIT_COUNT
	.align		4
.L_206:
        /*0260*/ 	.byte	0x02, 0x4a
	.zero		1
	.zero		1


	//----- nvinfo : EIATTR_EXIT_INSTR_OFFSETS
	.align		4
        /*0264*/ 	.byte	0x04, 0x1c
        /*0266*/ 	.short	(.L_208 - .L_207)


	//   ....[0]....
.L_207:
        /*0268*/ 	.word	0x00000080


	//   ....[1]....
        /*026c*/ 	.word	0x000000c0


	//   ....[2]....
        /*0270*/ 	.word	0x00005c20


	//   ....[3]....
        /*0274*/ 	.word	0x00005ca0


	//----- nvinfo : EIATTR_MAX_THREADS
	.align		4
.L_208:
        /*0278*/ 	.byte	0x04, 0x05
        /*027a*/ 	.short	(.L_210 - .L_209)
.L_209:
        /*027c*/ 	.word	0x00000100
        /*0280*/ 	.word	0x00000001
        /*0284*/ 	.word	0x00000001


	//----- nvinfo : EIATTR_CRS_STACK_SIZE
	.align		4
.L_210:
        /*0288*/ 	.byte	0x04, 0x1e
        /*028a*/ 	.short	(.L_212 - .L_211)
.L_211:
        /*028c*/ 	.word	0x00000000


	//----- nvinfo : EIATTR_CBANK_PARAM_SIZE
	.align		4
.L_212:
        /*0290*/ 	.byte	0x03, 0x19
        /*0292*/ 	.short	0x0021


	//----- nvinfo : EIATTR_PARAM_CBANK
	.align		4
        /*0294*/ 	.byte	0x04, 0x0a
        /*0296*/ 	.short	(.L_214 - .L_213)
	.align		4
.L_213:
        /*0298*/ 	.word	index@(.nv.constant0._ZN3cub18CUB_300001_SM_10006detail6reduce28DeviceReduceSingleTileKernelINS2_10policy_hubIdjN4cuda3__47maximumIdEEE10Policy1000EPdSB_iS8_ddNS5_3std3__410__identityEEEvT0_T1_T2_T3_T4_T6_)
        /*029c*/ 	.short	0x0380
        /*029e*/ 	.short	0x0021


	//----- nvinfo : EIATTR_SW_WAR
	.align		4
.L_214:
        /*02a0*/ 	.byte	0x04, 0x36
        /*02a2*/ 	.short	(.L_216 - .L_215)
.L_215:
        /*02a4*/ 	.word	0x00000008
.L_216:


//--------------------- .nv.info._ZN3cub18CUB_300001_SM_10006detail6reduce18DeviceReduceKernelINS2_10policy_hubIdjN4cuda3__47maximumIdEEE10Policy1000EN6thrust24THRUST_300001_SM_1000_NS6detail15normal_iteratorINSC_10device_ptrIdEEEEjS8_dNS5_3std3__410__identityEEEvT0_PT3_T1_NS0_13GridEvenShareISO_EET2_T4_ --------------------------
	.section	.nv.info._ZN3cub18CUB_300001_SM_10006detail6reduce18DeviceReduceKernelINS2_10policy_hubIdjN4cuda3__47maximumIdEEE10Policy1000EN6thrust24THRUST_300001_SM_1000_NS6detail15normal_iteratorINSC_10device_ptrIdEEEEjS8_dNS5_3std3__410__identityEEEvT0_PT3_T1_NS0_13GridEvenShareISO_EET2_T4_,"",@"SHT_CUDA_INFO"
	.sectionflags	@""
	.align	4


	//----- nvinfo : EIATTR_CUDA_API_VERSION
	.align		4
        /*0000*/ 	.byte	0x04, 0x37
        /*0002*/ 	.short	(.L_218 - .L_217)
.L_217:
        /*0004*/ 	.word	0x00000082


	//----- nvinfo : EIATTR_KPARAM_INFO
	.align		4
.L_218:
        /*0008*/ 	.byte	0x04, 0x17
        /*000a*/ 	.short	(.L_220 - .L_219)
.L_219:
        /*000c*/ 	.word	0x00000000
        /*0010*/ 	.short	0x0005
        /*0012*/ 	.short	0x003d
        /*0014*/ 	.byte	0x00, 0xf0, 0x05, 0x00


	//----- nvinfo : EIATTR_KPARAM_INFO
	.align		4
.L_220:
        /*0018*/ 	.byte	0x04, 0x17
        /*001a*/ 	.short	(.L_222 - .L_221)
.L_221:
        /*001c*/ 	.word	0x00000000
        /*0020*/ 	.short	0x0004
        /*0022*/ 	.short	0x003c
        /*0024*/ 	.byte	0x00, 0xf0, 0x05, 0x00


	//----- nvinfo : EIATTR_KPARAM_INFO
	.align		4
.L_222:
        /*0028*/ 	.byte	0x04, 0x17
        /*002a*/ 	.short	(.L_224 - .L_223)
.L_223:
        /*002c*/ 	.word	0x00000000
        /*0030*/ 	.short	0x0003
        /*0032*/ 	.short	0x0014
        /*0034*/ 	.byte	0x00, 0xf0, 0xa1, 0x00


	//----- nvinfo : EIATTR_KPARAM_INFO
	.align		4
.L_224:
        /*0038*/ 	.byte	0x04, 0x17
        /*003a*/ 	.short	(.L_226 - .L_225)
.L_225:
        /*003c*/ 	.word	0x00000000
        /*0040*/ 	.short	0x0002
        /*0042*/ 	.short	0x0010
        /*0044*/ 	.byte	0x00, 0xf0, 0x11, 0x00


	//----- nvinfo : EIATTR_KPARAM_INFO
	.align		4
.L_226:
        /*0048*/ 	.byte	0x04, 0x17
        /*004a*/ 	.short	(.L_228 - .L_227)
.L_227:
        /*004c*/ 	.word	0x00000000
        /*0050*/ 	.short	0x0001
        /*0052*/ 	.short	0x0008
        /*0054*/ 	.byte	0x00, 0xf5, 0x21, 0x00


	//----- nvinfo : EIATTR_KPARAM_INFO
	.align		4
.L_228:
        /*0058*/ 	.byte	0x04, 0x17
        /*005a*/ 	.short	(.L_230 - .L_229)
.L_229:
        /*005c*/ 	.word	0x00000000
        /*0060*/ 	.short	0x0000
        /*0062*/ 	.short	0x0000
        /*0064*/ 	.byte	0x00, 0xf0, 0x21, 0x00


	//----- nvinfo : EIATTR_SPARSE_MMA_MASK
	.align		4
.L_230:
        /*0068*/ 	.byte	0x03, 0x50
        /*006a*/ 	.short	0x0000


	//----- nvinfo : EIATTR_MAXREG_COUNT
	.align		4
        /*006c*/ 	.byte	0x03, 0x1b
        /*006e*/ 	.short	0x00ff


	//----- nvinfo : EIATTR_NUM_BARRIERS
	.align		4
        /*0070*/ 	.byte	0x02, 0x4c
        /*0072*/ 	.byte	0x01
	.zero		1


	//----- nvinfo : EIATTR_MERCURY_ISA_VERSION
	.align		4
        /*0074*/ 	.byte	0x03, 0x5f
        /*0076*/ 	.short	0x0101


	//----- nvinfo : EIATTR_COOP_GROUP_MASK_REGIDS
	.align		4
        /*0078*/ 	.byte	0x04, 0x29
        /*007a*/ 	.short	(.L_232 - .L_231)


	//   ....[0]....
.L_231:
        /*007c*/ 	.word	0xffffffff


	//   ....[1]....
        /*0080*/ 	.word	0xffffffff


	//   ....[2]....
        /*0084*/ 	.word	0xffffffff


	//   ....[3]....
        /*0088*/ 	.word	0xffffffff


	//   ....[4]....
        /*008c*/ 	.word	0xffffffff


	//   ....[5]....
        /*0090*/ 	.word	0xffffffff


	//   ....[6]....
        /*0094*/ 	.word	0xffffffff


	//   ....[7]....
        /*0098*/ 	.word	0xffffffff


	//   ....[8]....
        /*009c*/ 	.word	0xffffffff


	//   ....[9]....
        /*00a0*/ 	.word	0xffffffff


	//   ....[10]....
        /*00a4*/ 	.word	0xffffffff


	//   ....[11]....
        /*00a8*/ 	.word	0xffffffff


	//   ....[12]....
        /*00ac*/ 	.word	0xffffffff


	//   ....[13]....
        /*00b0*/ 	.word	0xffffffff


	//   ....[14]....
        /*00b4*/ 	.word	0xffffffff


	//   ....[15]....
        /*00b8*/ 	.word	0xffffffff


	//   ....[16]....
        /*00bc*/ 	.word	0xffffffff


	//   ....[17]....
        /*00c0*/ 	.word	0xffffffff


	//   ....[18]....
        /*00c4*/ 	.word	0xffffffff


	//   ....[19]....
        /*00c8*/ 	.word	0xffffffff


	//   ....[20]....
        /*00cc*/ 	.word	0xffffffff


	//   ....[21]....
        /*00d0*/ 	.word	0xffffffff


	//   ....[22]....
        /*00d4*/ 	.word	0xffffffff


	//   ....[23]....
        /*00d8*/ 	.word	0xffffffff


	//   ....[24]....
        /*00dc*/ 	.word	0xffffffff


	//   ....[25]....
        /*00e0*/ 	.word	0xffffffff


	//   ....[26]....
        /*00e4*/ 	.word	0xffffffff


	//   ....[27]....
        /*00e8*/ 	.word	0xffffffff


	//   ....[28]....
        /*00ec*/ 	.word	0xffffffff


	//   ....[29]....
        /*00f0*/ 	.word	0xffffffff


	//----- nvinfo : EIATTR_COOP_GROUP_INSTR_OFFSETS
	.align		4
.L_232:
        /*00f4*/ 	.byte	0x04, 0x28
        /*00f6*/ 	.short	(.L_234 - .L_233)


	//   ....[0]....
.L_233:
        /*00f8*/ 	.word	0x00000fa0


	//   ....[1]....
        /*00fc*/ 	.word	0x00000fb0


	//   ....[2]....
        /*0100*/ 	.word	0x00001040


	//   ....[3]....
        /*0104*/ 	.word	0x00001070


	//   ....[4]....
        /*0108*/ 	.word	0x000010e0


	//   ....[5]....
        /*010c*/ 	.word	0x00001100


	//   ....[6]....
        /*0110*/ 	.word	0x00001160


	//   ....[7]....
        /*0114*/ 	.word	0x00001170


	//   ....[8]....
        /*0118*/ 	.word	0x000011c0


	//   ....[9]....
        /*011c*/ 	.word	0x000011d0


	//   ....[10]....
        /*0120*/ 	.word	0x000014b0


	//   ....[11]....
        /*0124*/ 	.word	0x000014c0


	//   ....[12]....
        /*0128*/ 	.word	0x00001550


	//   ....[13]....
        /*012c*/ 	.word	0x00001570


	//   ....[14]....
        /*0130*/ 	.word	0x000015d0


	//   ....[15]....
        /*0134*/ 	.word	0x000015f0


	//   ....[16]....
        /*0138*/ 	.word	0x00001650


	//   ....[17]....
        /*013c*/ 	.word	0x00001690


	//   ....[18]....
        /*0140*/ 	.word	0x00001700


	//   ....[19]....
        /*0144*/ 	.word	0x00001720


	//   ....[20]....
        /*0148*/ 	.word	0x00002f70


	//   ....[21]....
        /*014c*/ 	.word	0x00002f80


	//   ....[22]....
        /*0150*/ 	.word	0x00003010


	//   ....[23]....
        /*0154*/ 	.word	0x00003040


	//   ....[24]....
        /*0158*/ 	.word	0x000030b0


	//   ....[25]....
        /*015c*/ 	.word	0x000030d0


	//   ....[26]....
        /*0160*/ 	.word	0x00003130


	//   ....[27]....
        /*0164*/ 	.word	0x00003140


	//   ....[28]....
        /*0168*/ 	.word	0x00003190


	//   ....[29]....
        /*016c*/ 	.word	0x000031a0


	//----- nvinfo : EIATTR_VRC_CTA_INIT_COUNT
	.align		4
.L_234:
        /*0170*/ 	.byte	0x02, 0x4a
	.zero		1
	.zero		1


	//----- nvinfo : EIATTR_EXIT_INSTR_OFFSETS
	.align		4
        /*0174*/ 	.byte	0x04, 0x1c
        /*0176*/ 	.short	(.L_236 - .L_235)


	//   ....[0]....
.L_235:
        /*0178*/ 	.word	0x00003430


	//   ....[1]....
        /*017c*/ 	.word	0x00003490


	//----- nvinfo : EIATTR_MAX_THREADS
	.align		4
.L_236:
        /*0180*/ 	.byte	0x04, 0x05
        /*0182*/ 	.short	(.L_238 - .L_237)
.L_237:
        /*0184*/ 	.word	0x00000100
        /*0188*/ 	.word	0x00000001
        /*018c*/ 	.word	0x00000001


	//----- nvinfo : EIATTR_CRS_STACK_SIZE
	.align		4
.L_238:
        /*0190*/ 	.byte	0x04, 0x1e
        /*0192*/ 	.short	(.L_240 - .L_239)
.L_239:
        /*0194*/ 	.word	0x00000000


	//----- nvinfo : EIATTR_CBANK_PARAM_SIZE
	.align		4
.L_240:
        /*0198*/ 	.byte	0x03, 0x19
        /*019a*/ 	.short	0x003e


	//----- nvinfo : EIATTR_PARAM_CBANK
	.align		4
        /*019c*/ 	.byte	0x04, 0x0a
        /*019e*/ 	.short	(.L_242 - .L_241)
	.align		4
.L_241:
        /*01a0*/ 	.word	index@(.nv.constant0._ZN3cub18CUB_300001_SM_10006detail6reduce18DeviceReduceKernelINS2_10policy_hubIdjN4cuda3__47maximumIdEEE10Policy1000EN6thrust24THRUST_300001_SM_1000_NS6detail15normal_iteratorINSC_10device_ptrIdEEEEjS8_dNS5_3std3__410__identityEEEvT0_PT3_T1_NS0_13GridEvenShareISO_EET2_T4_)
        /*01a4*/ 	.short	0x0380
        /*01a6*/ 	.short	0x003e


	//----- nvinfo : EIATTR_SW_WAR
	.align		4
.L_242:
        /*01a8*/ 	.byte	0x04, 0x36
        /*01aa*/ 	.short	(.L_244 - .L_243)
.L_243:
        /*01ac*/ 	.word	0x00000008
.L_244:


//--------------------- .nv.info._ZN3cub18CUB_300001_SM_10006detail6reduce28DeviceReduceSingleTileKernelINS2_10policy_hubIdjN4cuda3__47maximumIdEEE10Policy1000EN6thrust24THRUST_300001_SM_1000_NS6detail15normal_iteratorINSC_10device_ptrIdEEEEPdjS8_ddNS5_3std3__410__identityEEEvT0_T1_T2_T3_T4_T6_ --------------------------
	.section	.nv.info._ZN3cub18CUB_300001_SM_10006detail6reduce28DeviceReduceSingleTileKernelINS2_10policy_hubIdjN4cuda3__47maximumIdEEE10Policy1000EN6thrust24THRUST_300001_SM_1000_NS6detail15normal_iteratorINSC_10device_ptrIdEEEEPdjS8_ddNS5_3std3__410__identityEEEvT0_T1_T2_T3_T4_T6_,"",@"SHT_CUDA_INFO"
	.sectionflags	@""
	.align	4


	//----- nvinfo : EIATTR_CUDA_API_VERSION
	.align		4
        /*0000*/ 	.byte	0x04, 0x37
        /*0002*/ 	.short	(.L_246 - .L_245)
.L_245:
        /*0004*/ 	.word	0x00000082


	//----- nvinfo : EIATTR_KPARAM_INFO
	.align		4
.L_246:
        /*0008*/ 	.byte	0x04, 0x17
        /*000a*/ 	.short	(.L_248 - .L_247)
.L_247:
        /*000c*/ 	.word	0x00000000
        /*0010*/ 	.short	0x0005
        /*0012*/ 	.short	0x0020
        /*0014*/ 	.byte	0x00, 0xf0, 0x05, 0x00


	//----- nvinfo : EIATTR_KPARAM_INFO
	.align		4
.L_248:
        /*0018*/ 	.byte	0x04, 0x17
        /*001a*/ 	.short	(.L_250 - .L_249)
.L_249:
        /*001c*/ 	.word	0x00000000
        /*0020*/ 	.short	0x0004
        /*0022*/ 	.short	0x0018
        /*0024*/ 	.byte	0x00, 0xf0, 0x21, 0x00


	//----- nvinfo : EIATTR_KPARAM_INFO
	.align		4
.L_250:
        /*0028*/ 	.byte	0x04, 0x17
        /*002a*/ 	.short	(.L_252 - .L_251)
.L_251:
        /*002c*/ 	.word	0x00000000
        /*0030*/ 	.short	0x0003
        /*0032*/ 	.short	0x0014
        /*0034*/ 	.byte	0x00, 0xf0, 0x05, 0x00


	//----- nvinfo : EIATTR_KPARAM_INFO
	.align		4
.L_252:
        /*0038*/ 	.byte	0x04, 0x17
        /*003a*/ 	.short	(.L_254 - .L_253)
.L_253:
        /*003c*/ 	.word	0x00000000
        /*0040*/ 	.short	0x0002
        /*0042*/ 	.short	0x0010
        /*0044*/ 	.byte	0x00, 0xf0, 0x11, 0x00


	//----- nvinfo : EIATTR_KPARAM_INFO
	.align		4
.L_254:
        /*0048*/ 	.byte	0x04, 0x17
        /*004a*/ 	.short	(.L_256 - .L_255)
.L_255:
        /*004c*/ 	.word	0x00000000
        /*0050*/ 	.short	0x0001
        /*0052*/ 	.short	0x0008
        /*0054*/ 	.byte	0x00, 0xf5, 0x21, 0x00


	//----- nvinfo : EIATTR_KPARAM_INFO
	.align		4
.L_256:
        /*0058*/ 	.byte	0x04, 0x17
        /*005a*/ 	.short	(.L_258 - .L_257)
.L_257:
        /*005c*/ 	.word	0x00000000
        /*0060*/ 	.short	0x0000
        /*0062*/ 	.short	0x0000
        /*0064*/ 	.byte	0x00, 0xf0, 0x21, 0x00


	//----- nvinfo : EIATTR_SPARSE_MMA_MASK
	.align		4
.L_258:
        /*0068*/ 	.byte	0x03, 0x50
        /*006a*/ 	.short	0x0000


	//----- nvinfo : EIATTR_MAXREG_COUNT
	.align		4
        /*006c*/ 	.byte	0x03, 0x1b
        /*006e*/ 	.short	0x00ff


	//----- nvinfo : EIATTR_NUM_BARRIERS
	.align		4
        /*0070*/ 	.byte	0x02, 0x4c
        /*0072*/ 	.byte	0x01
	.zero		1


	//----- nvinfo : EIATTR_MERCURY_ISA_VERSION
	.align		4
        /*0074*/ 	.byte	0x03, 0x5f
        /*0076*/ 	.short	0x0101


	//----- nvinfo : EIATTR_COOP_GROUP_MASK_REGIDS
	.align		4
        /*0078*/ 	.byte	0x04, 0x29
        /*007a*/ 	.short	(.L_260 - .L_259)


	//   ....[0]....
.L_259:
        /*007c*/ 	.word	0xffffffff


	//   ....[1]....
        /*0080*/ 	.word	0xffffffff


	//   ....[2]....
        /*0084*/ 	.word	0xffffffff


	//   ....[3]....
        /*0088*/ 	.word	0xffffffff


	//   ....[4]....
        /*008c*/ 	.word	0xffffffff


	//   ....[5]....
        /*0090*/ 	.word	0xffffffff


	//   ....[6]....
        /*0094*/ 	.word	0xffffffff


	//   ....[7]....
        /*0098*/ 	.word	0xffffffff


	//   ....[8]....
        /*009c*/ 	.word	0xffffffff


	//   ....[9]....
        /*00a0*/ 	.word	0xffffffff


	//   ....[10]....
        /*00a4*/ 	.word	0xffffffff


	//   ....[11]....
        /*00a8*/ 	.word	0xffffffff


	//   ....[12]....
        /*00ac*/ 	.word	0xffffffff


	//   ....[13]....
        /*00b0*/ 	.word	0xffffffff


	//   ....[14]....
        /*00b4*/ 	.word	0xffffffff


	//   ....[15]....
        /*00b8*/ 	.word	0xffffffff


	//   ....[16]....
        /*00bc*/ 	.word	0xffffffff


	//   ....[17]....
        /*00c0*/ 	.word	0xffffffff


	//   ....[18]....
        /*00c4*/ 	.word	0xffffffff


	//   ....[19]....
        /*00c8*/ 	.word	0xffffffff


	//   ....[20]....
        /*00cc*/ 	.word	0xffffffff


	//   ....[21]....
        /*00d0*/ 	.word	0xffffffff


	//   ....[22]....
        /*00d4*/ 	.word	0xffffffff


	//   ....[23]....
        /*00d8*/ 	.word	0xffffffff


	//   ....[24]....
        /*00dc*/ 	.word	0xffffffff


	//   ....[25]....
        /*00e0*/ 	.word	0xffffffff


	//   ....[26]....
        /*00e4*/ 	.word	0xffffffff


	//   ....[27]....
        /*00e8*/ 	.word	0xffffffff


	//   ....[28]....
        /*00ec*/ 	.word	0xffffffff


	//   ....[29]....
        /*00f0*/ 	.word	0xffffffff


	//----- nvinfo : EIATTR_COOP_GROUP_INSTR_OFFSETS
	.align		4
.L_260:
        /*00f4*/ 	.byte	0x04, 0x28
        /*00f6*/ 	.short	(.L_262 - .L_261)


	//   ....[0]....
.L_261:
        /*00f8*/ 	.word	0x00000cc0


	//   ....[1]....
        /*00fc*/ 	.word	0x00000cd0


	//   ....[2]....
        /*0100*/ 	.word	0x00000d60


	//   ....[3]....
        /*0104*/ 	.word	0x00000da0


	//   ....[4]....
        /*0108*/ 	.word	0x00000e20


	//   ....[5]....
        /*010c*/ 	.word	0x00000e60


	//   ....[6]....
        /*0110*/ 	.word	0x00000ec0


	//   ....[7]....
        /*0114*/ 	.word	0x00000ef0


	//   ....[8]....
        /*0118*/ 	.word	0x00000f40


	//   ....[9]....
        /*011c*/ 	.word	0x00000f70


	//   ....[10]....
        /*0120*/ 	.word	0x00001250


	//   ....[11]....
        /*0124*/ 	.word	0x00001260


	//   ....[12]....
        /*0128*/ 	.word	0x000012f0


	//   ....[13]....
        /*012c*/ 	.word	0x00001310


	//   ....[14]....
        /*0130*/ 	.word	0x00001360


	//   ....[15]....
        /*0134*/ 	.word	0x00001380


	//   ....[16]....
        /*0138*/ 	.word	0x000013d0


	//   ....[17]....
        /*013c*/ 	.word	0x00001400


	//   ....[18]....
        /*0140*/ 	.word	0x00001470


	//   ....[19]....
        /*0144*/ 	.word	0x00001490


	//   ....[20]....
        /*0148*/ 	.word	0x00002b60


	//   ....[21]....
        /*014c*/ 	.word	0x00002b70


	//   ....[22]....
        /*0150*/ 	.word	0x00002c00


	//   ....[23]....
        /*0154*/ 	.word	0x00002c30


	//   ....[24]....
        /*0158*/ 	.word	0x00002ca0


	//   ....[25]....
        /*015c*/ 	.word	0x00002cc0


	//   ....[26]....
        /*0160*/ 	.word	0x00002d20


	//   ....[27]....
        /*0164*/ 	.word	0x00002d30


	//   ....[28]....
        /*0168*/ 	.word	0x00002d80


	//   ....[29]....
        /*016c*/ 	.word	0x00002d90


	//----- nvinfo : EIATTR_VRC_CTA_INIT_COUNT
	.align		4
.L_262:
        /*0170*/ 	.byte	0x02, 0x4a
	.zero		1
	.zero		1


	//----- nvinfo : EIATTR_EXIT_INSTR_OFFSETS
	.align		4
        /*0174*/ 	.byte	0x04, 0x1c
        /*0176*/ 	.short	(.L_264 - .L_263)


	//   ....[0]....
.L_263:
        /*0178*/ 	.word	0x00000080


	//   ....[1]....
        /*017c*/ 	.word	0x000000c0


	//   ....[2]....
        /*0180*/ 	.word	0x00003000


	//   ....[3]....
        /*0184*/ 	.word	0x00003080


	//----- nvinfo : EIATTR_MAX_THREADS
	.align		4
.L_264:
        /*0188*/ 	.byte	0x04, 0x05
        /*018a*/ 	.short	(.L_266 - .L_265)
.L_265:
        /*018c*/ 	.word	0x00000100
        /*0190*/ 	.word	0x00000001
        /*0194*/ 	.word	0x00000001


	//----- nvinfo : EIATTR_CRS_STACK_SIZE
	.align		4
.L_266:
        /*0198*/ 	.byte	0x04, 0x1e
        /*019a*/ 	.short	(.L_268 - .L_267)
.L_267:
        /*019c*/ 	.word	0x00000000


	//----- nvinfo : EIATTR_CBANK_PARAM_SIZE
	.align		4
.L_268:
        /*01a0*/ 	.byte	0x03, 0x19
        /*01a2*/ 	.short	0x0021


	//----- nvinfo : EIATTR_PARAM_CBANK
	.align		4
        /*01a4*/ 	.byte	0x04, 0x0a
        /*01a6*/ 	.short	(.L_270 - .L_269)
	.align		4
.L_269:
        /*01a8*/ 	.word	index@(.nv.constant0._ZN3cub18CUB_300001_SM_10006detail6reduce28DeviceReduceSingleTileKernelINS2_10policy_hubIdjN4cuda3__47maximumIdEEE10Policy1000EN6thrust24THRUST_300001_SM_1000_NS6detail15normal_iteratorINSC_10device_ptrIdEEEEPdjS8_ddNS5_3std3__410__identityEEEvT0_T1_T2_T3_T4_T6_)
        /*01ac*/ 	.short	0x0380
        /*01ae*/ 	.short	0x0021


	//----- nvinfo : EIATTR_SW_WAR
	.align		4
.L_270:
        /*01b0*/ 	.byte	0x04, 0x36
        /*01b2*/ 	.short	(.L_272 - .L_271)
.L_271:
        /*01b4*/ 	.word	0x00000008
.L_272:


//--------------------- .nv.info._ZN3cub18CUB_300001_SM_10006detail8for_each13static_kernelINS2_12policy_hub_t12policy_500_tEmN6thrust24THRUST_300001_SM_1000_NS8cuda_cub20__uninitialized_fill7functorINS7_10device_ptrIdEEdEEEEvT0_T1_ --------------------------
	.section	.nv.info._ZN3cub18CUB_300001_SM_10006detail8for_each13static_kernelINS2_12policy_hub_t12policy_500_tEmN6thrust24THRUST_300001_SM_1000_NS8cuda_cub20__uninitialized_fill7functorINS7_10device_ptrIdEEdEEEEvT0_T1_,"",@"SHT_CUDA_INFO"
	.sectionflags	@""
	.align	4


	//----- nvinfo : EIATTR_CUDA_API_VERSION
	.align		4
        /*0000*/ 	.byte	0x04, 0x37
        /*0002*/ 	.short	(.L_274 - .L_273)
.L_273:
        /*0004*/ 	.word	0x00000082


	//----- nvinfo : EIATTR_KPARAM_INFO
	.align		4
.L_274:
        /*0008*/ 	.byte	0x04, 0x17
        /*000a*/ 	.short	(.L_276 - .L_275)
.L_275:
        /*000c*/ 	.word	0x00000000
        /*0010*/ 	.short	0x0001
        /*0012*/ 	.short	0x0008
        /*0014*/ 	.byte	0x00, 0xf0, 0x41, 0x00


	//----- nvinfo : EIATTR_KPARAM_INFO
	.align		4
.L_276:
        /*0018*/ 	.byte	0x04, 0x17
        /*001a*/ 	.short	(.L_278 - .L_277)
.L_277:
        /*001c*/ 	.word	0x00000000
        /*0020*/ 	.short	0x0000
        /*0022*/ 	.short	0x0000
        /*0024*/ 	.byte	0x00, 0xf0, 0x21, 0x00


	//----- nvinfo : EIATTR_SPARSE_MMA_MASK
	.align		4
.L_278:
        /*0028*/ 	.byte	0x03, 0x50
        /*002a*/ 	.short	0x0000


	//----- nvinfo : EIATTR_MAXREG_COUNT
	.align		4
        /*002c*/ 	.byte	0x03, 0x1b
        /*002e*/ 	.short	0x00ff


	//----- nvinfo : EIATTR_MERCURY_ISA_VERSION
	.align		4
        /*0030*/ 	.byte	0x03, 0x5f
        /*0032*/ 	.short	0x0101


	//----- nvinfo : EIATTR_VRC_CTA_INIT_COUNT
	.align		4
        /*0034*/ 	.byte	0x02, 0x4a
	.zero		1
	.zero		1


	//----- nvinfo : EIATTR_EXIT_INSTR_OFFSETS
	.align		4
        /*0038*/ 	.byte	0x04, 0x1c
        /*003a*/ 	.short	(.L_280 - .L_279)


	//   ....[0]....
.L_279:
        /*003c*/ 	.word	0x00000130


	//   ....[1]....
        /*0040*/ 	.word	0x00000230


	//   ....[2]....
        /*0044*/ 	.word	0x00000260


	//----- nvinfo : EIATTR_MAX_THREADS
	.align		4
.L_280:
        /*0048*/ 	.byte	0x04, 0x05
        /*004a*/ 	.short	(.L_282 - .L_281)
.L_281:
        /*004c*/ 	.word	0x00000100
        /*0050*/ 	.word	0x00000001
        /*0054*/ 	.word	0x00000001


	//----- nvinfo : EIATTR_CBANK_PARAM_SIZE
	.align		4
.L_282:
        /*0058*/ 	.byte	0x03, 0x19
        /*005a*/ 	.short	0x0018


	//----- nvinfo : EIATTR_PARAM_CBANK
	.align		4
        /*005c*/ 	.byte	0x04, 0x0a
        /*005e*/ 	.short	(.L_284 - .L_283)
	.align		4
.L_283:
        /*0060*/ 	.word	index@(.nv.constant0._ZN3cub18CUB_300001_SM_10006detail8for_each13static_kernelINS2_12policy_hub_t12policy_500_tEmN6thrust24THRUST_300001_SM_1000_NS8cuda_cub20__uninitialized_fill7functorINS7_10device_ptrIdEEdEEEEvT0_T1_)
        /*0064*/ 	.short	0x0380
        /*0066*/ 	.short	0x0018


	//----- nvinfo : EIATTR_SW_WAR
	.align		4
.L_284:
        /*0068*/ 	.byte	0x04, 0x36
        /*006a*/ 	.short	(.L_286 - .L_285)
.L_285:
        /*006c*/ 	.word	0x00000008
.L_286:


//--------------------- .nv.info._ZN3cub18CUB_300001_SM_10006detail11EmptyKernelIvEEvv --------------------------
	.section	.nv.info._ZN3cub18CUB_300001_SM_10006detail11EmptyKernelIvEEvv,"",@"SHT_CUDA_INFO"
	.sectionflags	@""
	.align	4


	//----- nvinfo : EIATTR_CUDA_API_VERSION
	.align		4
        /*0000*/ 	.byte	0x04, 0x37
        /*0002*/ 	.short	(.L_288 - .L_287)
.L_287:
        /*0004*/ 	.word	0x00000082


	//----- nvinfo : EIATTR_SPARSE_MMA_MASK
	.align		4
.L_288:
        /*0008*/ 	.byte	0x03, 0x50
        /*000a*/ 	.short	0x0000


	//----- nvinfo : EIATTR_MAXREG_COUNT
	.align		4
        /*000c*/ 	.byte	0x03, 0x1b
        /*000e*/ 	.short	0x00ff


	//----- nvinfo : EIATTR_MERCURY_ISA_VERSION
	.align		4
        /*0010*/ 	.byte	0x03, 0x5f
        /*0012*/ 	.short	0x0101


	//----- nvinfo : EIATTR_VRC_CTA_INIT_COUNT
	.align		4
        /*0014*/ 	.byte	0x02, 0x4a
	.zero		1
	.zero		1


	//----- nvinfo : EIATTR_EXIT_INSTR_OFFSETS
	.align		4
        /*0018*/ 	.byte	0x04, 0x1c
        /*001a*/ 	.short	(.L_290 - .L_289)


	//   ....[0]....
.L_289:
        /*001c*/ 	.word	0x00000010


	//----- nvinfo : EIATTR_SW_WAR
	.align		4
.L_290:
        /*0020*/ 	.byte	0x04, 0x36
        /*0022*/ 	.short	(.L_292 - .L_291)
.L_291:
        /*0024*/ 	.word	0x00000008
.L_292:


//--------------------- .nv.info._Z13difference_abPdPKdS_ --------------------------
	.section	.nv.info._Z13difference_abPdPKdS_,"",@"SHT_CUDA_INFO"
	.sectionflags	@""
	.align	4


	//----- nvinfo : EIATTR_CUDA_API_VERSION
	.align		4
        /*0000*/ 	.byte	0x04, 0x37
        /*0002*/ 	.short	(.L_294 - .L_293)
.L_293:
        /*0004*/ 	.word	0x00000082


	//----- nvinfo : EIATTR_KPARAM_INFO
	.align		4
.L_294:
        /*0008*/ 	.byte	0x04, 0x17
        /*000a*/ 	.short	(.L_296 - .L_295)
.L_295:
        /*000c*/ 	.word	0x00000000
        /*0010*/ 	.short	0x0002
        /*0012*/ 	.short	0x0010
        /*0014*/ 	.byte	0x00, 0xf5, 0x21, 0x00


	//----- nvinfo : EIATTR_KPARAM_INFO
	.align		4
.L_296:
        /*0018*/ 	.byte	0x04, 0x17
        /*001a*/ 	.short	(.L_298 - .L_297)
.L_297:
        /*001c*/ 	.word	0x00000000
        /*0020*/ 	.short	0x0001
        /*0022*/ 	.short	0x0008
        /*0024*/ 	.byte	0x00, 0xf5, 0x21, 0x00


	//----- nvinfo : EIATTR_KPARAM_INFO
	.align		4
.L_298:
        /*0028*/ 	.byte	0x04, 0x17
        /*002a*/ 	.short	(.L_300 - .L_299)
.L_299:
        /*002c*/ 	.word	0x00000000
        /*0030*/ 	.short	0x0000
        /*0032*/ 	.short	0x0000
        /*0034*/ 	.byte	0x00, 0xf5, 0x21, 0x00


	//----- nvinfo : EIATTR_SPARSE_MMA_MASK
	.align		4
.L_300:
        /*0038*/ 	.byte	0x03, 0x50
        /*003a*/ 	.short	0x0000


	//----- nvinfo : EIATTR_MAXREG_COUNT
	.align		4
        /*003c*/ 	.byte	0x03, 0x1b
        /*003e*/ 	.short	0x00ff


	//----- nvinfo : EIATTR_MERCURY_ISA_VERSION
	.align		4
        /*0040*/ 	.byte	0x03, 0x5f
        /*0042*/ 	.short	0x0101


	//----- nvinfo : EIATTR_VRC_CTA_INIT_COUNT
	.align		4
        /*0044*/ 	.byte	0x02, 0x4a
	.zero		1
	.zero		1


	//----- nvinfo : EIATTR_EXIT_INSTR_OFFSETS
	.align		4
        /*0048*/ 	.byte	0x04, 0x1c
        /*004a*/ 	.short	(.L_302 - .L_301)


	//   ....[0]....
.L_301:
        /*004c*/ 	.word	0x00000110


	//   ....[1]....
        /*0050*/ 	.word	0x00000220


	//----- nvinfo : EIATTR_CBANK_PARAM_SIZE
	.align		4
.L_302:
        /*0054*/ 	.byte	0x03, 0x19
        /*0056*/ 	.short	0x0018


	//----- nvinfo : EIATTR_PARAM_CBANK
	.align		4
        /*0058*/ 	.byte	0x04, 0x0a
        /*005a*/ 	.short	(.L_304 - .L_303)
	.align		4
.L_303:
        /*005c*/ 	.word	index@(.nv.constant0._Z13difference_abPdPKdS_)
        /*0060*/ 	.short	0x0380
        /*0062*/ 	.short	0x0018


	//----- nvinfo : EIATTR_SW_WAR
	.align		4
.L_304:
        /*0064*/ 	.byte	0x04, 0x36
        /*0066*/ 	.short	(.L_306 - .L_305)
.L_305:
        /*0068*/ 	.word	0x00000008
.L_306:


//--------------------- .nv.info._Z8functionPKdPd --------------------------
	.section	.nv.info._Z8functionPKdPd,"",@"SHT_CUDA_INFO"
	.sectionflags	@""
	.align	4


	//----- nvinfo : EIATTR_CUDA_API_VERSION
	.align		4
        /*0000*/ 	.byte	0x04, 0x37
        /*0002*/ 	.short	(.L_308 - .L_307)
.L_307:
        /*0004*/ 	.word	0x00000082


	//----- nvinfo : EIATTR_KPARAM_INFO
	.align		4
.L_308:
        /*0008*/ 	.byte	0x04, 0x17
        /*000a*/ 	.short	(.L_310 - .L_309)
.L_309:
        /*000c*/ 	.word	0x00000000
        /*0010*/ 	.short	0x0001
        /*0012*/ 	.short	0x0008
        /*0014*/ 	.byte	0x00, 0xf5, 0x21, 0x00


	//----- nvinfo : EIATTR_KPARAM_INFO
	.align		4
.L_310:
        /*0018*/ 	.byte	0x04, 0x17
        /*001a*/ 	.short	(.L_312 - .L_311)
.L_311:
        /*001c*/ 	.word	0x00000000
        /*0020*/ 	.short	0x0000
        /*0022*/ 	.short	0x0000
        /*0024*/ 	.byte	0x00, 0xf5, 0x21, 0x00


	//----- nvinfo : EIATTR_SPARSE_MMA_MASK
	.align		4
.L_312:
        /*0028*/ 	.byte	0x03, 0x50
        /*002a*/ 	.short	0x0000


	//----- nvinfo : EIATTR_MAXREG_COUNT
	.align		4
        /*002c*/ 	.byte	0x03, 0x1b
        /*002e*/ 	.short	0x00ff


	//----- nvinfo : EIATTR_MERCURY_ISA_VERSION
	.align		4
        /*0030*/ 	.byte	0x03, 0x5f
        /*0032*/ 	.short	0x0101


	//----- nvinfo : EIATTR_VRC_CTA_INIT_COUNT
	.align		4
        /*0034*/ 	.byte	0x02, 0x4a
	.zero		1
	.zero		1


	//----- nvinfo : EIATTR_EXIT_INSTR_OFFSETS
	.align		4
        /*0038*/ 	.byte	0x04, 0x1c
        /*003a*/ 	.short	(.L_314 - .L_313)


	//   ....[0]....
.L_313:
        /*003c*/ 	.word	0x00000110


	//   ....[1]....
        /*0040*/ 	.word	0x00000430


	//----- nvinfo : EIATTR_CRS_STACK_SIZE
	.align		4
.L_314:
        /*0044*/ 	.byte	0x04, 0x1e
        /*0046*/ 	.short	(.L_316 - .L_315)
.L_315:
        /*0048*/ 	.word	0x00000000


	//----- nvinfo : EIATTR_CBANK_PARAM_SIZE
	.align		4
.L_316:
        /*004c*/ 	.byte	0x03, 0x19
        /*004e*/ 	.short	0x0010


	//----- nvinfo : EIATTR_PARAM_CBANK
	.align		4
        /*0050*/ 	.byte	0x04, 0x0a
        /*0052*/ 	.short	(.L_318 - .L_317)
	.align		4
.L_317:
        /*0054*/ 	.word	index@(.nv.constant0._Z8functionPKdPd)
        /*0058*/ 	.short	0x0380
        /*005a*/ 	.short	0x0010


	//----- nvinfo : EIATTR_SW_WAR
	.align		4
.L_318:
        /*005c*/ 	.byte	0x04, 0x36
        /*005e*/ 	.short	(.L_320 - .L_319)
.L_319:
        /*0060*/ 	.word	0x00000008
.L_320:


//--------------------- .nv.callgraph             --------------------------
	.section	.nv.callgraph,"",@"SHT_CUDA_CALLGRAPH"
	.align	4
	.sectionentsize	8
	.align		4
        /*0000*/ 	.word	0x00000000
	.align		4
        /*0004*/ 	.word	0xffffffff
	.align		4
        /*0008*/ 	.word	0x00000000
	.align		4
        /*000c*/ 	.word	0xfffffffe
	.align		4
        /*0010*/ 	.word	0x00000000
	.align		4
        /*0014*/ 	.word	0xfffffffd
	.align		4
        /*0018*/ 	.word	0x00000000
	.align		4
        /*001c*/ 	.word	0xfffffffc


//--------------------- .nv.constant4             --------------------------
	.section	.nv.constant4,"a",@progbits
	.align	8
	.align		8
.nv.constant4:
        /*0000*/ 	.dword	_ZN32_INTERNAL_cf35f300_4_k_cu_MAXEPS4cuda3std3__45__cpo5beginE
	.align		8
        /*0008*/ 	.dword	_ZN32_INTERNAL_cf35f300_4_k_cu_MAXEPS4cuda3std3__45__cpo3endE
	.align		8
        /*0010*/ 	.dword	_ZN32_INTERNAL_cf35f300_4_k_cu_MAXEPS4cuda3std3__45__cpo6cbeginE
	.align		8
        /*0018*/ 	.dword	_ZN32_INTERNAL_cf35f300_4_k_cu_MAXEPS4cuda3std3__45__cpo4cendE
	.align		8
        /*0020*/ 	.dword	_ZN32_INTERNAL_cf35f300_4_k_cu_MAXEPS4cuda3std3__45__cpo6rbeginE
	.align		8
        /*0028*/ 	.dword	_ZN32_INTERNAL_cf35f300_4_k_cu_MAXEPS4cuda3std3__45__cpo4rendE
	.align		8
        /*0030*/ 	.dword	_ZN32_INTERNAL_cf35f300_4_k_cu_MAXEPS4cuda3std3__45__cpo7crbeginE
	.align		8
        /*0038*/ 	.dword	_ZN32_INTERNAL_cf35f300_4_k_cu_MAXEPS4cuda3std3__45__cpo5crendE
	.align		8
        /*0040*/ 	.dword	_ZN32_INTERNAL_cf35f300_4_k_cu_MAXEPS4cuda3std3__434_GLOBAL__N__cf35f300_4_k_cu_MAXEPS6ignoreE
	.align		8
        /*0048*/ 	.dword	_ZN32_INTERNAL_cf35f300_4_k_cu_MAXEPS4cuda3std3__419piecewise_constructE
	.align		8
        /*0050*/ 	.dword	_ZN32_INTERNAL_cf35f300_4_k_cu_MAXEPS4cuda3std3__48in_placeE
	.align		8
        /*0058*/ 	.dword	_ZN32_INTERNAL_cf35f300_4_k_cu_MAXEPS4cuda3std3__420unreachable_sentinelE
	.align		8
        /*0060*/ 	.dword	_ZN32_INTERNAL_cf35f300_4_k_cu_MAXEPS4cuda3std3__47nulloptE
	.align		8
        /*0068*/ 	.dword	_ZN32_INTERNAL_cf35f300_4_k_cu_MAXEPS4cuda3std3__48unexpectE
	.align		8
        /*0070*/ 	.dword	_ZN32_INTERNAL_cf35f300_4_k_cu_MAXEPS4cuda3std6ranges3__45__cpo4swapE
	.align		8
        /*0078*/ 	.dword	_ZN32_INTERNAL_cf35f300_4_k_cu_MAXEPS4cuda3std6ranges3__45__cpo9iter_moveE
	.align		8
        /*0080*/ 	.dword	_ZN32_INTERNAL_cf35f300_4_k_cu_MAXEPS4cuda3std6ranges3__45__cpo5beginE
	.align		8
        /*0088*/ 	.dword	_ZN32_INTERNAL_cf35f300_4_k_cu_MAXEPS4cuda3std6ranges3__45__cpo3endE
	.align		8
        /*0090*/ 	.dword	_ZN32_INTERNAL_cf35f300_4_k_cu_MAXEPS4cuda3std6ranges3__45__cpo6cbeginE
	.align		8
        /*0098*/ 	.dword	_ZN32_INTERNAL_cf35f300_4_k_cu_MAXEPS4cuda3std6ranges3__45__cpo4cendE
	.align		8
        /*00a0*/ 	.dword	_ZN32_INTERNAL_cf35f300_4_k_cu_MAXEPS4cuda3std6ranges3__45__cpo7advanceE
	.align		8
        /*00a8*/ 	.dword	_ZN32_INTERNAL_cf35f300_4_k_cu_MAXEPS4cuda3std6ranges3__45__cpo9iter_swapE
	.align		8
        /*00b0*/ 	.dword	_ZN32_INTERNAL_cf35f300_4_k_cu_MAXEPS4cuda3std6ranges3__45__cpo4nextE
	.align		8
        /*00b8*/ 	.dword	_ZN32_INTERNAL_cf35f300_4_k_cu_MAXEPS4cuda3std6ranges3__45__cpo4prevE
	.align		8
        /*00c0*/ 	.dword	_ZN32_INTERNAL_cf35f300_4_k_cu_MAXEPS4cuda3std6ranges3__45__cpo4dataE
	.align		8
        /*00c8*/ 	.dword	_ZN32_INTERNAL_cf35f300_4_k_cu_MAXEPS4cuda3std6ranges3__45__cpo5cdataE
	.align		8
        /*00d0*/ 	.dword	_ZN32_INTERNAL_cf35f300_4_k_cu_MAXEPS4cuda3std6ranges3__45__cpo4sizeE
	.align		8
        /*00d8*/ 	.dword	_ZN32_INTERNAL_cf35f300_4_k_cu_MAXEPS4cuda3std6ranges3__45__cpo5ssizeE
	.align		8
        /*00e0*/ 	.dword	_ZN32_INTERNAL_cf35f300_4_k_cu_MAXEPS4cuda3std6ranges3__45__cpo8distanceE
	.align		8
        /*00e8*/ 	.dword	_ZN32_INTERNAL_cf35f300_4_k_cu_MAXEPS6thrust24THRUST_300001_SM_1000_NS8cuda_cub3parE
	.align		8
        /*00f0*/ 	.dword	_ZN32_INTERNAL_cf35f300_4_k_cu_MAXEPS6thrust24THRUST_300001_SM_1000_NS8cuda_cub10par_nosyncE
	.align		8
        /*00f8*/ 	.dword	_ZN32_INTERNAL_cf35f300_4_k_cu_MAXEPS6thrust24THRUST_300001_SM_1000_NS6system6detail10sequential3seqE
	.align		8
        /*0100*/ 	.dword	_ZN32_INTERNAL_cf35f300_4_k_cu_MAXEPS6thrust24THRUST_300001_SM_1000_NS12placeholders2_1E
	.align		8
        /*0108*/ 	.dword	_ZN32_INTERNAL_cf35f300_4_k_cu_MAXEPS6thrust24THRUST_300001_SM_1000_NS12placeholders2_2E
	.align		8
        /*0110*/ 	.dword	_ZN32_INTERNAL_cf35f300_4_k_cu_MAXEPS6thrust24THRUST_300001_SM_1000_NS12placeholders2_3E
	.align		8
        /*0118*/ 	.dword	_ZN32_INTERNAL_cf35f300_4_k_cu_MAXEPS6thrust24THRUST_300001_SM_1000_NS12placeholders2_4E
	.align		8
        /*0120*/ 	.dword	_ZN32_INTERNAL_cf35f300_4_k_cu_MAXEPS6thrust24THRUST_300001_SM_1000_NS12placeholders2_5E
	.align		8
        /*0128*/ 	.dword	_ZN32_INTERNAL_cf35f300_4_k_cu_MAXEPS6thrust24THRUST_300001_SM_1000_NS12placeholders2_6E
	.align		8
        /*0130*/ 	.dword	_ZN32_INTERNAL_cf35f300_4_k_cu_MAXEPS6thrust24THRUST_300001_SM_1000_NS12placeholders2_7E
	.align		8
        /*0138*/ 	.dword	_ZN32_INTERNAL_cf35f300_4_k_cu_MAXEPS6thrust24THRUST_300001_SM_1000_NS12placeholders2_8E
	.align		8
        /*0140*/ 	.dword	_ZN32_INTERNAL_cf35f300_4_k_cu_MAXEPS6thrust24THRUST_300001_SM_1000_NS12placeholders2_9E
	.align		8
        /*0148*/ 	.dword	_ZN32_INTERNAL_cf35f300_4_k_cu_MAXEPS6thrust24THRUST_300001_SM_1000_NS12placeholders3_10E
	.align		8
        /*0150*/ 	.dword	_ZN32_INTERNAL_cf35f300_4_k_cu_MAXEPS6thrust24THRUST_300001_SM_1000_NS3seqE


//--------------------- .text._ZN3cub18CUB_300001_SM_10006detail6reduce28DeviceReduceSingleTileKernelINS2_10policy_hubIdyN4cuda3__47maximumIdEEE10Policy1000EPdSB_iS8_ddNS5_3std3__410__identityEEEvT0_T1_T2_T3_T4_T6_ --------------------------
	.section	.text._ZN3cub18CUB_300001_SM_10006detail6reduce28DeviceReduceSingleTileKernelINS2_10policy_hubIdyN4cuda3__47maximumIdEEE10Policy1000EPdSB_iS8_ddNS5_3std3__410__identityEEEvT0_T1_T2_T3_T4_T6_,"ax",@progbits
	.align	128
        .global         _ZN3cub18CUB_300001_SM_10006detail6reduce28DeviceReduceSingleTileKernelINS2_10policy_hubIdyN4cuda3__47maximumIdEEE10Policy1000EPdSB_iS8_ddNS5_3std3__410__identityEEEvT0_T1_T2_T3_T4_T6_
        .type           _ZN3cub18CUB_300001_SM_10006detail6reduce28DeviceReduceSingleTileKernelINS2_10policy_hubIdyN4cuda3__47maximumIdEEE10Policy1000EPdSB_iS8_ddNS5_3std3__410__identityEEEvT0_T1_T2_T3_T4_T6_,@function
        .size           _ZN3cub18CUB_300001_SM_10006detail6reduce28DeviceReduceSingleTileKernelINS2_10policy_hubIdyN4cuda3__47maximumIdEEE10Policy1000EPdSB_iS8_ddNS5_3std3__410__identityEEEvT0_T1_T2_T3_T4_T6_,(.L_x_247 - _ZN3cub18CUB_300001_SM_10006detail6reduce28DeviceReduceSingleTileKernelINS2_10policy_hubIdyN4cuda3__47maximumIdEEE10Policy1000EPdSB_iS8_ddNS5_3std3__410__identityEEEvT0_T1_T2_T3_T4_T6_)
        .other          _ZN3cub18CUB_300001_SM_10006detail6reduce28DeviceReduceSingleTileKernelINS2_10policy_hubIdyN4cuda3__47maximumIdEEE10Policy1000EPdSB_iS8_ddNS5_3std3__410__identityEEEvT0_T1_T2_T3_T4_T6_,@"STO_CUDA_ENTRY STV_DEFAULT"
_ZN3cub18CUB_300001_SM_10006detail6reduce28DeviceReduceSingleTileKernelINS2_10policy_hubIdyN4cuda3__47maximumIdEEE10Policy1000EPdSB_iS8_ddNS5_3std3__410__identityEEEvT0_T1_T2_T3_T4_T6_:
.text._ZN3cub18CUB_300001_SM_10006detail6reduce28DeviceReduceSingleTileKernelINS2_10policy_hubIdyN4cuda3__47maximumIdEEE10Policy1000EPdSB_iS8_ddNS5_3std3__410__identityEEEvT0_T1_T2_T3_T4_T6_:
[----:B------:R-:W-:Y:S01]  /*0000*/  LDC R1, c[0x0][0x37c] ;  /* 0x0000df00ff017b82 */ /* 0x000fe20000000800 */
[----:B------:R-:W0:Y:S01]  /*0010*/  LDCU UR4, c[0x0][0x390] ;  /* 0x00007200ff0477ac */ /* 0x000e220008000800 */
[----:B------:R-:W1:Y:S01]  /*0020*/  LDCU.64 UR6, c[0x0][0x358] ;  /* 0x00006b00ff0677ac */ /* 0x000e620008000a00 */
[----:B0-----:R-:W-:-:S05]  /*0030*/  IMAD.U32 R4, RZ, RZ, UR4 ;  /* 0x00000004ff047e24 */ /* 0x001fca000f8e00ff */
[----:B------:R-:W-:-:S13]  /*0040*/  ISETP.NE.AND P0, PT, R4, RZ, PT ;  /* 0x000000ff0400720c */ /* 0x000fda0003f05270 */
[----:B-1----:R-:W-:Y:S05]  /*0050*/  @P0 BRA `(.L_x_0) ;  /* 0x00000000001c0947 */ /* 0x002fea0003800000 */
[----:B------:R-:W0:Y:S02]  /*0060*/  S2R R0, SR_TID.X ;  /* 0x0000000000007919 */ /* 0x000e240000002100 */
[----:B0-----:R-:W-:-:S13]  /*0070*/  ISETP.NE.AND P0, PT, R0, RZ, PT ;  /* 0x000000ff0000720c */ /* 0x001fda0003f05270 */
[----:B------:R-:W-:Y:S05]  /*0080*/  @P0 EXIT ;  /* 0x000000000000094d */ /* 0x000fea0003800000 */
[----:B------:R-:W0:Y:S08]  /*0090*/  LDC.64 R2, c[0x0][0x388] ;  /* 0x0000e200ff027b82 */ /* 0x000e300000000a00 */
[----:B------:R-:W0:Y:S02]  /*00a0*/  LDC.64 R4, c[0x0][0x398] ;  /* 0x0000e600ff047b82 */ /* 0x000e240000000a00 */
[----:B0-----:R-:W-:Y:S01]  /*00b0*/  STG.E.64 desc[UR6][R2.64], R4 ;  /* 0x0000000402007986 */ /* 0x001fe2000c101b06 */
[----:B------:R-:W-:Y:S05]  /*00c0*/  EXIT ;  /* 0x000000000000794d */ /* 0x000fea0003800000 */
.L_x_0:
[----:B------:R-:W0:Y:S01]  /*00d0*/  LDCU UR4, c[0x0][0x380] ;  /* 0x00007000ff0477ac */ /* 0x000e220008000800 */
[----:B------:R-:W-:Y:S01]  /*00e0*/  BSSY.RECONVERGENT B0, `(.L_x_1) ;  /* 0x00005b3000007945 */ /* 0x000fe20003800200 */
[----:B0-----:R-:W-:-:S09]  /*00f0*/  ULOP3.LUT UP0, URZ, UR4, 0x1f, URZ, 0xc0, !UPT ;  /* 0x0000001f04ff7892 */ /* 0x001fd2000f80c0ff */
[----:B------:R-:W-:Y:S05]  /*0100*/  BRA.U UP0, `(.L_x_2) ;  /* 0x0000002d003c7547 */ /* 0x000fea000b800000 */
[----:B------:R-:W-:-:S13]  /*0110*/  ISETP.GT.AND P0, PT, R4, 0x7ff, PT ;  /* 0x000007ff0400780c */ /* 0x000fda0003f04270 */
[----:B------:R-:W-:Y:S05]  /*0120*/  @P0 BRA `(.L_x_3) ;  /* 0x0000001400e80947 */ /* 0x000fea0003800000 */
[----:B------:R-:W0:Y:S01]  /*0130*/  S2R R3, SR_TID.X ;  /* 0x0000000000037919 */ /* 0x000e220000002100 */
[----:B------:R-:W-:Y:S01]  /*0140*/  BSSY.RECONVERGENT B1, `(.L_x_4) ;  /* 0x0000009000017945 */ /* 0x000fe20003800200 */
[----:B------:R-:W-:Y:S02]  /*0150*/  CS2R R6, SRZ ;  /* 0x0000000000067805 */ /* 0x000fe4000001ff00 */
[----:B0-----:R-:W-:Y:S01]  /*0160*/  ISETP.GE.AND P0, PT, R3, R4, PT ;  /* 0x000000040300720c */ /* 0x001fe20003f06270 */
[----:B------:R-:W-:-:S12]  /*0170*/  IMAD.MOV.U32 R5, RZ, RZ, R3 ;  /* 0x000000ffff057224 */ /* 0x000fd800078e0003 */
[----:B------:R-:W-:Y:S05]  /*0180*/  @P0 BRA `(.L_x_5) ;  /* 0x0000000000100947 */ /* 0x000fea0003800000 */
[----:B------:R-:W0:Y:S02]  /*0190*/  LDC.64 R6, c[0x0][0x380] ;  /* 0x0000e000ff067b82 */ /* 0x000e240000000a00 */
[----:B0-----:R-:W-:-:S06]  /*01a0*/  IMAD.WIDE.U32 R6, R3, 0x8, R6 ;  /* 0x0000000803067825 */ /* 0x001fcc00078e0006 */
[----:B------:R-:W5:Y:S01]  /*01b0*/  LDG.E.64.CONSTANT R6, desc[UR6][R6.64] ;  /* 0x0000000606067981 */ /* 0x000f62000c1e9b00 */
[----:B------:R-:W-:-:S07]  /*01c0*/  VIADD R5, R3, 0x100 ;  /* 0x0000010003057836 */ /* 0x000fce0000000000 */
.L_x_5:
[----:B------:R-:W-:Y:S05]  /*01d0*/  BSYNC.RECONVERGENT B1 ;  /* 0x0000000000017941 */ /* 0x000fea0003800200 */
.L_x_4:
[----:B------:R-:W-:Y:S01]  /*01e0*/  ISETP.GE.AND P0, PT, R5, R4, PT ;  /* 0x000000040500720c */ /* 0x000fe20003f06270 */
[----:B------:R-:W-:-:S12]  /*01f0*/  BSSY.RECONVERGENT B1, `(.L_x_6) ;  /* 0x00000b0000017945 */ /* 0x000fd80003800200 */
[----:B------:R-:W-:Y:S05]  /*0200*/  @P0 BRA `(.L_x_7) ;  /* 0x0000000800b80947 */ /* 0x000fea0003800000 */
[----:B------:R-:W-:Y:S01]  /*0210*/  LOP3.LUT R9, RZ, R5, RZ, 0x33, !PT ;  /* 0x00000005ff097212 */ /* 0x000fe200078e33ff */
[----:B------:R-:W-:Y:S04]  /*0220*/  BSSY.RECONVERGENT B2, `(.L_x_8) ;  /* 0x0000019000027945 */ /* 0x000fe80003800200 */
[----:B------:R-:W-:-:S05]  /*0230*/  IMAD.IADD R0, R9, 0x1, R4 ;  /* 0x0000000109007824 */ /* 0x000fca00078e0204 */
[C---:B------:R-:W-:Y:S02]  /*0240*/  LOP3.LUT R2, R0.reuse, 0x300, RZ, 0xc0, !PT ;  /* 0x0000030000027812 */ /* 0x040fe400078ec0ff */
[----:B------:R-:W-:Y:S02]  /*0250*/  ISETP.GE.U32.AND P0, PT, R0, 0x300, PT ;  /* 0x000003000000780c */ /* 0x000fe40003f06070 */
[----:B------:R-:W-:-:S13]  /*0260*/  ISETP.NE.AND P1, PT, R2, 0x300, PT ;  /* 0x000003000200780c */ /* 0x000fda0003f25270 */
[----:B------:R-:W-:Y:S05]  /*0270*/  @!P1 BRA `(.L_x_9) ;  /* 0x00000000004c9947 */ /* 0x000fea0003800000 */
[----:B------:R-:W0:Y:S01]  /*0280*/  LDC.64 R8, c[0x0][0x380] ;  /* 0x0000e000ff087b82 */ /* 0x000e220000000a00 */
[----:B------:R-:W-:-:S04]  /*0290*/  LEA.HI R0, R0, 0x1, RZ, 0x18 ;  /* 0x0000000100007811 */ /* 0x000fc800078fc0ff */
[----:B------:R-:W-:-:S05]  /*02a0*/  LOP3.LUT R0, R0, 0x3, RZ, 0xc0, !PT ;  /* 0x0000000300007812 */ /* 0x000fca00078ec0ff */
[----:B------:R-:W-:Y:S02]  /*02b0*/  IMAD.MOV R0, RZ, RZ, -R0 ;  /* 0x000000ffff007224 */ /* 0x000fe400078e0a00 */
[----:B0-----:R-:W-:-:S04]  /*02c0*/  IMAD.WIDE.U32 R8, R5, 0x8, R8 ;  /* 0x0000000805087825 */ /* 0x001fc800078e0008 */
[----:B------:R-:W-:Y:S02]  /*02d0*/  IMAD.MOV.U32 R2, RZ, RZ, R8 ;  /* 0x000000ffff027224 */ /* 0x000fe400078e0008 */
[----:B------:R-:W-:-:S07]  /*02e0*/  IMAD.MOV.U32 R11, RZ, RZ, R9 ;  /* 0x000000ffff0b7224 */ /* 0x000fce00078e0009 */
.L_x_10:
[----:B------:R-:W-:Y:S02]  /*02f0*/  IMAD.MOV.U32 R8, RZ, RZ, R2 ;  /* 0x000000ffff087224 */ /* 0x000fe400078e0002 */
[----:B------:R-:W-:-:S06]  /*0300*/  IMAD.MOV.U32 R9, RZ, RZ, R11 ;  /* 0x000000ffff097224 */ /* 0x000fcc00078e000b */
[----:B------:R-:W2:Y:S01]  /*0310*/  LDG.E.64.CONSTANT R8, desc[UR6][R8.64] ;  /* 0x0000000608087981 */ /* 0x000ea2000c1e9b00 */
[----:B------:R-:W-:Y:S01]  /*0320*/  VIADD R0, R0, 0x1 ;  /* 0x0000000100007836 */ /* 0x000fe20000000000 */
[----:B------:R-:W-:Y:S01]  /*0330*/  IADD3 R2, P3, PT, R2, 0x800, RZ ;  /* 0x0000080002027810 */ /* 0x000fe20007f7e0ff */
[----:B------:R-:W-:-:S03]  /*0340*/  VIADD R5, R5, 0x100 ;  /* 0x0000010005057836 */ /* 0x000fc60000000000 */
[----:B------:R-:W-:Y:S01]  /*0350*/  ISETP.NE.AND P2, PT, R0, RZ, PT ;  /* 0x000000ff0000720c */ /* 0x000fe20003f45270 */
[----:B------:R-:W-:Y:S01]  /*0360*/  IMAD.X R11, RZ, RZ, R11, P3 ;  /* 0x000000ffff0b7224 */ /* 0x000fe200018e060b */
[----:B--2--5:R-:W-:-:S06]  /*0370*/  DSETP.GEU.AND P1, PT, R6, R8, PT ;  /* 0x000000080600722a */ /* 0x024fcc0003f2e000 */
[----:B------:R-:W-:Y:S02]  /*0380*/  FSEL R6, R8, R6, !P1 ;  /* 0x0000000608067208 */ /* 0x000fe40004800000 */
[----:B------:R-:W-:-:S03]  /*0390*/  FSEL R7, R9, R7, !P1 ;  /* 0x0000000709077208 */ /* 0x000fc60004800000 */
[----:B------:R-:W-:Y:S05]  /*03a0*/  @P2 BRA `(.L_x_10) ;  /* 0xfffffffc00d02947 */ /* 0x000fea000383ffff */
.L_x_9:
[----:B------:R-:W-:Y:S05]  /*03b0*/  BSYNC.RECONVERGENT B2 ;  /* 0x0000000000027941 */ /* 0x000fea0003800200 */
.L_x_8:
[----:B------:R-:W-:Y:S05]  /*03c0*/  @!P0 BRA `(.L_x_7) ;  /* 0x0000000800488947 */ /* 0x000fea0003800000 */
[----:B------:R-:W-:Y:S01]  /*03d0*/  IMAD.IADD R0, R4, 0x1, -R5 ;  /* 0x0000000104007824 */ /* 0x000fe200078e0a05 */
[----:B------:R-:W-:Y:S01]  /*03e0*/  BSSY.RECONVERGENT B2, `(.L_x_11) ;  /* 0x0000051000027945 */ /* 0x000fe20003800200 */
[----:B------:R-:W-:-:S03]  /*03f0*/  PLOP3.LUT P0, PT, PT, PT, PT, 0x80, 0x8 ;  /* 0x000000000008781c */ /* 0x000fc60003f0f070 */
[----:B------:R-:W-:-:S13]  /*0400*/  ISETP.GT.AND P1, PT, R0, 0xc00, PT ;  /* 0x00000c000000780c */ /* 0x000fda0003f24270 */
[----:B------:R-:W-:Y:S05]  /*0410*/  @!P1 BRA `(.L_x_12) ;  /* 0x0000000400349947 */ /* 0x000fea0003800000 */
[----:B------:R-:W0:Y:S01]  /*0420*/  LDC.64 R8, c[0x0][0x380] ;  /* 0x0000e000ff087b82 */ /* 0x000e220000000a00 */
[----:B------:R-:W-:Y:S01]  /*0430*/  PLOP3.LUT P0, PT, PT, PT, PT, 0x8, 0x80 ;  /* 0x000000000080781c */ /* 0x000fe20003f0e170 */
[----:B------:R-:W-:-:S12]  /*0440*/  VIADD R0, R4, 0xfffff400 ;  /* 0xfffff40004007836 */ /* 0x000fd80000000000 */
.L_x_13:
[----:B0-----:R-:W-:-:S05]  /*0450*/  IMAD.WIDE R30, R5, 0x8, R8 ;  /* 0x00000008051e7825 */ /* 0x001fca00078e0208 */
[----:B------:R-:W2:Y:S04]  /*0460*/  LDG.E.64.CONSTANT R10, desc[UR6][R30.64] ;  /* 0x000000061e0a7981 */ /* 0x000ea8000c1e9b00 */
[----:B------:R-:W3:Y:S04]  /*0470*/  LDG.E.64.CONSTANT R12, desc[UR6][R30.64+0x800] ;  /* 0x000800061e0c7981 */ /* 0x000ee8000c1e9b00 */
[----:B------:R-:W4:Y:S01]  /*0480*/  LDG.E.64.CONSTANT R14, desc[UR6][R30.64+0x1000] ;  /* 0x001000061e0e7981 */ /* 0x000f22000c1e9b00 */
[----:B------:R-:W-:-:S03]  /*0490*/  VIADD R39, R5, 0x400 ;  /* 0x0000040005277836 */ /* 0x000fc60000000000 */
[----:B------:R-:W4:Y:S01]  /*04a0*/  LDG.E.64.CONSTANT R16, desc[UR6][R30.64+0x1800] ;  /* 0x001800061e107981 */ /* 0x000f22000c1e9b00 */
[----:B------:R-:W-:-:S05]  /*04b0*/  IMAD.WIDE R38, R39, 0x8, R8 ;  /* 0x0000000827267825 */ /* 0x000fca00078e0208 */
[----:B------:R-:W4:Y:S04]  /*04c0*/  LDG.E.64.CONSTANT R18, desc[UR6][R38.64] ;  /* 0x0000000626127981 */ /* 0x000f28000c1e9b00 */
[----:B------:R-:W4:Y:S04]  /*04d0*/  LDG.E.64.CONSTANT R20, desc[UR6][R38.64+0x800] ;  /* 0x0008000626147981 */ /* 0x000f28000c1e9b00 */
        /* <DEDUP_REMOVED lines=12> */
[----:B------:R-:W4:Y:S04]  /*05a0*/  LDG.E.64.CONSTANT R38, desc[UR6][R44.64+0x1000] ;  /* 0x001000062c267981 */ /* 0x000f28000c1e9b00 */
[----:B------:R-:W4:Y:S01]  /*05b0*/  LDG.E.64.CONSTANT R40, desc[UR6][R44.64+0x1800] ;  /* 0x001800062c287981 */ /* 0x000f22000c1e9b00 */
[----:B------:R-:W-:-:S05]  /*05c0*/  VIADD R5, R5, 0x1000 ;  /* 0x0000100005057836 */ /* 0x000fca0000000000 */
[----:B------:R-:W-:Y:S01]  /*05d0*/  ISETP.GE.AND P2, PT, R5, R0, PT ;  /* 0x000000000500720c */ /* 0x000fe20003f46270 */
[----:B--2--5:R-:W-:-:S06]  /*05e0*/  DSETP.GEU.AND P1, PT, R6, R10, PT ;  /* 0x0000000a0600722a */ /* 0x024fcc0003f2e000 */
[----:B------:R-:W-:Y:S02]  /*05f0*/  FSEL R6, R10, R6, !P1 ;  /* 0x000000060a067208 */ /* 0x000fe40004800000 */
[----:B------:R-:W-:-:S06]  /*0600*/  FSEL R7, R11, R7, !P1 ;  /* 0x000000070b077208 */ /* 0x000fcc0004800000 */
[----:B---3--:R-:W-:-:S06]  /*0610*/  DSETP.GEU.AND P1, PT, R6, R12, PT ;  /* 0x0000000c0600722a */ /* 0x008fcc0003f2e000 */
[----:B------:R-:W-:Y:S02]  /*0620*/  FSEL R6, R12, R6, !P1 ;  /* 0x000000060c067208 */ /* 0x000fe40004800000 */
[----:B------:R-:W-:-:S06]  /*0630*/  FSEL R7, R13, R7, !P1 ;  /* 0x000000070d077208 */ /* 0x000fcc0004800000 */
[----:B----4-:R-:W-:-:S06]  /*0640*/  DSETP.GEU.AND P1, PT, R6, R14, PT ;  /* 0x0000000e0600722a */ /* 0x010fcc0003f2e000 */
[----:B------:R-:W-:Y:S02]  /*0650*/  FSEL R6, R14, R6, !P1 ;  /* 0x000000060e067208 */ /* 0x000fe40004800000 */
[----:B------:R-:W-:-:S06]  /*0660*/  FSEL R7, R15, R7, !P1 ;  /* 0x000000070f077208 */ /* 0x000fcc0004800000 */
[----:B------:R-:W-:-:S06]  /*0670*/  DSETP.GEU.AND P1, PT, R6, R16, PT ;  /* 0x000000100600722a */ /* 0x000fcc0003f2e000 */
        /* <DEDUP_REMOVED lines=37> */
[----:B------:R-:W-:Y:S01]  /*08d0*/  FSEL R7, R41, R7, !P1 ;  /* 0x0000000729077208 */ /* 0x000fe20004800000 */
[----:B------:R-:W-:Y:S06]  /*08e0*/  @!P2 BRA `(.L_x_13) ;  /* 0xfffffff800d8a947 */ /* 0x000fec000383ffff */
.L_x_12:
[----:B------:R-:W-:Y:S05]  /*08f0*/  BSYNC.RECONVERGENT B2 ;  /* 0x0000000000027941 */ /* 0x000fea0003800200 */
.L_x_11:
[----:B------:R-:W-:Y:S01]  /*0900*/  IMAD.IADD R0, R4, 0x1, -R5 ;  /* 0x0000000104007824 */ /* 0x000fe200078e0a05 */
[----:B------:R-:W-:Y:S04]  /*0910*/  BSSY.RECONVERGENT B2, `(.L_x_14) ;  /* 0x0000029000027945 */ /* 0x000fe80003800200 */
[----:B------:R-:W-:-:S13]  /*0920*/  ISETP.GT.AND P1, PT, R0, 0x400, PT ;  /* 0x000004000000780c */ /* 0x000fda0003f24270 */
[----:B------:R-:W-:Y:S05]  /*0930*/  @!P1 BRA `(.L_x_15) ;  /* 0x0000000000989947 */ /* 0x000fea0003800000 */
[----:B------:R-:W0:Y:S02]  /*0940*/  LDC.64 R18, c[0x0][0x380] ;  /* 0x0000e000ff127b82 */ /* 0x000e240000000a00 */
        /* <DEDUP_REMOVED lines=11> */
[----:B------:R-:W-:Y:S01]  /*0a00*/  VIADD R5, R5, 0x800 ;  /* 0x0000080005057836 */ /* 0x000fe20000000000 */
        /* <DEDUP_REMOVED lines=20> */
[----:B------:R-:W-:Y:S02]  /*0b50*/  FSEL R7, R25, R7, !P0 ;  /* 0x0000000719077208 */ /* 0x000fe40004000000 */
[----:B------:R-:W-:-:S04]  /*0b60*/  PLOP3.LUT P0, PT, PT, PT, PT, 0x8, 0x80 ;  /* 0x000000000080781c */ /* 0x000fc80003f0e170 */
[----:B------:R-:W-:-:S06]  /*0b70*/  DSETP.GEU.AND P1, PT, R6, R26, PT ;  /* 0x0000001a0600722a */ /* 0x000fcc0003f2e000 */
[----:B------:R-:W-:Y:S02]  /*0b80*/  FSEL R6, R26, R6, !P1 ;  /* 0x000000061a067208 */ /* 0x000fe40004800000 */
[----:B------:R-:W-:-:S07]  /*0b90*/  FSEL R7, R27, R7, !P1 ;  /* 0x000000071b077208 */ /* 0x000fce0004800000 */
.L_x_15:
[----:B------:R-:W-:Y:S05]  /*0ba0*/  BSYNC.RECONVERGENT B2 ;  /* 0x0000000000027941 */ /* 0x000fea0003800200 */
.L_x_14:
[----:B------:R-:W-:-:S13]  /*0bb0*/  ISETP.LT.OR P0, PT, R5, R4, P0 ;  /* 0x000000040500720c */ /* 0x000fda0000701670 */
[----:B------:R-:W-:Y:S05]  /*0bc0*/  @!P0 BRA `(.L_x_7) ;  /* 0x0000000000488947 */ /* 0x000fea0003800000 */
[----:B------:R-:W0:Y:S02]  /*0bd0*/  LDC.64 R8, c[0x0][0x380] ;  /* 0x0000e000ff087b82 */ /* 0x000e240000000a00 */
[----:B0-----:R-:W-:-:S05]  /*0be0*/  IMAD.WIDE R8, R5, 0x8, R8 ;  /* 0x0000000805087825 */ /* 0x001fca00078e0208 */
[----:B------:R-:W2:Y:S04]  /*0bf0*/  LDG.E.64.CONSTANT R10, desc[UR6][R8.64] ;  /* 0x00000006080a7981 */ /* 0x000ea8000c1e9b00 */
[----:B------:R-:W3:Y:S04]  /*0c00*/  LDG.E.64.CONSTANT R12, desc[UR6][R8.64+0x800] ;  /* 0x00080006080c7981 */ /* 0x000ee8000c1e9b00 */
[----:B------:R-:W4:Y:S04]  /*0c10*/  LDG.E.64.CONSTANT R14, desc[UR6][R8.64+0x1000] ;  /* 0x00100006080e7981 */ /* 0x000f28000c1e9b00 */
[----:B------:R-:W4:Y:S01]  /*0c20*/  LDG.E.64.CONSTANT R16, desc[UR6][R8.64+0x1800] ;  /* 0x0018000608107981 */ /* 0x000f22000c1e9b00 */
        /* <DEDUP_REMOVED lines=11> */
[----:B------:R-:W-:-:S07]  /*0ce0*/  FSEL R7, R17, R7, !P0 ;  /* 0x0000000711077208 */ /* 0x000fce0004000000 */
.L_x_7:
[----:B------:R-:W-:Y:S05]  /*0cf0*/  BSYNC.RECONVERGENT B1 ;  /* 0x0000000000017941 */ /* 0x000fea0003800200 */
.L_x_6:
[----:B------:R-:W-:-:S13]  /*0d00*/  ISETP.GE.AND P0, PT, R4, 0x100, PT ;  /* 0x000001000400780c */ /* 0x000fda0003f06270 */
[----:B------:R-:W-:Y:S05]  /*0d10*/  @!P0 BRA `(.L_x_16) ;  /* 0x00000004003c8947 */ /* 0x000fea0003800000 */
[----:B------:R-:W0:Y:S01]  /*0d20*/  S2R R8, SR_LANEID ;  /* 0x0000000000087919 */ /* 0x000e220000000000 */
[----:B-----5:R-:W-:Y:S04]  /*0d30*/  SHFL.DOWN PT, R4, R6, 0x1, 0x1f ;  /* 0x08201f0006047f89 */ /* 0x020fe800000e0000 */
[----:B------:R-:W1:Y:S02]  /*0d40*/  SHFL.DOWN PT, R5, R7, 0x1, 0x1f ;  /* 0x08201f0007057f89 */ /* 0x000e6400000e0000 */
[----:B-1----:R-:W-:Y:S01]  /*0d50*/  DSETP.GEU.AND P1, PT, R6, R4, PT ;  /* 0x000000040600722a */ /* 0x002fe20003f2e000 */
[C---:B0-----:R-:W-:Y:S02]  /*0d60*/  ISETP.GT.AND P0, PT, R8.reuse, 0x1e, PT ;  /* 0x0000001e0800780c */ /* 0x041fe40003f04270 */
[----:B------:R-:W-:-:S03]  /*0d70*/  ISETP.NE.AND P2, PT, R8, RZ, PT ;  /* 0x000000ff0800720c */ /* 0x000fc60003f45270 */
[----:B------:R-:W-:Y:S02]  /*0d80*/  FSEL R9, R4, R6, !P1 ;  /* 0x0000000604097208 */ /* 0x000fe40004800000 */
[----:B------:R-:W-:Y:S02]  /*0d90*/  FSEL R5, R5, R7, !P1 ;  /* 0x0000000705057208 */ /* 0x000fe40004800000 */
[----:B------:R-:W-:Y:S02]  /*0da0*/  FSEL R6, R6, R9, P0 ;  /* 0x0000000906067208 */ /* 0x000fe40000000000 */
[----:B------:R-:W-:Y:S02]  /*0db0*/  FSEL R11, R7, R5, P0 ;  /* 0x00000005070b7208 */ /* 0x000fe40000000000 */
[----:B------:R-:W-:Y:S01]  /*0dc0*/  ISETP.GT.AND P0, PT, R8, 0x1d, PT ;  /* 0x0000001d0800780c */ /* 0x000fe20003f04270 */
[----:B------:R-:W-:Y:S01]  /*0dd0*/  SHFL.DOWN PT, R4, R6, 0x2, 0x1f ;  /* 0x08401f0006047f89 */ /* 0x000fe200000e0000 */
[----:B------:R-:W-:Y:S01]  /*0de0*/  @!P2 MOV R2, 0x400 ;  /* 0x000004000002a802 */ /* 0x000fe20000000f00 */
[----:B------:R-:W-:Y:S01]  /*0df0*/  IMAD.MOV.U32 R7, RZ, RZ, R11 ;  /* 0x000000ffff077224 */ /* 0x000fe200078e000b */
[----:B------:R-:W-:Y:S01]  /*0e00*/  @!P2 SHF.R.U32.HI R0, RZ, 0x2, R3 ;  /* 0x00000002ff00a819 */ /* 0x000fe20000011603 */
[----:B------:R-:W0:Y:S03]  /*0e10*/  SHFL.DOWN PT, R5, R11, 0x2, 0x1f ;  /* 0x08401f000b057f89 */ /* 0x000e2600000e0000 */
[----:B------:R-:W-:Y:S01]  /*0e20*/  @!P2 LOP3.LUT R0, R0, 0xf8, RZ, 0xc0, !PT ;  /* 0x000000f80000a812 */ /* 0x000fe200078ec0ff */
[----:B------:R-:W1:Y:S01]  /*0e30*/  @!P2 S2R R9, SR_CgaCtaId ;  /* 0x000000000009a919 */ /* 0x000e620000008800 */
[----:B0-----:R-:W-:-:S06]  /*0e40*/  DSETP.GEU.AND P1, PT, R6, R4, PT ;  /* 0x000000040600722a */ /* 0x001fcc0003f2e000 */
[----:B------:R-:W-:Y:S02]  /*0e50*/  @!P0 FSEL R6, R4, R6, !P1 ;  /* 0x0000000604068208 */ /* 0x000fe40004800000 */
[----:B------:R-:W-:Y:S02]  /*0e60*/  @!P0 FSEL R11, R5, R11, !P1 ;  /* 0x0000000b050b8208 */ /* 0x000fe40004800000 */
[----:B------:R-:W-:Y:S01]  /*0e70*/  ISETP.GT.AND P0, PT, R8, 0x1b, PT ;  /* 0x0000001b0800780c */ /* 0x000fe20003f04270 */
[----:B------:R-:W-:Y:S02]  /*0e80*/  SHFL.DOWN PT, R4, R6, 0x4, 0x1f ;  /* 0x08801f0006047f89 */ /* 0x000fe400000e0000 */
[----:B------:R-:W-:Y:S02]  /*0e90*/  IMAD.MOV.U32 R7, RZ, RZ, R11 ;  /* 0x000000ffff077224 */ /* 0x000fe400078e000b */
[----:B------:R-:W0:Y:S04]  /*0ea0*/  SHFL.DOWN PT, R5, R11, 0x4, 0x1f ;  /* 0x08801f000b057f89 */ /* 0x000e2800000e0000 */
        /* <DEDUP_REMOVED lines=14> */
[----:B0-----:R-:W-:Y:S01]  /*0f90*/  DSETP.GEU.AND P0, PT, R6, R4, PT ;  /* 0x000000040600722a */ /* 0x001fe20003f0e000 */
[----:B-1----:R-:W-:-:S05]  /*0fa0*/  @!P2 LEA R7, R9, R2, 0x18 ;  /* 0x000000020907a211 */ /* 0x002fca00078ec0ff */
[----:B------:R-:W-:Y:S01]  /*0fb0*/  FSEL R4, R4, R6, !P0 ;  /* 0x0000000604047208 */ /* 0x000fe20004000000 */
[----:B------:R-:W-:Y:S01]  /*0fc0*/  @!P2 IMAD.IADD R9, R0, 0x1, R7 ;  /* 0x000000010009a824 */ /* 0x000fe200078e0207 */
[----:B------:R-:W-:Y:S02]  /*0fd0*/  FSEL R5, R5, R11, !P0 ;  /* 0x0000000b05057208 */ /* 0x000fe40004000000 */
[----:B------:R-:W-:Y:S02]  /*0fe0*/  ISETP.NE.AND P0, PT, R3, RZ, PT ;  /* 0x000000ff0300720c */ /* 0x000fe40003f05270 */
[----:B------:R-:W-:Y:S01]  /*0ff0*/  FSEL R6, R6, R4, P1 ;  /* 0x0000000406067208 */ /* 0x000fe20000800000 */
[----:B------:R3:W-:Y:S01]  /*1000*/  @!P2 STS.64 [R9+0x8], R4 ;  /* 0x000008040900a388 */ /* 0x0007e20000000a00 */
[----:B------:R-:W-:Y:S01]  /*1010*/  FSEL R7, R11, R5, P1 ;  /* 0x000000050b077208 */ /* 0x000fe20000800000 */
[----:B------:R-:W-:Y:S08]  /*1020*/  BAR.SYNC.DEFER_BLOCKING 0x0 ;  /* 0x0000000000007b1d */ /* 0x000ff00000010000 */
[----:B------:R-:W-:Y:S05]  /*1030*/  @P0 BRA `(.L_x_17) ;  /* 0x0000004800f40947 */ /* 0x000fea0003800000 */
[----:B------:R-:W0:Y:S01]  /*1040*/  S2UR UR5, SR_CgaCtaId ;  /* 0x00000000000579c3 */ /* 0x000e220000008800 */
[----:B------:R-:W-:Y:S02]  /*1050*/  UMOV UR4, 0x400 ;  /* 0x0000040000047882 */ /* 0x000fe40000000000 */
[----:B0-----:R-:W-:-:S09]  /*1060*/  ULEA UR4, UR5, UR4, 0x18 ;  /* 0x0000000405047291 */ /* 0x001fd2000f8ec0ff */
[----:B---3--:R-:W0:Y:S04]  /*1070*/  LDS.128 R8, [UR4+0x10] ;  /* 0x00001004ff087984 */ /* 0x008e280008000c00 */
[----:B------:R-:W1:Y:S01]  /*1080*/  LDS.128 R12, [UR4+0x20] ;  /* 0x00002004ff0c7984 */ /* 0x000e620008000c00 */
[----:B0-----:R-:W-:-:S06]  /*1090*/  DSETP.GEU.AND P1, PT, R6, R8, PT ;  /* 0x000000080600722a */ /* 0x001fcc0003f2e000 */
[----:B------:R-:W-:Y:S02]  /*10a0*/  FSEL R2, R8, R6, !P1 ;  /* 0x0000000608027208 */ /* 0x000fe40004800000 */
[----:B------:R-:W-:Y:S02]  /*10b0*/  FSEL R3, R9, R7, !P1 ;  /* 0x0000000709037208 */ /* 0x000fe40004800000 */
[----:B------:R-:W0:Y:S04]  /*10c0*/  LDS.128 R4, [UR4+0x30] ;  /* 0x00003004ff047984 */ /* 0x000e280008000c00 */
[----:B------:R-:W-:-:S06]  /*10d0*/  DSETP.GEU.AND P1, PT, R2, R10, PT ;  /* 0x0000000a0200722a */ /* 0x000fcc0003f2e000 */
[----:B------:R-:W-:Y:S02]  /*10e0*/  FSEL R2, R10, R2, !P1 ;  /* 0x000000020a027208 */ /* 0x000fe40004800000 */
[----:B------:R-:W-:-:S06]  /*10f0*/  FSEL R3, R11, R3, !P1 ;  /* 0x000000030b037208 */ /* 0x000fcc0004800000 */
[----:B-1----:R-:W-:-:S06]  /*1100*/  DSETP.GEU.AND P1, PT, R2, R12, PT ;  /* 0x0000000c0200722a */ /* 0x002fcc0003f2e000 */
[----:B------:R-:W-:Y:S02]  /*1110*/  FSEL R8, R12, R2, !P1 ;  /* 0x000000020c087208 */ /* 0x000fe40004800000 */
[----:B------:R-:W-:Y:S02]  /*1120*/  FSEL R9, R13, R3, !P1 ;  /* 0x000000030d097208 */ /* 0x000fe40004800000 */
[----:B------:R-:W1:Y:S04]  /*1130*/  LDS.64 R2, [UR4+0x40] ;  /* 0x00004004ff027984 */ /* 0x000e680008000a00 */
[----:B------:R-:W-:-:S06]  /*1140*/  DSETP.GEU.AND P1, PT, R8, R14, PT ;  /* 0x0000000e0800722a */ /* 0x000fcc0003f2e000 */
[----:B------:R-:W-:Y:S02]  /*1150*/  FSEL R8, R14, R8, !P1 ;  /* 0x000000080e087208 */ /* 0x000fe40004800000 */
[----:B------:R-:W-:-:S06]  /*1160*/  FSEL R9, R15, R9, !P1 ;  /* 0x000000090f097208 */ /* 0x000fcc0004800000 */
[----:B0-----:R-:W-:-:S06]  /*1170*/  DSETP.GEU.AND P1, PT, R8, R4, PT ;  /* 0x000000040800722a */ /* 0x001fcc0003f2e000 */
[----:B------:R-:W-:Y:S02]  /*1180*/  FSEL R4, R4, R8, !P1 ;  /* 0x0000000804047208 */ /* 0x000fe40004800000 */
[----:B------:R-:W-:-:S06]  /*1190*/  FSEL R5, R5, R9, !P1 ;  /* 0x0000000905057208 */ /* 0x000fcc0004800000 */
[----:B------:R-:W-:-:S06]  /*11a0*/  DSETP.GEU.AND P1, PT, R4, R6, PT ;  /* 0x000000060400722a */ /* 0x000fcc0003f2e000 */
[----:B------:R-:W-:Y:S02]  /*11b0*/  FSEL R4, R6, R4, !P1 ;  /* 0x0000000406047208 */ /* 0x000fe40004800000 */
[----:B------:R-:W-:-:S06]  /*11c0*/  FSEL R5, R7, R5, !P1 ;  /* 0x0000000507057208 */ /* 0x000fcc0004800000 */
[----:B-1----:R-:W-:-:S06]  /*11d0*/  DSETP.GEU.AND P1, PT, R4, R2, PT ;  /* 0x000000020400722a */ /* 0x002fcc0003f2e000 */
[----:B------:R-:W-:Y:S02]  /*11e0*/  FSEL R6, R2, R4, !P1 ;  /* 0x0000000402067208 */ /* 0x000fe40004800000 */
[----:B------:R-:W-:Y:S01]  /*11f0*/  FSEL R7, R3, R5, !P1 ;  /* 0x0000000503077208 */ /* 0x000fe20004800000 */
[----:B------:R-:W-:Y:S06]  /*1200*/  BRA `(.L_x_17) ;  /* 0x0000004800807947 */ /* 0x000fec0003800000 */
.L_x_16:
[----:B------:R-:W-:Y:S01]  /*1210*/  LOP3.LUT R0, R3, 0x3e0, RZ, 0xc0, !PT ;  /* 0x000003e003007812 */ /* 0x000fe200078ec0ff */
[----:B------:R-:W0:Y:S03]  /*1220*/  S2R R10, SR_LANEID ;  /* 0x00000000000a7919 */ /* 0x000e260000000000 */
[----:B------:R-:W-:Y:S01]  /*1230*/  LOP3.LUT R9, RZ, R0, RZ, 0x33, !PT ;  /* 0x00000000ff097212 */ /* 0x000fe200078e33ff */
[----:B------:R-:W-:-:S04]  /*1240*/  VIADD R5, R0, 0x20 ;  /* 0x0000002000057836 */ /* 0x000fc80000000000 */
[----:B------:R-:W-:Y:S01]  /*1250*/  IMAD.IADD R9, R9, 0x1, R4 ;  /* 0x0000000109097824 */ /* 0x000fe200078e0204 */
[----:B------:R-:W-:-:S04]  /*1260*/  ISETP.GT.AND P0, PT, R5, R4, PT ;  /* 0x000000040500720c */ /* 0x000fc80003f04270 */
[----:B------:R-:W-:-:S05]  /*1270*/  SEL R5, R9, 0x1f, P0 ;  /* 0x0000001f09057807 */ /* 0x000fca0000000000 */
[----:B-----5:R-:W-:Y:S04]  /*1280*/  SHFL.DOWN PT, R8, R6, 0x1, R5 ;  /* 0x0820000006087989 */ /* 0x020fe800000e0005 */
[----:B------:R-:W1:Y:S01]  /*1290*/  SHFL.DOWN PT, R9, R7, 0x1, R5 ;  /* 0x0820000007097989 */ /* 0x000e6200000e0005 */
[C---:B0-----:R-:W-:Y:S01]  /*12a0*/  ISETP.GE.AND P0, PT, R10.reuse, R5, PT ;  /* 0x000000050a00720c */ /* 0x041fe20003f06270 */
[----:B------:R-:W-:Y:S01]  /*12b0*/  VIADD R0, R10, 0x2 ;  /* 0x000000020a007836 */ /* 0x000fe20000000000 */
[----:B-1----:R-:W-:-:S06]  /*12c0*/  DSETP.GEU.AND P1, PT, R6, R8, PT ;  /* 0x000000080600722a */ /* 0x002fcc0003f2e000 */
[-C--:B------:R-:W-:Y:S02]  /*12d0*/  FSEL R11, R8, R6.reuse, !P1 ;  /* 0x00000006080b7208 */ /* 0x080fe40004800000 */
[-C--:B------:R-:W-:Y:S02]  /*12e0*/  FSEL R9, R9, R7.reuse, !P1 ;  /* 0x0000000709097208 */ /* 0x080fe40004800000 */
[----:B------:R-:W-:Y:S02]  /*12f0*/  FSEL R2, R11, R6, !P0 ;  /* 0x000000060b027208 */ /* 0x000fe40004000000 */
[----:B------:R-:W-:Y:S02]  /*1300*/  FSEL R11, R9, R7, !P0 ;  /* 0x00000007090b7208 */ /* 0x000fe40004000000 */
[----:B------:R-:W-:Y:S01]  /*1310*/  ISETP.GT.AND P0, PT, R0, R5, PT ;  /* 0x000000050000720c */ /* 0x000fe20003f04270 */
[----:B------:R-:W-:Y:S01]  /*1320*/  SHFL.DOWN PT, R8, R2, 0x2, R5 ;  /* 0x0840000002087989 */ /* 0x000fe200000e0005 */
[----:B------:R-:W-:-:S02]  /*1330*/  IMAD.MOV.U32 R6, RZ, RZ, R2 ;  /* 0x000000ffff067224 */ /* 0x000fc400078e0002 */
[----:B------:R-:W-:Y:S01]  /*1340*/  IMAD.MOV.U32 R7, RZ, RZ, R11 ;  /* 0x000000ffff077224 */ /* 0x000fe200078e000b */
[----:B------:R-:W0:Y:S01]  /*1350*/  SHFL.DOWN PT, R9, R11, 0x2, R5 ;  /* 0x084000000b097989 */ /* 0x000e2200000e0005 */
[----:B------:R-:W-:-:S04]  /*1360*/  VIADD R0, R10, 0x4 ;  /* 0x000000040a007836 */ /* 0x000fc80000000000 */
[----:B0-----:R-:W-:-:S06]  /*1370*/  DSETP.GEU.AND P1, PT, R6, R8, PT ;  /* 0x000000080600722a */ /* 0x001fcc0003f2e000 */
[----:B------:R-:W-:Y:S02]  /*1380*/  @!P0 FSEL R2, R8, R2, !P1 ;  /* 0x0000000208028208 */ /* 0x000fe40004800000 */
[----:B------:R-:W-:Y:S02]  /*1390*/  @!P0 FSEL R11, R9, R11, !P1 ;  /* 0x0000000b090b8208 */ /* 0x000fe40004800000 */
[----:B------:R-:W-:Y:S01]  /*13a0*/  ISETP.GT.AND P0, PT, R0, R5, PT ;  /* 0x000000050000720c */ /* 0x000fe20003f04270 */
[----:B------:R-:W-:Y:S01]  /*13b0*/  SHFL.DOWN PT, R6, R2, 0x4, R5 ;  /* 0x0880000002067989 */ /* 0x000fe200000e0005 */
[----:B------:R-:W-:Y:S02]  /*13c0*/  IMAD.MOV.U32 R8, RZ, RZ, R2 ;  /* 0x000000ffff087224 */ /* 0x000fe400078e0002 */
        /* <DEDUP_REMOVED lines=8> */
[----:B------:R-:W-:Y:S01]  /*1450*/  IMAD.MOV.U32 R8, RZ, RZ, R2 ;  /* 0x000000ffff087224 */ /* 0x000fe200078e0002 */
[C---:B------:R-:W-:Y:S01]  /*1460*/  ISETP.NE.AND P0, PT, R10.reuse, RZ, PT ;  /* 0x000000ff0a00720c */ /* 0x040fe20003f05270 */
[----:B------:R-:W-:Y:S01]  /*1470*/  IMAD.MOV.U32 R9, RZ, RZ, R11 ;  /* 0x000000ffff097224 */ /* 0x000fe200078e000b */
[----:B------:R-:W0:Y:S01]  /*1480*/  SHFL.DOWN PT, R7, R11, 0x8, R5 ;  /* 0x090000000b077989 */ /* 0x000e2200000e0005 */
[----:B------:R-:W-:-:S10]  /*1490*/  VIADD R0, R10, 0x10 ;  /* 0x000000100a007836 */ /* 0x000fd40000000000 */
[----:B------:R-:W1:Y:S01]  /*14a0*/  @!P0 S2R R13, SR_CgaCtaId ;  /* 0x00000000000d8919 */ /* 0x000e620000008800 */
[----:B0-----:R-:W-:-:S06]  /*14b0*/  DSETP.GEU.AND P2, PT, R8, R6, PT ;  /* 0x000000060800722a */ /* 0x001fcc0003f4e000 */
[----:B------:R-:W-:Y:S02]  /*14c0*/  @!P1 FSEL R2, R6, R2, !P2 ;  /* 0x0000000206029208 */ /* 0x000fe40005000000 */
[----:B------:R-:W-:Y:S02]  /*14d0*/  @!P1 FSEL R11, R7, R11, !P2 ;  /* 0x0000000b070b9208 */ /* 0x000fe40005000000 */
[----:B------:R-:W-:Y:S01]  /*14e0*/  ISETP.GT.AND P1, PT, R0, R5, PT ;  /* 0x000000050000720c */ /* 0x000fe20003f24270 */
[----:B------:R-:W-:Y:S01]  /*14f0*/  SHFL.DOWN PT, R6, R2, 0x10, R5 ;  /* 0x0a00000002067989 */ /* 0x000fe200000e0005 */
[----:B------:R-:W-:Y:S01]  /*1500*/  IMAD.MOV.U32 R8, RZ, RZ, R2 ;  /* 0x000000ffff087224 */ /* 0x000fe200078e0002 */
[----:B------:R-:W-:Y:S01]  /*1510*/  @!P0 SHF.R.U32.HI R0, RZ, 0x2, R3 ;  /* 0x00000002ff008819 */ /* 0x000fe20000011603 */
[----:B------:R-:W-:Y:S01]  /*1520*/  IMAD.MOV.U32 R9, RZ, RZ, R11 ;  /* 0x000000ffff097224 */ /* 0x000fe200078e000b */
[----:B------:R-:W0:Y:S02]  /*1530*/  SHFL.DOWN PT, R7, R11, 0x10, R5 ;  /* 0x0a0000000b077989 */ /* 0x000e2400000e0005 */
[----:B------:R-:W-:-:S03]  /*1540*/  @!P0 LOP3.LUT R0, R0, 0xf8, RZ, 0xc0, !PT ;  /* 0x000000f800008812 */ /* 0x000fc600078ec0ff */
[----:B0-----:R-:W-:Y:S01]  /*1550*/  DSETP.GEU.AND P2, PT, R8, R6, PT ;  /* 0x000000060800722a */ /* 0x001fe20003f4e000 */
[----:B------:R-:W-:-:S04]  /*1560*/  @!P0 MOV R8, 0x400 ;  /* 0x0000040000088802 */ /* 0x000fc80000000f00 */
[----:B-1----:R-:W-:Y:S02]  /*1570*/  @!P0 LEA R13, R13, R8, 0x18 ;  /* 0x000000080d0d8211 */ /* 0x002fe400078ec0ff */
[----:B------:R-:W-:Y:S02]  /*1580*/  @!P1 FSEL R2, R6, R2, !P2 ;  /* 0x0000000206029208 */ /* 0x000fe40005000000 */
[----:B------:R-:W-:Y:S01]  /*1590*/  @!P1 FSEL R11, R7, R11, !P2 ;  /* 0x0000000b070b9208 */ /* 0x000fe20005000000 */
[----:B------:R-:W-:Y:S02]  /*15a0*/  @!P0 IMAD.IADD R13, R0, 0x1, R13 ;  /* 0x00000001000d8824 */ /* 0x000fe400078e020d */
[----:B------:R-:W-:Y:S02]  /*15b0*/  IMAD.MOV.U32 R6, RZ, RZ, R2 ;  /* 0x000000ffff067224 */ /* 0x000fe400078e0002 */
[----:B------:R-:W-:-:S05]  /*15c0*/  IMAD.MOV.U32 R7, RZ, RZ, R11 ;  /* 0x000000ffff077224 */ /* 0x000fca00078e000b */
[----:B------:R3:W-:Y:S01]  /*15d0*/  @!P0 STS.64 [R13+0x8], R6 ;  /* 0x000008060d008388 */ /* 0x0007e20000000a00 */
[----:B------:R-:W-:Y:S01]  /*15e0*/  BAR.SYNC.DEFER_BLOCKING 0x0 ;  /* 0x0000000000007b1d */ /* 0x000fe20000010000 */
[----:B------:R-:W-:-:S13]  /*15f0*/  ISETP.NE.AND P0, PT, R3, RZ, PT ;  /* 0x000000ff0300720c */ /* 0x000fda0003f05270 */
[----:B---3--:R-:W-:Y:S05]  /*1600*/  @P0 BRA `(.L_x_17) ;  /* 0x0000004400800947 */ /* 0x008fea0003800000 */
[----:B------:R-:W0:Y:S01]  /*1610*/  S2UR UR5, SR_CgaCtaId ;  /* 0x00000000000579c3 */ /* 0x000e220000008800 */
[----:B------:R-:W-:Y:S01]  /*1620*/  UMOV UR4, 0x400 ;  /* 0x0000040000047882 */ /* 0x000fe20000000000 */
[----:B------:R-:W-:Y:S01]  /*1630*/  ISETP.GT.AND P2, PT, R4, 0x20, PT ;  /* 0x000000200400780c */ /* 0x000fe20003f44270 */
[----:B0-----:R-:W-:-:S09]  /*1640*/  ULEA UR4, UR5, UR4, 0x18 ;  /* 0x0000000405047291 */ /* 0x001fd2000f8ec0ff */
[----:B------:R-:W0:Y:S04]  /*1650*/  LDS.128 R16, [UR4+0x10] ;  /* 0x00001004ff107984 */ /* 0x000e280008000c00 */
[----:B------:R-:W1:Y:S04]  /*1660*/  LDS.128 R12, [UR4+0x20] ;  /* 0x00002004ff0c7984 */ /* 0x000e680008000c00 */
[----:B------:R-:W2:Y:S01]  /*1670*/  LDS.128 R8, [UR4+0x30] ;  /* 0x00003004ff087984 */ /* 0x000ea20008000c00 */
[----:B0-----:R-:W-:-:S06]  /*1680*/  DSETP.GEU.AND P1, PT, R6, R16, PT ;  /* 0x000000100600722a */ /* 0x001fcc0003f2e000 */
[-C--:B------:R-:W-:Y:S02]  /*1690*/  FSEL R3, R16, R6.reuse, !P1 ;  /* 0x0000000610037208 */ /* 0x080fe40004800000 */
[-C--:B------:R-:W-:Y:S02]  /*16a0*/  FSEL R17, R17, R7.reuse, !P1 ;  /* 0x0000000711117208 */ /* 0x080fe40004800000 */
[----:B------:R-:W-:Y:S02]  /*16b0*/  FSEL R6, R3, R6, P2 ;  /* 0x0000000603067208 */ /* 0x000fe40001000000 */
[----:B------:R-:W-:Y:S02]  /*16c0*/  FSEL R7, R17, R7, P2 ;  /* 0x0000000711077208 */ /* 0x000fe40001000000 */
[C---:B------:R-:W-:Y:S01]  /*16d0*/  ISETP.GT.AND P1, PT, R4.reuse, 0x40, PT ;  /* 0x000000400400780c */ /* 0x040fe20003f24270 */
[----:B------:R-:W-:Y:S01]  /*16e0*/  IMAD.MOV.U32 R2, RZ, RZ, R6 ;  /* 0x000000ffff027224 */ /* 0x000fe200078e0006 */
[----:B------:R-:W-:Y:S01]  /*16f0*/  ISETP.GT.AND P2, PT, R4, 0x60, PT ;  /* 0x000000600400780c */ /* 0x000fe20003f44270 */
[----:B------:R-:W-:-:S06]  /*1700*/  IMAD.MOV.U32 R3, RZ, RZ, R7 ;  /* 0x000000ffff037224 */ /* 0x000fcc00078e0007 */
[----:B------:R-:W-:-:S06]  /*1710*/  DSETP.GEU.AND P3, PT, R2, R18, PT ;  /* 0x000000120200722a */ /* 0x000fcc0003f6e000 */
[----:B------:R-:W-:Y:S02]  /*1720*/  @P1 FSEL R6, R18, R6, !P3 ;  /* 0x0000000612061208 */ /* 0x000fe40005800000 */
[----:B------:R-:W-:Y:S02]  /*1730*/  @P1 FSEL R7, R19, R7, !P3 ;  /* 0x0000000713071208 */ /* 0x000fe40005800000 */
[----:B------:R-:W-:Y:S01]  /*1740*/  ISETP.GT.AND P1, PT, R4, 0x80, PT ;  /* 0x000000800400780c */ /* 0x000fe20003f24270 */
[----:B------:R-:W-:Y:S02]  /*1750*/  IMAD.MOV.U32 R2, RZ, RZ, R6 ;  /* 0x000000ffff027224 */ /* 0x000fe400078e0006 */
[----:B------:R-:W-:-:S06]  /*1760*/  IMAD.MOV.U32 R3, RZ, RZ, R7 ;  /* 0x000000ffff037224 */ /* 0x000fcc00078e0007 */
[----:B-1----:R-:W-:Y:S01]  /*1770*/  DSETP.GEU.AND P3, PT, R2, R12, PT ;  /* 0x0000000c0200722a */ /* 0x002fe20003f6e000 */
[----:B------:R-:W0:Y:S05]  /*1780*/  LDS.64 R2, [UR4+0x40] ;  /* 0x00004004ff027984 */ /* 0x000e2a0008000a00 */
[----:B------:R-:W-:Y:S02]  /*1790*/  @P2 FSEL R6, R12, R6, !P3 ;  /* 0x000000060c062208 */ /* 0x000fe40005800000 */
[----:B------:R-:W-:Y:S02]  /*17a0*/  @P2 FSEL R7, R13, R7, !P3 ;  /* 0x000000070d072208 */ /* 0x000fe40005800000 */
[----:B------:R-:W-:-:S04]  /*17b0*/  ISETP.GT.AND P2, PT, R4, 0xa0, PT ;  /* 0x000000a00400780c */ /* 0x000fc80003f44270 */
[----:B------:R-:W-:-:S06]  /*17c0*/  DSETP.GEU.AND P3, PT, R6, R14, PT ;  /* 0x0000000e0600722a */ /* 0x000fcc0003f6e000 */
[----:B------:R-:W-:Y:S02]  /*17d0*/  @P1 FSEL R6, R14, R6, !P3 ;  /* 0x000000060e061208 */ /* 0x000fe40005800000 */
[----:B------:R-:W-:Y:S02]  /*17e0*/  @P1 FSEL R7, R15, R7, !P3 ;  /* 0x000000070f071208 */ /* 0x000fe40005800000 */
[----:B------:R-:W-:-:S04]  /*17f0*/  ISETP.GT.AND P1, PT, R4, 0xc0, PT ;  /* 0x000000c00400780c */ /* 0x000fc80003f24270 */
[----:B--2---:R-:W-:-:S06]  /*1800*/  DSETP.GEU.AND P3, PT, R6, R8, PT ;  /* 0x000000080600722a */ /* 0x004fcc0003f6e000 */
[----:B------:R-:W-:Y:S02]  /*1810*/  @P2 FSEL R6, R8, R6, !P3 ;  /* 0x0000000608062208 */ /* 0x000fe40005800000 */
[----:B------:R-:W-:Y:S02]  /*1820*/  @P2 FSEL R7, R9, R7, !P3 ;  /* 0x0000000709072208 */ /* 0x000fe40005800000 */
[----:B------:R-:W-:-:S04]  /*1830*/  ISETP.GT.AND P2, PT, R4, 0xe0, PT ;  /* 0x000000e00400780c */ /* 0x000fc80003f44270 */
[----:B------:R-:W-:-:S06]  /*1840*/  DSETP.GEU.AND P3, PT, R6, R10, PT ;  /* 0x0000000a0600722a */ /* 0x000fcc0003f6e000 */
[----:B------:R-:W-:Y:S02]  /*1850*/  @P1 FSEL R6, R10, R6, !P3 ;  /* 0x000000060a061208 */ /* 0x000fe40005800000 */
[----:B------:R-:W-:-:S03]  /*1860*/  @P1 FSEL R7, R11, R7, !P3 ;  /* 0x000000070b071208 */ /* 0x000fc60005800000 */
[----:B------:R-:W-:Y:S02]  /*1870*/  IMAD.MOV.U32 R4, RZ, RZ, R6 ;  /* 0x000000ffff047224 */ /* 0x000fe400078e0006 */
[----:B------:R-:W-:-:S06]  /*1880*/  IMAD.MOV.U32 R5, RZ, RZ, R7 ;  /* 0x000000ffff057224 */ /* 0x000fcc00078e0007 */
[----:B0-----:R-:W-:-:S06]  /*1890*/  DSETP.GEU.AND P1, PT, R4, R2, PT ;  /* 0x000000020400722a */ /* 0x001fcc0003f2e000 */
[----:B------:R-:W-:Y:S02]  /*18a0*/  @P2 FSEL R6, R2, R6, !P1 ;  /* 0x0000000602062208 */ /* 0x000fe40004800000 */
[----:B------:R-:W-:Y:S01]  /*18b0*/  @P2 FSEL R7, R3, R7, !P1 ;  /* 0x0000000703072208 */ /* 0x000fe20004800000 */
[----:B------:R-:W-:Y:S06]  /*18c0*/  BRA `(.L_x_17) ;  /* 0x0000004000d07947 */ /* 0x000fec0003800000 */
.L_x_3:
[----:B------:R-:W0:Y:S01]  /*18d0*/  S2R R0, SR_TID.X ;  /* 0x0000000000007919 */ /* 0x000e220000002100 */
[----:B------:R-:W1:Y:S02]  /*18e0*/  LDCU.64 UR4, c[0x0][0x380] ;  /* 0x00007000ff0477ac */ /* 0x000e640008000a00 */
[----:B-1----:R-:W-:Y:S02]  /*18f0*/  IMAD.U32 R2, RZ, RZ, UR4 ;  /* 0x00000004ff027e24 */ /* 0x002fe4000f8e00ff */
[----:B------:R-:W-:Y:S02]  /*1900*/  IMAD.U32 R3, RZ, RZ, UR5 ;  /* 0x00000005ff037e24 */ /* 0x000fe4000f8e00ff */
[----:B0-----:R-:W-:-:S04]  /*1910*/  IMAD.SHL.U32 R5, R0, 0x4, RZ ;  /* 0x0000000400057824 */ /* 0x001fc800078e00ff */
[----:B------:R-:W-:-:S05]  /*1920*/  IMAD.WIDE.U32 R6, R5, 0x8, R2 ;  /* 0x0000000805067825 */ /* 0x000fca00078e0002 */
[----:B------:R-:W2:Y:S04]  /*1930*/  LDG.E.128.CONSTANT R20, desc[UR6][R6.64] ;  /* 0x0000000606147981 */ /* 0x000ea8000c1e9d00 */
[----:B------:R-:W3:Y:S04]  /*1940*/  LDG.E.128.CONSTANT R12, desc[UR6][R6.64+0x10] ;  /* 0x00001006060c7981 */ /* 0x000ee8000c1e9d00 */
[----:B------:R-:W4:Y:S04]  /*1950*/  LDG.E.128.CONSTANT R8, desc[UR6][R6.64+0x2000] ;  /* 0x0020000606087981 */ /* 0x000f28000c1e9d00 */
[----:B------:R0:W5:Y:S01]  /*1960*/  LDG.E.128.CONSTANT R16, desc[UR6][R6.64+0x2010] ;  /* 0x0020100606107981 */ /* 0x000162000c1e9d00 */
[----:B------:R-:W-:Y:S01]  /*1970*/  ISETP.GE.U32.AND P1, PT, R4, 0x1000, PT ;  /* 0x000010000400780c */ /* 0x000fe20003f26070 */
[----:B------:R-:W-:Y:S01]  /*1980*/  UMOV UR4, 0x800 ;  /* 0x0000080000047882 */ /* 0x000fe20000000000 */
[----:B--2---:R-:W-:-:S06]  /*1990*/  DSETP.GEU.AND P0, PT, R20, R22, PT ;  /* 0x000000161400722a */ /* 0x004fcc0003f0e000 */
[----:B------:R-:W-:Y:S02]  /*19a0*/  FSEL R20, R22, R20, !P0 ;  /* 0x0000001416147208 */ /* 0x000fe40004000000 */
[----:B------:R-:W-:-:S06]  /*19b0*/  FSEL R21, R23, R21, !P0 ;  /* 0x0000001517157208 */ /* 0x000fcc0004000000 */
[----:B---3--:R-:W-:-:S06]  /*19c0*/  DSETP.GEU.AND P0, PT, R20, R12, PT ;  /* 0x0000000c1400722a */ /* 0x008fcc0003f0e000 */
[----:B------:R-:W-:Y:S02]  /*19d0*/  FSEL R12, R12, R20, !P0 ;  /* 0x000000140c0c7208 */ /* 0x000fe40004000000 */
[----:B------:R-:W-:-:S06]  /*19e0*/  FSEL R13, R13, R21, !P0 ;  /* 0x000000150d0d7208 */ /* 0x000fcc0004000000 */
[----:B------:R-:W-:-:S06]  /*19f0*/  DSETP.GEU.AND P0, PT, R12, R14, PT ;  /* 0x0000000e0c00722a */ /* 0x000fcc0003f0e000 */
[----:B------:R-:W-:Y:S02]  /*1a00*/  FSEL R12, R14, R12, !P0 ;  /* 0x0000000c0e0c7208 */ /* 0x000fe40004000000 */
[----:B------:R-:W-:-:S06]  /*1a10*/  FSEL R13, R15, R13, !P0 ;  /* 0x0000000d0f0d7208 */ /* 0x000fcc0004000000 */
[----:B----4-:R-:W-:-:S06]  /*1a20*/  DSETP.GEU.AND P0, PT, R12, R8, PT ;  /* 0x000000080c00722a */ /* 0x010fcc0003f0e000 */
[----:B0-----:R-:W-:Y:S02]  /*1a30*/  FSEL R6, R8, R12, !P0 ;  /* 0x0000000c08067208 */ /* 0x001fe40004000000 */
[----:B------:R-:W-:-:S06]  /*1a40*/  FSEL R7, R9, R13, !P0 ;  /* 0x0000000d09077208 */ /* 0x000fcc0004000000 */
[----:B------:R-:W-:-:S06]  /*1a50*/  DSETP.GEU.AND P0, PT, R6, R10, PT ;  /* 0x0000000a0600722a */ /* 0x000fcc0003f0e000 */
[----:B------:R-:W-:Y:S02]  /*1a60*/  FSEL R6, R10, R6, !P0 ;  /* 0x000000060a067208 */ /* 0x000fe40004000000 */
[----:B------:R-:W-:-:S06]  /*1a70*/  FSEL R7, R11, R7, !P0 ;  /* 0x000000070b077208 */ /* 0x000fcc0004000000 */
[----:B-----5:R-:W-:-:S06]  /*1a80*/  DSETP.GEU.AND P0, PT, R6, R16, PT ;  /* 0x000000100600722a */ /* 0x020fcc0003f0e000 */
[----:B------:R-:W-:Y:S02]  /*1a90*/  FSEL R6, R16, R6, !P0 ;  /* 0x0000000610067208 */ /* 0x000fe40004000000 */
[----:B------:R-:W-:-:S06]  /*1aa0*/  FSEL R7, R17, R7, !P0 ;  /* 0x0000000711077208 */ /* 0x000fcc0004000000 */
[----:B------:R-:W-:-:S06]  /*1ab0*/  DSETP.GEU.AND P0, PT, R6, R18, PT ;  /* 0x000000120600722a */ /* 0x000fcc0003f0e000 */
[----:B------:R-:W-:Y:S02]  /*1ac0*/  FSEL R6, R18, R6, !P0 ;  /* 0x0000000612067208 */ /* 0x000fe40004000000 */
[----:B------:R-:W-:Y:S01]  /*1ad0*/  FSEL R7, R19, R7, !P0 ;  /* 0x0000000713077208 */ /* 0x000fe20004000000 */
[----:B------:R-:W-:Y:S06]  /*1ae0*/  @!P1 BRA `(.L_x_18) ;  /* 0x0000000000a49947 */ /* 0x000fec0003800000 */
[----:B------:R-:W0:Y:S01]  /*1af0*/  LDC R24, c[0x0][0x390] ;  /* 0x0000e400ff187b82 */ /* 0x000e220000000800 */
[----:B------:R-:W-:Y:S01]  /*1b00*/  VIADD R25, R4, 0xfffff800 ;  /* 0xfffff80004197836 */ /* 0x000fe20000000000 */
[----:B------:R-:W-:-:S06]  /*1b10*/  UMOV UR4, 0x800 ;  /* 0x0000080000047882 */ /* 0x000fcc0000000000 */
[----:B------:R-:W1:Y:S02]  /*1b20*/  LDC.64 R2, c[0x0][0x380] ;  /* 0x0000e000ff027b82 */ /* 0x000e640000000a00 */
.L_x_20:
[----:B------:R-:W-:-:S04]  /*1b30*/  VIADD R27, R5, UR4 ;  /* 0x00000004051b7c36 */ /* 0x000fc80008000000 */
[----:B-1----:R-:W-:-:S05]  /*1b40*/  IMAD.WIDE.U32 R26, R27, 0x8, R2 ;  /* 0x000000081b1a7825 */ /* 0x002fca00078e0002 */
[----:B------:R-:W2:Y:S04]  /*1b50*/  LDG.E.128.CONSTANT R12, desc[UR6][R26.64] ;  /* 0x000000061a0c7981 */ /* 0x000ea8000c1e9d00 */
[----:B------:R-:W3:Y:S04]  /*1b60*/  LDG.E.128.CONSTANT R16, desc[UR6][R26.64+0x10] ;  /* 0x000010061a107981 */ /* 0x000ee8000c1e9d00 */
[----:B------:R-:W4:Y:S04]  /*1b70*/  LDG.E.128.CONSTANT R20, desc[UR6][R26.64+0x2000] ;  /* 0x002000061a147981 */ /* 0x000f28000c1e9d00 */
[----:B------:R-:W5:Y:S01]  /*1b80*/  LDG.E.128.CONSTANT R8, desc[UR6][R26.64+0x2010] ;  /* 0x002010061a087981 */ /* 0x000f62000c1e9d00 */
[----:B0-----:R-:W-:Y:S01]  /*1b90*/  IMAD.MOV.U32 R4, RZ, RZ, R24 ;  /* 0x000000ffff047224 */ /* 0x001fe200078e0018 */
[----:B--2---:R-:W-:-:S06]  /*1ba0*/  DSETP.GEU.AND P0, PT, R6, R12, PT ;  /* 0x0000000c0600722a */ /* 0x004fcc0003f0e000 */
[----:B------:R-:W-:Y:S02]  /*1bb0*/  FSEL R6, R12, R6, !P0 ;  /* 0x000000060c067208 */ /* 0x000fe40004000000 */
[----:B------:R-:W-:-:S06]  /*1bc0*/  FSEL R7, R13, R7, !P0 ;  /* 0x000000070d077208 */ /* 0x000fcc0004000000 */
[----:B------:R-:W-:-:S06]  /*1bd0*/  DSETP.GEU.AND P0, PT, R6, R14, PT ;  /* 0x0000000e0600722a */ /* 0x000fcc0003f0e000 */
        /* <DEDUP_REMOVED lines=14> */
[----:B-----5:R-:W-:-:S06]  /*1cc0*/  DSETP.GEU.AND P0, PT, R6, R8, PT ;  /* 0x000000080600722a */ /* 0x020fcc0003f0e000 */
[----:B------:R-:W-:Y:S01]  /*1cd0*/  FSEL R6, R8, R6, !P0 ;  /* 0x0000000608067208 */ /* 0x000fe20004000000 */
[----:B------:R-:W-:Y:S01]  /*1ce0*/  VIADD R8, R4, -UR4 ;  /* 0x8000000404087c36 */ /* 0x000fe20008000000 */
[----:B------:R-:W-:-:S04]  /*1cf0*/  FSEL R7, R9, R7, !P0 ;  /* 0x0000000709077208 */ /* 0x000fc80004000000 */
[----:B------:R-:W-:Y:S02]  /*1d00*/  ISETP.GE.AND P1, PT, R8, 0x800, PT ;  /* 0x000008000800780c */ /* 0x000fe40003f26270 */
[----:B------:R-:W-:-:S06]  /*1d10*/  DSETP.GEU.AND P0, PT, R6, R10, PT ;  /* 0x0000000a0600722a */ /* 0x000fcc0003f0e000 */
[----:B------:R-:W-:Y:S02]  /*1d20*/  FSEL R6, R10, R6, !P0 ;  /* 0x000000060a067208 */ /* 0x000fe40004000000 */
[----:B------:R-:W-:-:S03]  /*1d30*/  FSEL R7, R11, R7, !P0 ;  /* 0x000000070b077208 */ /* 0x000fc60004000000 */
[----:B------:R-:W-:Y:S05]  /*1d40*/  @!P1 BRA `(.L_x_19) ;  /* 0x0000000c00009947 */ /* 0x000fea0003800000 */
[----:B------:R-:W-:-:S06]  /*1d50*/  UIADD3 UR4, UPT, UPT, UR4, 0x800, URZ ;  /* 0x0000080004047890 */ /* 0x000fcc000fffe0ff */
[----:B------:R-:W-:-:S13]  /*1d60*/  ISETP.LT.AND P0, PT, R25, UR4, PT ;  /* 0x0000000419007c0c */ /* 0x000fda000bf01270 */
[----:B------:R-:W-:Y:S05]  /*1d70*/  @!P0 BRA `(.L_x_20) ;  /* 0xfffffffc006c8947 */ /* 0x000fea000383ffff */
.L_x_18:
[----:B------:R-:W-:-:S13]  /*1d80*/  ISETP.LE.AND P0, PT, R4, UR4, PT ;  /* 0x0000000404007c0c */ /* 0x000fda000bf03270 */
[----:B------:R-:W-:Y:S05]  /*1d90*/  @P0 BRA `(.L_x_19) ;  /* 0x0000000800ec0947 */ /* 0x000fea0003800000 */
[----:B------:R-:W-:Y:S01]  /*1da0*/  VIADD R41, R4, -UR4 ;  /* 0x8000000404297c36 */ /* 0x000fe20008000000 */
[----:B------:R-:W-:Y:S04]  /*1db0*/  BSSY.RECONVERGENT B1, `(.L_x_19) ;  /* 0x00000b9000017945 */ /* 0x000fe80003800200 */
[----:B------:R-:W-:-:S13]  /*1dc0*/  ISETP.GE.AND P0, PT, R0, R41, PT ;  /* 0x000000290000720c */ /* 0x000fda0003f06270 */
[----:B------:R-:W-:Y:S05]  /*1dd0*/  @P0 BRA `(.L_x_21) ;  /* 0x0000000800d80947 */ /* 0x000fea0003800000 */
[----:B------:R-:W-:Y:S01]  /*1de0*/  LOP3.LUT R5, RZ, R0, RZ, 0x33, !PT ;  /* 0x00000000ff057212 */ /* 0x000fe200078e33ff */
[----:B------:R-:W-:Y:S01]  /*1df0*/  BSSY.RECONVERGENT B2, `(.L_x_22) ;  /* 0x0000016000027945 */ /* 0x000fe20003800200 */
[----:B------:R-:W-:Y:S02]  /*1e00*/  IMAD.MOV.U32 R40, RZ, RZ, R0 ;  /* 0x000000ffff287224 */ /* 0x000fe400078e0000 */
[----:B------:R-:W-:-:S04]  /*1e10*/  IADD3 R4, PT, PT, R4, -UR4, R5 ;  /* 0x8000000404047c10 */ /* 0x000fc8000fffe005 */
[C---:B------:R-:W-:Y:S02]  /*1e20*/  LOP3.LUT R5, R4.reuse, 0x300, RZ, 0xc0, !PT ;  /* 0x0000030004057812 */ /* 0x040fe400078ec0ff */
[----:B------:R-:W-:Y:S02]  /*1e30*/  ISETP.GE.U32.AND P2, PT, R4, 0x300, PT ;  /* 0x000003000400780c */ /* 0x000fe40003f46070 */
[----:B------:R-:W-:-:S13]  /*1e40*/  ISETP.NE.AND P0, PT, R5, 0x300, PT ;  /* 0x000003000500780c */ /* 0x000fda0003f05270 */
[----:B------:R-:W-:Y:S05]  /*1e50*/  @!P0 BRA `(.L_x_23) ;  /* 0x00000000003c8947 */ /* 0x000fea0003800000 */
[----:B------:R-:W-:Y:S01]  /*1e60*/  LEA.HI R4, R4, 0x1, RZ, 0x18 ;  /* 0x0000000104047811 */ /* 0x000fe200078fc0ff */
[----:B------:R-:W-:Y:S02]  /*1e70*/  VIADD R9, R0, UR4 ;  /* 0x0000000400097c36 */ /* 0x000fe40008000000 */
[----:B------:R-:W-:Y:S01]  /*1e80*/  IMAD.MOV.U32 R40, RZ, RZ, R0 ;  /* 0x000000ffff287224 */ /* 0x000fe200078e0000 */
[----:B------:R-:W-:-:S05]  /*1e90*/  LOP3.LUT R4, R4, 0x3, RZ, 0xc0, !PT ;  /* 0x0000000304047812 */ /* 0x000fca00078ec0ff */
[----:B------:R-:W-:-:S07]  /*1ea0*/  IMAD.MOV R8, RZ, RZ, -R4 ;  /* 0x000000ffff087224 */ /* 0x000fce00078e0a04 */
.L_x_24:
[----:B------:R-:W-:-:S06]  /*1eb0*/  IMAD.WIDE.U32 R4, R9, 0x8, R2 ;  /* 0x0000000809047825 */ /* 0x000fcc00078e0002 */
[----:B------:R-:W2:Y:S01]  /*1ec0*/  LDG.E.64.CONSTANT R4, desc[UR6][R4.64] ;  /* 0x0000000604047981 */ /* 0x000ea2000c1e9b00 */
[----:B------:R-:W-:Y:S02]  /*1ed0*/  VIADD R8, R8, 0x1 ;  /* 0x0000000108087836 */ /* 0x000fe40000000000 */
[----:B------:R-:W-:Y:S02]  /*1ee0*/  VIADD R40, R40, 0x100 ;  /* 0x0000010028287836 */ /* 0x000fe40000000000 */
[----:B------:R-:W-:Y:S01]  /*1ef0*/  VIADD R9, R9, 0x100 ;  /* 0x0000010009097836 */ /* 0x000fe20000000000 */
[----:B------:R-:W-:Y:S01]  /*1f00*/  ISETP.NE.AND P1, PT, R8, RZ, PT ;  /* 0x000000ff0800720c */ /* 0x000fe20003f25270 */
[----:B--2---:R-:W-:-:S06]  /*1f10*/  DSETP.GEU.AND P0, PT, R6, R4, PT ;  /* 0x000000040600722a */ /* 0x004fcc0003f0e000 */
[----:B------:R-:W-:Y:S02]  /*1f20*/  FSEL R6, R4, R6, !P0 ;  /* 0x0000000604067208 */ /* 0x000fe40004000000 */
[----:B------:R-:W-:-:S04]  /*1f30*/  FSEL R7, R5, R7, !P0 ;  /* 0x0000000705077208 */ /* 0x000fc80004000000 */
[----:B------:R-:W-:Y:S05]  /*1f40*/  @P1 BRA `(.L_x_24) ;  /* 0xfffffffc00d81947 */ /* 0x000fea000383ffff */
.L_x_23:
[----:B------:R-:W-:Y:S05]  /*1f50*/  BSYNC.RECONVERGENT B2 ;  /* 0x0000000000027941 */ /* 0x000fea0003800200 */
.L_x_22:
[----:B------:R-:W-:Y:S05]  /*1f60*/  @!P2 BRA `(.L_x_21) ;  /* 0x000000080074a947 */ /* 0x000fea0003800000 */
[----:B------:R-:W0:Y:S01]  /*1f70*/  LDCU.64 UR8, c[0x0][0x380] ;  /* 0x00007000ff0877ac */ /* 0x000e220008000a00 */
[----:B------:R-:W-:Y:S01]  /*1f80*/  IMAD.IADD R9, R41, 0x1, -R40 ;  /* 0x0000000129097824 */ /* 0x000fe200078e0a28 */
[C---:B------:R-:W-:Y:S01]  /*1f90*/  IADD3 R5, P0, PT, R40.reuse, UR4, RZ ;  /* 0x0000000428057c10 */ /* 0x040fe2000ff1e0ff */
[----:B------:R-:W-:Y:S01]  /*1fa0*/  BSSY.RECONVERGENT B2, `(.L_x_25) ;  /* 0x0000059000027945 */ /* 0x000fe20003800200 */
[----:B------:R-:W-:Y:S02]  /*1fb0*/  VIADD R43, R40, UR4 ;  /* 0x00000004282b7c36 */ /* 0x000fe40008000000 */
[----:B------:R-:W-:Y:S01]  /*1fc0*/  ISETP.GT.AND P1, PT, R9, 0xc00, PT ;  /* 0x00000c000900780c */ /* 0x000fe20003f24270 */
[----:B------:R-:W-:Y:S01]  /*1fd0*/  IMAD.X R8, RZ, RZ, RZ, P0 ;  /* 0x000000ffff087224 */ /* 0x000fe200000e06ff */
[----:B0-----:R-:W-:-:S04]  /*1fe0*/  LEA R4, P0, R5, UR8, 0x3 ;  /* 0x0000000805047c11 */ /* 0x001fc8000f8018ff */
[----:B------:R-:W-:Y:S02]  /*1ff0*/  LEA.HI.X R5, R5, UR9, R8, 0x3, P0 ;  /* 0x0000000905057c11 */ /* 0x000fe400080f1c08 */
[----:B------:R-:W-:-:S05]  /*2000*/  IADD3 R4, P0, PT, R4, 0x1000, RZ ;  /* 0x0000100004047810 */ /* 0x000fca0007f1e0ff */
[----:B------:R-:W-:Y:S01]  /*2010*/  IMAD.X R5, RZ, RZ, R5, P0 ;  /* 0x000000ffff057224 */ /* 0x000fe200000e0605 */
[----:B------:R-:W-:Y:S01]  /*2020*/  PLOP3.LUT P0, PT, PT, PT, PT, 0x80, 0x8 ;  /* 0x000000000008781c */ /* 0x000fe20003f0f070 */
[----:B------:R-:W-:-:S12]  /*2030*/  @!P1 BRA `(.L_x_26) ;  /* 0x00000004003c9947 */ /* 0x000fd80003800000 */
[----:B------:R-:W-:Y:S01]  /*2040*/  PLOP3.LUT P0, PT, PT, PT, PT, 0x8, 0x80 ;  /* 0x000000000080781c */ /* 0x000fe20003f0e170 */
[----:B------:R-:W-:-:S12]  /*2050*/  VIADD R45, R41, 0xfffff400 ;  /* 0xfffff400292d7836 */ /* 0x000fd80000000000 */
.L_x_27:
[C---:B------:R-:W-:Y:S01]  /*2060*/  IMAD.WIDE.U32 R38, R43.reuse, 0x8, R2 ;  /* 0x000000082b267825 */ /* 0x040fe200078e0002 */
[----:B------:R-:W2:Y:S04]  /*2070*/  LDG.E.64.CONSTANT R8, desc[UR6][R4.64+-0x800] ;  /* 0xfff8000604087981 */ /* 0x000ea8000c1e9b00 */
[----:B------:R-:W3:Y:S04]  /*2080*/  LDG.E.64.CONSTANT R10, desc[UR6][R4.64] ;  /* 0x00000006040a7981 */ /* 0x000ee8000c1e9b00 */
[----:B------:R-:W4:Y:S01]  /*2090*/  LDG.E.64.CONSTANT R38, desc[UR6][R38.64] ;  /* 0x0000000626267981 */ /* 0x000f22000c1e9b00 */
[----:B------:R-:W-:-:S03]  /*20a0*/  VIADD R15, R43, 0x400 ;  /* 0x000004002b0f7836 */ /* 0x000fc60000000000 */
[----:B------:R-:W5:Y:S01]  /*20b0*/  LDG.E.64.CONSTANT R12, desc[UR6][R4.64+0x800] ;  /* 0x00080006040c7981 */ /* 0x000f62000c1e9b00 */
[----:B------:R-:W-:-:S03]  /*20c0*/  IMAD.WIDE.U32 R14, R15, 0x8, R2 ;  /* 0x000000080f0e7825 */ /* 0x000fc600078e0002 */
[----:B------:R-:W5:Y:S04]  /*20d0*/  LDG.E.64.CONSTANT R16, desc[UR6][R4.64+0x1800] ;  /* 0x0018000604107981 */ /* 0x000f68000c1e9b00 */
[----:B------:R-:W5:Y:S04]  /*20e0*/  LDG.E.64.CONSTANT R14, desc[UR6][R14.64] ;  /* 0x000000060e0e7981 */ /* 0x000f68000c1e9b00 */
[----:B------:R-:W5:Y:S01]  /*20f0*/  LDG.E.64.CONSTANT R18, desc[UR6][R4.64+0x2000] ;  /* 0x0020000604127981 */ /* 0x000f62000c1e9b00 */
        /* <DEDUP_REMOVED lines=11> */
[----:B------:R-:W5:Y:S04]  /*21b0*/  LDG.E.64.CONSTANT R34, desc[UR6][R4.64+0x6000] ;  /* 0x0060000604227981 */ /* 0x000f68000c1e9b00 */
[----:B------:R0:W5:Y:S01]  /*21c0*/  LDG.E.64.CONSTANT R36, desc[UR6][R4.64+0x6800] ;  /* 0x0068000604247981 */ /* 0x000162000c1e9b00 */
[----:B------:R-:W-:-:S05]  /*21d0*/  VIADD R40, R40, 0x1000 ;  /* 0x0000100028287836 */ /* 0x000fca0000000000 */
[----:B------:R-:W-:Y:S02]  /*21e0*/  ISETP.GE.AND P2, PT, R40, R45, PT ;  /* 0x0000002d2800720c */ /* 0x000fe40003f46270 */
[----:B0-----:R-:W-:Y:S01]  /*21f0*/  IADD3 R4, P3, PT, R4, 0x8000, RZ ;  /* 0x0000800004047810 */ /* 0x001fe20007f7e0ff */
[----:B------:R-:W-:-:S04]  /*2200*/  VIADD R43, R43, 0x1000 ;  /* 0x000010002b2b7836 */ /* 0x000fc80000000000 */
[----:B------:R-:W-:Y:S01]  /*2210*/  IMAD.X R5, RZ, RZ, R5, P3 ;  /* 0x000000ffff057224 */ /* 0x000fe200018e0605 */
[----:B----4-:R-:W-:-:S06]  /*2220*/  DSETP.GEU.AND P1, PT, R6, R38, PT ;  /* 0x000000260600722a */ /* 0x010fcc0003f2e000 */
[----:B------:R-:W-:Y:S02]  /*2230*/  FSEL R6, R38, R6, !P1 ;  /* 0x0000000626067208 */ /* 0x000fe40004800000 */
[----:B------:R-:W-:-:S06]  /*2240*/  FSEL R7, R39, R7, !P1 ;  /* 0x0000000727077208 */ /* 0x000fcc0004800000 */
[----:B--2---:R-:W-:-:S06]  /*2250*/  DSETP.GEU.AND P1, PT, R6, R8, PT ;  /* 0x000000080600722a */ /* 0x004fcc0003f2e000 */
[----:B------:R-:W-:Y:S02]  /*2260*/  FSEL R6, R8, R6, !P1 ;  /* 0x0000000608067208 */ /* 0x000fe40004800000 */
[----:B------:R-:W-:-:S06]  /*2270*/  FSEL R7, R9, R7, !P1 ;  /* 0x0000000709077208 */ /* 0x000fcc0004800000 */
[----:B---3--:R-:W-:-:S06]  /*2280*/  DSETP.GEU.AND P1, PT, R6, R10, PT ;  /* 0x0000000a0600722a */ /* 0x008fcc0003f2e000 */
[----:B------:R-:W-:Y:S02]  /*2290*/  FSEL R6, R10, R6, !P1 ;  /* 0x000000060a067208 */ /* 0x000fe40004800000 */
[----:B------:R-:W-:-:S06]  /*22a0*/  FSEL R7, R11, R7, !P1 ;  /* 0x000000070b077208 */ /* 0x000fcc0004800000 */
[----:B-----5:R-:W-:-:S06]  /*22b0*/  DSETP.GEU.AND P1, PT, R6, R12, PT ;  /* 0x0000000c0600722a */ /* 0x020fcc0003f2e000 */
        /* <DEDUP_REMOVED lines=39> */
.L_x_26:
[----:B------:R-:W-:Y:S05]  /*2530*/  BSYNC.RECONVERGENT B2 ;  /* 0x0000000000027941 */ /* 0x000fea0003800200 */
.L_x_25:
[----:B------:R-:W-:Y:S01]  /*2540*/  IMAD.IADD R8, R41, 0x1, -R40 ;  /* 0x0000000129087824 */ /* 0x000fe200078e0a28 */
[----:B------:R-:W-:Y:S04]  /*2550*/  BSSY.RECONVERGENT B2, `(.L_x_28) ;  /* 0x000002b000027945 */ /* 0x000fe80003800200 */
[----:B------:R-:W-:-:S13]  /*2560*/  ISETP.GT.AND P1, PT, R8, 0x400, PT ;  /* 0x000004000800780c */ /* 0x000fda0003f24270 */
[----:B------:R-:W-:Y:S05]  /*2570*/  @!P1 BRA `(.L_x_29) ;  /* 0x0000000000a09947 */ /* 0x000fea0003800000 */
        /* <DEDUP_REMOVED lines=9> */
[----:B------:R-:W5:Y:S04]  /*2610*/  LDG.E.64.CONSTANT R22, desc[UR6][R4.64+0x2000] ;  /* 0x0020000604167981 */ /* 0x000f68000c1e9b00 */
[----:B------:R0:W5:Y:S01]  /*2620*/  LDG.E.64.CONSTANT R8, desc[UR6][R4.64+0x2800] ;  /* 0x0028000604087981 */ /* 0x000162000c1e9b00 */
[----:B------:R-:W-:-:S02]  /*2630*/  VIADD R40, R40, 0x800 ;  /* 0x0000080028287836 */ /* 0x000fc40000000000 */
[----:B------:R-:W-:Y:S01]  /*2640*/  VIADD R43, R43, 0x800 ;  /* 0x000008002b2b7836 */ /* 0x000fe20000000000 */
[----:B0-----:R-:W-:-:S05]  /*2650*/  IADD3 R4, P2, PT, R4, 0x4000, RZ ;  /* 0x0000400004047810 */ /* 0x001fca0007f5e0ff */
        /* <DEDUP_REMOVED lines=22> */
[----:B------:R-:W-:Y:S01]  /*27c0*/  DSETP.GEU.AND P1, PT, R6, R8, PT ;  /* 0x000000080600722a */ /* 0x000fe20003f2e000 */
[----:B------:R-:W-:-:S05]  /*27d0*/  PLOP3.LUT P0, PT, PT, PT, PT, 0x8, 0x80 ;  /* 0x000000000080781c */ /* 0x000fca0003f0e170 */
[----:B------:R-:W-:Y:S02]  /*27e0*/  FSEL R6, R8, R6, !P1 ;  /* 0x0000000608067208 */ /* 0x000fe40004800000 */
[----:B------:R-:W-:-:S07]  /*27f0*/  FSEL R7, R9, R7, !P1 ;  /* 0x0000000709077208 */ /* 0x000fce0004800000 */
.L_x_29:
[----:B------:R-:W-:Y:S05]  /*2800*/  BSYNC.RECONVERGENT B2 ;  /* 0x0000000000027941 */ /* 0x000fea0003800200 */
.L_x_28:
[----:B------:R-:W-:-:S13]  /*2810*/  ISETP.LT.OR P0, PT, R40, R41, P0 ;  /* 0x000000292800720c */ /* 0x000fda0000701670 */
[----:B------:R-:W-:Y:S05]  /*2820*/  @!P0 BRA `(.L_x_21) ;  /* 0x0000000000448947 */ /* 0x000fea0003800000 */
[----:B------:R-:W-:Y:S01]  /*2830*/  IMAD.WIDE.U32 R2, R43, 0x8, R2 ;  /* 0x000000082b027825 */ /* 0x000fe200078e0002 */
[----:B------:R-:W2:Y:S04]  /*2840*/  LDG.E.64.CONSTANT R8, desc[UR6][R4.64+-0x800] ;  /* 0xfff8000604087981 */ /* 0x000ea8000c1e9b00 */
[----:B------:R-:W3:Y:S04]  /*2850*/  LDG.E.64.CONSTANT R10, desc[UR6][R4.64] ;  /* 0x00000006040a7981 */ /* 0x000ee8000c1e9b00 */
[----:B------:R-:W4:Y:S04]  /*2860*/  LDG.E.64.CONSTANT R2, desc[UR6][R2.64] ;  /* 0x0000000602027981 */ /* 0x000f28000c1e9b00 */
[----:B------:R-:W5:Y:S01]  /*2870*/  LDG.E.64.CONSTANT R12, desc[UR6][R4.64+0x800] ;  /* 0x00080006040c7981 */ /* 0x000f62000c1e9b00 */
        /* <DEDUP_REMOVED lines=11> */
[----:B------:R-:W-:-:S07]  /*2930*/  FSEL R7, R13, R3, !P0 ;  /* 0x000000030d077208 */ /* 0x000fce0004000000 */
.L_x_21:
[----:B------:R-:W-:Y:S05]  /*2940*/  BSYNC.RECONVERGENT B1 ;  /* 0x0000000000017941 */ /* 0x000fea0003800200 */
.L_x_19:
[----:B------:R-:W0:Y:S01]  /*2950*/  S2R R10, SR_LANEID ;  /* 0x00000000000a7919 */ /* 0x000e220000000000 */
[----:B------:R-:W-:Y:S04]  /*2960*/  SHFL.DOWN PT, R2, R6, 0x1, 0x1f ;  /* 0x08201f0006027f89 */ /* 0x000fe800000e0000 */
        /* <DEDUP_REMOVED lines=10> */
[----:B------:R-:W-:-:S02]  /*2a10*/  @!P2 MOV R7, 0x400 ;  /* 0x000004000007a802 */ /* 0x000fc40000000f00 */
        /* <DEDUP_REMOVED lines=8> */
[----:B------:R-:W-:Y:S01]  /*2aa0*/  SHFL.DOWN PT, R2, R4, 0x4, 0x1f ;  /* 0x08801f0004027f89 */ /* 0x000fe200000e0000 */
[----:B-1----:R-:W-:-:S03]  /*2ab0*/  @!P2 LEA R7, R8, R7, 0x18 ;  /* 0x000000070807a211 */ /* 0x002fc600078ec0ff */
[----:B------:R-:W0:Y:S02]  /*2ac0*/  SHFL.DOWN PT, R3, R5, 0x4, 0x1f ;  /* 0x08801f0005037f89 */ /* 0x000e2400000e0000 */
[----:B------:R-:W-:Y:S01]  /*2ad0*/  @!P2 IMAD.IADD R9, R6, 0x1, R7 ;  /* 0x000000010609a824 */ /* 0x000fe200078e0207 */
[----:B0-----:R-:W-:-:S06]  /*2ae0*/  DSETP.GEU.AND P0, PT, R4, R2, PT ;  /* 0x000000020400722a */ /* 0x001fcc0003f0e000 */
[----:B------:R-:W-:Y:S02]  /*2af0*/  @!P1 FSEL R4, R2, R4, !P0 ;  /* 0x0000000402049208 */ /* 0x000fe40004000000 */
[----:B------:R-:W-:Y:S02]  /*2b00*/  @!P1 FSEL R5, R3, R5, !P0 ;  /* 0x0000000503059208 */ /* 0x000fe40004000000 */
[----:B------:R-:W-:Y:S01]  /*2b10*/  ISETP.GT.AND P1, PT, R10, 0x17, PT ;  /* 0x000000170a00780c */ /* 0x000fe20003f24270 */
[----:B------:R-:W-:Y:S04]  /*2b20*/  SHFL.DOWN PT, R2, R4, 0x8, 0x1f ;  /* 0x09001f0004027f89 */ /* 0x000fe800000e0000 */
[----:B------:R-:W0:Y:S02]  /*2b30*/  SHFL.DOWN PT, R3, R5, 0x8, 0x1f ;  /* 0x09001f0005037f89 */ /* 0x000e2400000e0000 */
[----:B0-----:R-:W-:-:S06]  /*2b40*/  DSETP.GEU.AND P0, PT, R4, R2, PT ;  /* 0x000000020400722a */ /* 0x001fcc0003f0e000 */
[----:B------:R-:W-:Y:S02]  /*2b50*/  @!P1 FSEL R4, R2, R4, !P0 ;  /* 0x0000000402049208 */ /* 0x000fe40004000000 */
[----:B------:R-:W-:Y:S02]  /*2b60*/  @!P1 FSEL R5, R3, R5, !P0 ;  /* 0x0000000503059208 */ /* 0x000fe40004000000 */
[----:B------:R-:W-:Y:S01]  /*2b70*/  ISETP.GT.AND P1, PT, R10, 0xf, PT ;  /* 0x0000000f0a00780c */ /* 0x000fe20003f24270 */
[----:B------:R-:W-:Y:S04]  /*2b80*/  SHFL.DOWN PT, R2, R4, 0x10, 0x1f ;  /* 0x0a001f0004027f89 */ /* 0x000fe800000e0000 */
[----:B------:R-:W0:Y:S02]  /*2b90*/  SHFL.DOWN PT, R3, R5, 0x10, 0x1f ;  /* 0x0a001f0005037f89 */ /* 0x000e2400000e0000 */
[----:B0-----:R-:W-:-:S06]  /*2ba0*/  DSETP.GEU.AND P0, PT, R4, R2, PT ;  /* 0x000000020400722a */ /* 0x001fcc0003f0e000 */
[----:B------:R-:W-:Y:S02]  /*2bb0*/  FSEL R2, R2, R4, !P0 ;  /* 0x0000000402027208 */ /* 0x000fe40004000000 */
        /* <DEDUP_REMOVED lines=10> */
[----:B--2---:R-:W0:Y:S04]  /*2c60*/  LDS.128 R8, [UR4+0x10] ;  /* 0x00001004ff087984 */ /* 0x004e280008000c00 */
        /* <DEDUP_REMOVED lines=25> */
.L_x_2:
        /* <DEDUP_REMOVED lines=12> */
.L_x_32:
[----:B------:R-:W-:Y:S05]  /*2ec0*/  BSYNC.RECONVERGENT B1 ;  /* 0x0000000000017941 */ /* 0x000fea0003800200 */
.L_x_31:
        /* <DEDUP_REMOVED lines=17> */
.L_x_37:
        /* <DEDUP_REMOVED lines=12> */
.L_x_36:
[----:B------:R-:W-:Y:S05]  /*30a0*/  BSYNC.RECONVERGENT B2 ;  /* 0x0000000000027941 */ /* 0x000fea0003800200 */
.L_x_35:
        /* <DEDUP_REMOVED lines=9> */
.L_x_40:
        /* <DEDUP_REMOVED lines=74> */
.L_x_39:
[----:B------:R-:W-:Y:S05]  /*35e0*/  BSYNC.RECONVERGENT B2 ;  /* 0x0000000000027941 */ /* 0x000fea0003800200 */
.L_x_38:
        /* <DEDUP_REMOVED lines=42> */
.L_x_42:
[----:B------:R-:W-:Y:S05]  /*3890*/  BSYNC.RECONVERGENT B2 ;  /* 0x0000000000027941 */ /* 0x000fea0003800200 */
.L_x_41:
        /* <DEDUP_REMOVED lines=20> */
.L_x_34:
[----:B------:R-:W-:Y:S05]  /*39e0*/  BSYNC.RECONVERGENT B1 ;  /* 0x0000000000017941 */ /* 0x000fea0003800200 */
.L_x_33:
        /* <DEDUP_REMOVED lines=14> */
[----:B------:R-:W-:Y:S01]  /*3ad0*/  IMAD.MOV.U32 R2, RZ, RZ, R9 ;  /* 0x000000ffff027224 */ /* 0x000fe200078e0009 */
[----:B------:R-:W-:Y:S01]  /*3ae0*/  @!P2 MOV R4, 0x400 ;  /* 0x000004000004a802 */ /* 0x000fe20000000f00 */
[----:B------:R-:W-:Y:S01]  /*3af0*/  IMAD.MOV.U32 R3, RZ, RZ, R11 ;  /* 0x000000ffff037224 */ /* 0x000fe200078e000b */
[----:B------:R-:W0:Y:S01]  /*3b00*/  SHFL.DOWN PT, R7, R11, 0x2, 0x1f ;  /* 0x08401f000b077f89 */ /* 0x000e2200000e0000 */
[----:B------:R-:W-:Y:S01]  /*3b10*/  @!P2 SHF.R.U32.HI R0, RZ, 0x2, R5 ;  /* 0x00000002ff00a819 */ /* 0x000fe20000011605 */
[----:B------:R-:W1:Y:S03]  /*3b20*/  @!P2 S2R R13, SR_CgaCtaId ;  /* 0x00000000000da919 */ /* 0x000e660000008800 */
[----:B------:R-:W-:Y:S01]  /*3b30*/  @!P2 LOP3.LUT R0, R0, 0xf8, RZ, 0xc0, !PT ;  /* 0x000000f80000a812 */ /* 0x000fe200078ec0ff */
[----:B0-----:R-:W-:-:S06]  /*3b40*/  DSETP.GEU.AND P0, PT, R2, R6, PT ;  /* 0x000000060200722a */ /* 0x001fcc0003f0e000 */
[----:B------:R-:W-:Y:S02]  /*3b50*/  @!P1 FSEL R9, R6, R9, !P0 ;  /* 0x0000000906099208 */ /* 0x000fe40004000000 */
[----:B------:R-:W-:Y:S02]  /*3b60*/  @!P1 FSEL R11, R7, R11, !P0 ;  /* 0x0000000b070b9208 */ /* 0x000fe40004000000 */
[----:B------:R-:W-:Y:S01]  /*3b70*/  ISETP.GT.AND P1, PT, R8, 0x1b, PT ;  /* 0x0000001b0800780c */ /* 0x000fe20003f24270 */
[----:B------:R-:W-:Y:S01]  /*3b80*/  SHFL.DOWN PT, R2, R9, 0x4, 0x1f ;  /* 0x08801f0009027f89 */ /* 0x000fe200000e0000 */
[----:B------:R-:W-:Y:S01]  /*3b90*/  IMAD.MOV.U32 R6, RZ, RZ, R9 ;  /* 0x000000ffff067224 */ /* 0x000fe200078e0009 */
[----:B-1----:R-:W-:Y:S01]  /*3ba0*/  @!P2 LEA R13, R13, R4, 0x18 ;  /* 0x000000040d0da211 */ /* 0x002fe200078ec0ff */
[----:B------:R-:W-:Y:S01]  /*3bb0*/  IMAD.MOV.U32 R7, RZ, RZ, R11 ;  /* 0x000000ffff077224 */ /* 0x000fe200078e000b */
[----:B------:R-:W0:Y:S03]  /*3bc0*/  SHFL.DOWN PT, R3, R11, 0x4, 0x1f ;  /* 0x08801f000b037f89 */ /* 0x000e2600000e0000 */
[----:B------:R-:W-:-:S02]  /*3bd0*/  @!P2 IMAD.IADD R13, R0, 0x1, R13 ;  /* 0x00000001000da824 */ /* 0x000fc400078e020d */
[----:B0-----:R-:W-:-:S06]  /*3be0*/  DSETP.GEU.AND P0, PT, R6, R2, PT ;  /* 0x000000020600722a */ /* 0x001fcc0003f0e000 */
[----:B------:R-:W-:Y:S02]  /*3bf0*/  @!P1 FSEL R9, R2, R9, !P0 ;  /* 0x0000000902099208 */ /* 0x000fe40004000000 */
[----:B------:R-:W-:Y:S02]  /*3c00*/  @!P1 FSEL R11, R3, R11, !P0 ;  /* 0x0000000b030b9208 */ /* 0x000fe40004000000 */
[----:B------:R-:W-:Y:S01]  /*3c10*/  ISETP.GT.AND P1, PT, R8, 0x17, PT ;  /* 0x000000170800780c */ /* 0x000fe20003f24270 */
[----:B------:R-:W-:Y:S01]  /*3c20*/  SHFL.DOWN PT, R2, R9, 0x8, 0x1f ;  /* 0x09001f0009027f89 */ /* 0x000fe200000e0000 */
[----:B------:R-:W-:Y:S02]  /*3c30*/  IMAD.MOV.U32 R6, RZ, RZ, R9 ;  /* 0x000000ffff067224 */ /* 0x000fe400078e0009 */
[----:B------:R-:W-:Y:S01]  /*3c40*/  IMAD.MOV.U32 R7, RZ, RZ, R11 ;  /* 0x000000ffff077224 */ /* 0x000fe200078e000b */
[----:B------:R-:W0:Y:S05]  /*3c50*/  SHFL.DOWN PT, R3, R11, 0x8, 0x1f ;  /* 0x09001f000b037f89 */ /* 0x000e2a00000e0000 */
        /* <DEDUP_REMOVED lines=20> */
[----:B------:R-:W0:Y:S04]  /*3da0*/  LDS.128 R8, [UR4+0x10] ;  /* 0x00001004ff087984 */ /* 0x000e280008000c00 */
[----:B-1----:R-:W1:Y:S01]  /*3db0*/  LDS.128 R12, [UR4+0x20] ;  /* 0x00002004ff0c7984 */ /* 0x002e620008000c00 */
        /* <DEDUP_REMOVED lines=24> */
.L_x_43:
        /* <DEDUP_REMOVED lines=20> */
[----:B------:R-:W0:Y:S05]  /*4080*/  SHFL.DOWN PT, R7, R0, 0x2, R11 ;  /* 0x0840000000077989 */ /* 0x000e2a00000e000b */
[----:B0-----:R-:W-:-:S06]  /*4090*/  DSETP.GEU.AND P0, PT, R2, R6, PT ;  /* 0x000000060200722a */ /* 0x001fcc0003f0e000 */
[----:B------:R-:W-:Y:S01]  /*40a0*/  @!P1 FSEL R9, R6, R9, !P0 ;  /* 0x0000000906099208 */ /* 0x000fe20004000000 */
[----:B------:R-:W-:Y:S01]  /*40b0*/  VIADD R6, R8, 0x4 ;  /* 0x0000000408067836 */ /* 0x000fe20000000000 */
[----:B------:R-:W-:-:S03]  /*40c0*/  @!P1 FSEL R0, R7, R0, !P0 ;  /* 0x0000000007009208 */ /* 0x000fc60004000000 */
[----:B------:R-:W-:Y:S01]  /*40d0*/  SHFL.DOWN PT, R2, R9, 0x4, R11 ;  /* 0x0880000009027989 */ /* 0x000fe200000e000b */
[----:B------:R-:W-:Y:S01]  /*40e0*/  ISETP.GT.AND P1, PT, R6, R11, PT ;  /* 0x0000000b0600720c */ /* 0x000fe20003f24270 */
[----:B------:R-:W-:Y:S02]  /*40f0*/  IMAD.MOV.U32 R6, RZ, RZ, R9 ;  /* 0x000000ffff067224 */ /* 0x000fe400078e0009 */
[----:B------:R-:W0:Y:S01]  /*4100*/  SHFL.DOWN PT, R3, R0, 0x4, R11 ;  /* 0x0880000000037989 */ /* 0x000e2200000e000b */
[----:B------:R-:W-:-:S06]  /*4110*/  IMAD.MOV.U32 R7, RZ, RZ, R0 ;  /* 0x000000ffff077224 */ /* 0x000fcc00078e0000 */
[----:B0-----:R-:W-:Y:S01]  /*4120*/  DSETP.GEU.AND P0, PT, R6, R2, PT ;  /* 0x000000020600722a */ /* 0x001fe20003f0e000 */
[----:B------:R-:W-:-:S05]  /*4130*/  VIADD R6, R8, 0x8 ;  /* 0x0000000808067836 */ /* 0x000fca0000000000 */
        /* <DEDUP_REMOVED lines=15> */
[----:B------:R-:W-:Y:S02]  /*4230*/  IMAD.MOV.U32 R6, RZ, RZ, R9 ;  /* 0x000000ffff067224 */ /* 0x000fe400078e0009 */
[----:B------:R-:W-:Y:S01]  /*4240*/  IMAD.MOV.U32 R7, RZ, RZ, R0 ;  /* 0x000000ffff077224 */ /* 0x000fe200078e0000 */
[----:B------:R-:W0:Y:S05]  /*4250*/  SHFL.DOWN PT, R3, R0, 0x10, R11 ;  /* 0x0a00000000037989 */ /* 0x000e2a00000e000b */
[----:B0-----:R-:W-:Y:S01]  /*4260*/  DSETP.GEU.AND P1, PT, R6, R2, PT ;  /* 0x000000020600722a */ /* 0x001fe20003f2e000 */
[----:B------:R-:W-:-:S02]  /*4270*/  @!P0 MOV R7, 0x400 ;  /* 0x0000040000078802 */ /* 0x000fc40000000f00 */
[----:B------:R-:W-:Y:S02]  /*4280*/  @!P0 SHF.R.U32.HI R6, RZ, 0x2, R5 ;  /* 0x00000002ff068819 */ /* 0x000fe40000011605 */
[----:B-1----:R-:W-:Y:S02]  /*4290*/  @!P0 LEA R7, R10, R7, 0x18 ;  /* 0x000000070a078211 */ /* 0x002fe400078ec0ff */
[----:B------:R-:W-:Y:S02]  /*42a0*/  @!P0 LOP3.LUT R6, R6, 0xf8, RZ, 0xc0, !PT ;  /* 0x000000f806068812 */ /* 0x000fe400078ec0ff */
[----:B------:R-:W-:Y:S02]  /*42b0*/  @!P2 FSEL R9, R2, R9, !P1 ;  /* 0x000000090209a208 */ /* 0x000fe40004800000 */
[----:B------:R-:W-:Y:S01]  /*42c0*/  @!P2 FSEL R0, R3, R0, !P1 ;  /* 0x000000000300a208 */ /* 0x000fe20004800000 */
[----:B------:R-:W-:Y:S02]  /*42d0*/  @!P0 IMAD.IADD R3, R6, 0x1, R7 ;  /* 0x0000000106038824 */ /* 0x000fe400078e0207 */
[----:B------:R-:W-:-:S02]  /*42e0*/  IMAD.MOV.U32 R6, RZ, RZ, R9 ;  /* 0x000000ffff067224 */ /* 0x000fc400078e0009 */
[----:B------:R-:W-:-:S05]  /*42f0*/  IMAD.MOV.U32 R7, RZ, RZ, R0 ;  /* 0x000000ffff077224 */ /* 0x000fca00078e0000 */
[----:B------:R1:W-:Y:S01]  /*4300*/  @!P0 STS.64 [R3+0x8], R6 ;  /* 0x0000080603008388 */ /* 0x0003e20000000a00 */
[----:B------:R-:W-:Y:S01]  /*4310*/  BAR.SYNC.DEFER_BLOCKING 0x0 ;  /* 0x0000000000007b1d */ /* 0x000fe20000010000 */
[----:B------:R-:W-:-:S13]  /*4320*/  ISETP.NE.AND P0, PT, R5, RZ, PT ;  /* 0x000000ff0500720c */ /* 0x000fda0003f05270 */
[----:B-1----:R-:W-:Y:S05]  /*4330*/  @P0 BRA `(.L_x_17) ;  /* 0x0000001800340947 */ /* 0x002fea0003800000 */
[----:B------:R-:W0:Y:S01]  /*4340*/  S2UR UR5, SR_CgaCtaId ;  /* 0x00000000000579c3 */ /* 0x000e220000008800 */
[----:B------:R-:W-:Y:S01]  /*4350*/  UMOV UR4, 0x400 ;  /* 0x0000040000047882 */ /* 0x000fe20000000000 */
[C---:B------:R-:W-:Y:S02]  /*4360*/  ISETP.GT.AND P3, PT, R4.reuse, 0x20, PT ;  /* 0x000000200400780c */ /* 0x040fe40003f64270 */
        /* <DEDUP_REMOVED lines=10> */
[----:B------:R-:W-:Y:S01]  /*4410*/  ISETP.GT.AND P1, PT, R4, 0x60, PT ;  /* 0x000000600400780c */ /* 0x000fe20003f24270 */
[----:B------:R-:W-:Y:S02]  /*4420*/  IMAD.MOV.U32 R2, RZ, RZ, R6 ;  /* 0x000000ffff027224 */ /* 0x000fe400078e0006 */
        /* <DEDUP_REMOVED lines=29> */
.L_x_30:
[----:B------:R-:W0:Y:S01]  /*4600*/  S2R R41, SR_TID.X ;  /* 0x0000000000297919 */ /* 0x000e220000002100 */
[----:B------:R-:W0:Y:S02]  /*4610*/  LDC.64 R6, c[0x0][0x380] ;  /* 0x0000e000ff067b82 */ /* 0x000e240000000a00 */
[----:B0-----:R-:W-:-:S05]  /*4620*/  IMAD.WIDE.U32 R6, R41, 0x8, R6 ;  /* 0x0000000829067825 */ /* 0x001fca00078e0006 */
[----:B------:R-:W2:Y:S04]  /*4630*/  LDG.E.64.CONSTANT R20, desc[UR6][R6.64] ;  /* 0x0000000606147981 */ /* 0x000ea8000c1e9b00 */
[----:B------:R-:W2:Y:S04]  /*4640*/  LDG.E.64.CONSTANT R2, desc[UR6][R6.64+0x800] ;  /* 0x0008000606027981 */ /* 0x000ea8000c1e9b00 */
[----:B------:R-:W3:Y:S04]  /*4650*/  LDG.E.64.CONSTANT R8, desc[UR6][R6.64+0x1000] ;  /* 0x0010000606087981 */ /* 0x000ee8000c1e9b00 */
[----:B------:R-:W4:Y:S04]  /*4660*/  LDG.E.64.CONSTANT R10, desc[UR6][R6.64+0x1800] ;  /* 0x00180006060a7981 */ /* 0x000f28000c1e9b00 */
[----:B------:R-:W5:Y:S04]  /*4670*/  LDG.E.64.CONSTANT R12, desc[UR6][R6.64+0x2000] ;  /* 0x00200006060c7981 */ /* 0x000f68000c1e9b00 */
[----:B------:R-:W5:Y:S04]  /*4680*/  LDG.E.64.CONSTANT R14, desc[UR6][R6.64+0x2800] ;  /* 0x00280006060e7981 */ /* 0x000f68000c1e9b00 */
[----:B------:R-:W5:Y:S04]  /*4690*/  LDG.E.64.CONSTANT R16, desc[UR6][R6.64+0x3000] ;  /* 0x0030000606107981 */ /* 0x000f68000c1e9b00 */
[----:B------:R-:W5:Y:S01]  /*46a0*/  LDG.E.64.CONSTANT R18, desc[UR6][R6.64+0x3800] ;  /* 0x0038000606127981 */ /* 0x000f62000c1e9b00 */
[----:B------:R-:W-:Y:S01]  /*46b0*/  ISETP.GE.U32.AND P1, PT, R4, 0x1000, PT ;  /* 0x000010000400780c */ /* 0x000fe20003f26070 */
[----:B------:R-:W-:Y:S01]  /*46c0*/  IMAD.MOV.U32 R45, RZ, RZ, 0x800 ;  /* 0x00000800ff2d7424 */ /* 0x000fe200078e00ff */
[----:B--2---:R-:W-:-:S06]  /*46d0*/  DSETP.GEU.AND P0, PT, R20, R2, PT ;  /* 0x000000021400722a */ /* 0x004fcc0003f0e000 */
        /* <DEDUP_REMOVED lines=21> */
[----:B------:R-:W0:Y:S01]  /*4830*/  LDC R24, c[0x0][0x390] ;  /* 0x0000e400ff187b82 */ /* 0x000e220000000800 */
[----:B------:R-:W-:Y:S02]  /*4840*/  VIADD R0, R4, 0xfffff800 ;  /* 0xfffff80004007836 */ /* 0x000fe40000000000 */
[----:B------:R-:W-:-:S07]  /*4850*/  IMAD.MOV.U32 R45, RZ, RZ, 0x800 ;  /* 0x00000800ff2d7424 */ /* 0x000fce00078e00ff */
.L_x_46:
[----:B------:R-:W-:-:S05]  /*4860*/  IMAD.WIDE R4, R45, 0x8, R6 ;  /* 0x000000082d047825 */ /* 0x000fca00078e0206 */
[----:B------:R-:W2:Y:S04]  /*4870*/  LDG.E.64.CONSTANT R10, desc[UR6][R4.64] ;  /* 0x00000006040a7981 */ /* 0x000ea8000c1e9b00 */
[----:B------:R-:W3:Y:S04]  /*4880*/  LDG.E.64.CONSTANT R12, desc[UR6][R4.64+0x800] ;  /* 0x00080006040c7981 */ /* 0x000ee8000c1e9b00 */
[----:B------:R-:W4:Y:S04]  /*4890*/  LDG.E.64.CONSTANT R14, desc[UR6][R4.64+0x1000] ;  /* 0x00100006040e7981 */ /* 0x000f28000c1e9b00 */
[----:B------:R-:W5:Y:S04]  /*48a0*/  LDG.E.64.CONSTANT R16, desc[UR6][R4.64+0x1800] ;  /* 0x0018000604107981 */ /* 0x000f68000c1e9b00 */
[----:B------:R-:W5:Y:S04]  /*48b0*/  LDG.E.64.CONSTANT R18, desc[UR6][R4.64+0x2000] ;  /* 0x0020000604127981 */ /* 0x000f68000c1e9b00 */
[----:B------:R-:W5:Y:S04]  /*48c0*/  LDG.E.64.CONSTANT R20, desc[UR6][R4.64+0x2800] ;  /* 0x0028000604147981 */ /* 0x000f68000c1e9b00 */
[----:B------:R-:W5:Y:S04]  /*48d0*/  LDG.E.64.CONSTANT R22, desc[UR6][R4.64+0x3000] ;  /* 0x0030000604167981 */ /* 0x000f68000c1e9b00 */
[----:B------:R0:W5:Y:S02]  /*48e0*/  LDG.E.64.CONSTANT R8, desc[UR6][R4.64+0x3800] ;  /* 0x0038000604087981 */ /* 0x000164000c1e9b00 */
[----:B0-----:R-:W-:-:S04]  /*48f0*/  IMAD.MOV.U32 R4, RZ, RZ, R24 ;  /* 0x000000ffff047224 */ /* 0x001fc800078e0018 */
[----:B------:R-:W-:-:S05]  /*4900*/  IMAD.IADD R5, R4, 0x1, -R45 ;  /* 0x0000000104057824 */ /* 0x000fca00078e0a2d */
[----:B------:R-:W-:Y:S01]  /*4910*/  ISETP.GE.AND P1, PT, R5, 0x800, PT ;  /* 0x000008000500780c */ /* 0x000fe20003f26270 */
        /* <DEDUP_REMOVED lines=25> */
[----:B------:R-:W-:-:S05]  /*4ab0*/  VIADD R45, R45, 0x800 ;  /* 0x000008002d2d7836 */ /* 0x000fca0000000000 */
[----:B------:R-:W-:-:S13]  /*4ac0*/  ISETP.GT.AND P0, PT, R45, R0, PT ;  /* 0x000000002d00720c */ /* 0x000fda0003f04270 */
[----:B------:R-:W-:Y:S05]  /*4ad0*/  @!P0 BRA `(.L_x_46) ;  /* 0xfffffffc00608947 */ /* 0x000fea000383ffff */
.L_x_44:
[----:B------:R-:W-:-:S13]  /*4ae0*/  ISETP.GE.AND P0, PT, R45, R4, PT ;  /* 0x000000042d00720c */ /* 0x000fda0003f06270 */
[----:B------:R-:W-:Y:S05]  /*4af0*/  @P0 BRA `(.L_x_45) ;  /* 0x0000000800fc0947 */ /* 0x000fea0003800000 */
[----:B------:R-:W-:Y:S01]  /*4b00*/  IMAD.IADD R0, R4, 0x1, -R45 ;  /* 0x0000000104007824 */ /* 0x000fe200078e0a2d */
[----:B------:R-:W-:Y:S04]  /*4b10*/  BSSY.RECONVERGENT B1, `(.L_x_45) ;  /* 0x00000bd000017945 */ /* 0x000fe80003800200 */
[----:B------:R-:W-:-:S13]  /*4b20*/  ISETP.GE.AND P0, PT, R41, R0, PT ;  /* 0x000000002900720c */ /* 0x000fda0003f06270 */
[----:B------:R-:W-:Y:S05]  /*4b30*/  @P0 BRA `(.L_x_47) ;  /* 0x0000000800e80947 */ /* 0x000fea0003800000 */
[----:B------:R-:W-:Y:S01]  /*4b40*/  LOP3.LUT R5, RZ, R41, RZ, 0x33, !PT ;  /* 0x00000029ff057212 */ /* 0x000fe200078e33ff */
[----:B------:R-:W-:Y:S01]  /*4b50*/  BSSY.RECONVERGENT B2, `(.L_x_48) ;  /* 0x0000017000027945 */ /* 0x000fe20003800200 */
[----:B------:R-:W-:Y:S02]  /*4b60*/  IMAD.MOV.U32 R43, RZ, RZ, R41 ;  /* 0x000000ffff2b7224 */ /* 0x000fe400078e0029 */
[----:B------:R-:W-:-:S04]  /*4b70*/  IADD3 R4, PT, PT, -R45, R4, R5 ;  /* 0x000000042d047210 */ /* 0x000fc80007ffe105 */
[C---:B------:R-:W-:Y:S02]  /*4b80*/  LOP3.LUT R5, R4.reuse, 0x300, RZ, 0xc0, !PT ;  /* 0x0000030004057812 */ /* 0x040fe400078ec0ff */
[----:B------:R-:W-:Y:S02]  /*4b90*/  ISETP.GE.U32.AND P2, PT, R4, 0x300, PT ;  /* 0x000003000400780c */ /* 0x000fe40003f46070 */
[----:B------:R-:W-:-:S13]  /*4ba0*/  ISETP.NE.AND P0, PT, R5, 0x300, PT ;  /* 0x000003000500780c */ /* 0x000fda0003f05270 */
[----:B------:R-:W-:Y:S05]  /*4bb0*/  @!P0 BRA `(.L_x_49) ;  /* 0x0000000000408947 */ /* 0x000fea0003800000 */
[----:B------:R-:W0:Y:S01]  /*4bc0*/  LDC.64 R6, c[0x0][0x380] ;  /* 0x0000e000ff067b82 */ /* 0x000e220000000a00 */
[----:B------:R-:W-:Y:S01]  /*4bd0*/  LEA.HI R4, R4, 0x1, RZ, 0x18 ;  /* 0x0000000104047811 */ /* 0x000fe200078fc0ff */
[----:B------:R-:W-:Y:S02]  /*4be0*/  IMAD.IADD R9, R41, 0x1, R45 ;  /* 0x0000000129097824 */ /* 0x000fe400078e022d */
[----:B------:R-:W-:Y:S01]  /*4bf0*/  IMAD.MOV.U32 R43, RZ, RZ, R41 ;  /* 0x000000ffff2b7224 */ /* 0x000fe200078e0029 */
[----:B------:R-:W-:-:S05]  /*4c00*/  LOP3.LUT R4, R4, 0x3, RZ, 0xc0, !PT ;  /* 0x0000000304047812 */ /* 0x000fca00078ec0ff */
[----:B------:R-:W-:-:S07]  /*4c10*/  IMAD.MOV R8, RZ, RZ, -R4 ;  /* 0x000000ffff087224 */ /* 0x000fce00078e0a04 */
.L_x_50:
[----:B0-----:R-:W-:-:S06]  /*4c20*/  IMAD.WIDE.U32 R4, R9, 0x8, R6 ;  /* 0x0000000809047825 */ /* 0x001fcc00078e0006 */
        /* <DEDUP_REMOVED lines=9> */
.L_x_49:
[----:B------:R-:W-:Y:S05]  /*4cc0*/  BSYNC.RECONVERGENT B2 ;  /* 0x0000000000027941 */ /* 0x000fea0003800200 */
.L_x_48:
[----:B------:R-:W-:Y:S05]  /*4cd0*/  @!P2 BRA `(.L_x_47) ;  /* 0x000000080080a947 */ /* 0x000fea0003800000 */
[----:B------:R-:W0:Y:S01]  /*4ce0*/  LDCU.64 UR4, c[0x0][0x380] ;  /* 0x00007000ff0477ac */ /* 0x000e220008000a00 */
[----:B------:R-:W-:Y:S01]  /*4cf0*/  IMAD.IADD R7, R0, 0x1, -R43 ;  /* 0x0000000100077824 */ /* 0x000fe200078e0a2b */
[C---:B------:R-:W-:Y:S01]  /*4d00*/  IADD3 R5, P0, PT, R43.reuse, R45, RZ ;  /* 0x0000002d2b057210 */ /* 0x040fe20007f1e0ff */
[----:B------:R-:W-:Y:S01]  /*4d10*/  BSSY.RECONVERGENT B2, `(.L_x_51) ;  /* 0x000005a000027945 */ /* 0x000fe20003800200 */
[----:B------:R-:W-:Y:S02]  /*4d20*/  IMAD.IADD R45, R43, 0x1, R45 ;  /* 0x000000012b2d7824 */ /* 0x000fe400078e022d */
        /* <DEDUP_REMOVED lines=8> */
[----:B------:R-:W0:Y:S01]  /*4db0*/  LDC.64 R6, c[0x0][0x380] ;  /* 0x0000e000ff067b82 */ /* 0x000e220000000a00 */
[----:B------:R-:W-:Y:S01]  /*4dc0*/  PLOP3.LUT P0, PT, PT, PT, PT, 0x8, 0x80 ;  /* 0x000000000080781c */ /* 0x000fe20003f0e170 */
[----:B------:R-:W-:-:S12]  /*4dd0*/  VIADD R40, R0, 0xfffff400 ;  /* 0xfffff40000287836 */ /* 0x000fd80000000000 */
.L_x_53:
[C---:B0-----:R-:W-:Y:S01]  /*4de0*/  IMAD.WIDE.U32 R38, R45.reuse, 0x8, R6 ;  /* 0x000000082d267825 */ /* 0x041fe200078e0006 */
        /* <DEDUP_REMOVED lines=76> */
.L_x_52:
[----:B------:R-:W-:Y:S05]  /*52b0*/  BSYNC.RECONVERGENT B2 ;  /* 0x0000000000027941 */ /* 0x000fea0003800200 */
.L_x_51:
[----:B------:R-:W-:Y:S01]  /*52c0*/  IMAD.IADD R6, R0, 0x1, -R43 ;  /* 0x0000000100067824 */ /* 0x000fe200078e0a2b */
[----:B------:R-:W-:Y:S04]  /*52d0*/  BSSY.RECONVERGENT B2, `(.L_x_54) ;  /* 0x000002c000027945 */ /* 0x000fe80003800200 */
[----:B------:R-:W-:-:S13]  /*52e0*/  ISETP.GT.AND P1, PT, R6, 0x400, PT ;  /* 0x000004000600780c */ /* 0x000fda0003f24270 */
[----:B------:R-:W-:Y:S05]  /*52f0*/  @!P1 BRA `(.L_x_55) ;  /* 0x0000000000a49947 */ /* 0x000fea0003800000 */
[----:B------:R-:W0:Y:S01]  /*5300*/  LDC.64 R16, c[0x0][0x380] ;  /* 0x0000e000ff107b82 */ /* 0x000e220000000a00 */
[----:B------:R-:W2:Y:S04]  /*5310*/  LDG.E.64.CONSTANT R10, desc[UR6][R4.64+-0x800] ;  /* 0xfff80006040a7981 */ /* 0x000ea8000c1e9b00 */
[----:B------:R-:W3:Y:S01]  /*5320*/  LDG.E.64.CONSTANT R12, desc[UR6][R4.64] ;  /* 0x00000006040c7981 */ /* 0x000ee2000c1e9b00 */
[----:B------:R-:W-:-:S03]  /*5330*/  VIADD R7, R45, 0x400 ;  /* 0x000004002d077836 */ /* 0x000fc60000000000 */
[----:B------:R-:W4:Y:S04]  /*5340*/  LDG.E.64.CONSTANT R14, desc[UR6][R4.64+0x800] ;  /* 0x00080006040e7981 */ /* 0x000f28000c1e9b00 */
[----:B------:R-:W5:Y:S04]  /*5350*/  LDG.E.64.CONSTANT R18, desc[UR6][R4.64+0x1800] ;  /* 0x0018000604127981 */ /* 0x000f68000c1e9b00 */
[----:B------:R-:W5:Y:S01]  /*5360*/  LDG.E.64.CONSTANT R20, desc[UR6][R4.64+0x2000] ;  /* 0x0020000604147981 */ /* 0x000f62000c1e9b00 */
[----:B0-----:R-:W-:-:S06]  /*5370*/  IMAD.WIDE.U32 R8, R45, 0x8, R16 ;  /* 0x000000082d087825 */ /* 0x001fcc00078e0010 */
[----:B------:R-:W2:Y:S01]  /*5380*/  LDG.E.64.CONSTANT R8, desc[UR6][R8.64] ;  /* 0x0000000608087981 */ /* 0x000ea2000c1e9b00 */
[----:B------:R-:W-:-:S03]  /*5390*/  IMAD.WIDE.U32 R16, R7, 0x8, R16 ;  /* 0x0000000807107825 */ /* 0x000fc600078e0010 */
[----:B------:R0:W5:Y:S04]  /*53a0*/  LDG.E.64.CONSTANT R6, desc[UR6][R4.64+0x2800] ;  /* 0x0028000604067981 */ /* 0x000168000c1e9b00 */
[----:B------:R-:W5:Y:S01]  /*53b0*/  LDG.E.64.CONSTANT R16, desc[UR6][R16.64] ;  /* 0x0000000610107981 */ /* 0x000f62000c1e9b00 */
[----:B------:R-:W-:Y:S01]  /*53c0*/  VIADD R43, R43, 0x800 ;  /* 0x000008002b2b7836 */ /* 0x000fe20000000000 */
[----:B0-----:R-:W-:Y:S01]  /*53d0*/  IADD3 R4, P2, PT, R4, 0x4000, RZ ;  /* 0x0000400004047810 */ /* 0x001fe20007f5e0ff */
[----:B------:R-:W-:-:S04]  /*53e0*/  VIADD R45, R45, 0x800 ;  /* 0x000008002d2d7836 */ /* 0x000fc80000000000 */
[----:B------:R-:W-:Y:S01]  /*53f0*/  IMAD.X R5, RZ, RZ, R5, P2 ;  /* 0x000000ffff057224 */ /* 0x000fe200010e0605 */
        /* <DEDUP_REMOVED lines=25> */
.L_x_55:
[----:B------:R-:W-:Y:S05]  /*5590*/  BSYNC.RECONVERGENT B2 ;  /* 0x0000000000027941 */ /* 0x000fea0003800200 */
.L_x_54:
[----:B------:R-:W-:-:S13]  /*55a0*/  ISETP.LT.OR P0, PT, R43, R0, P0 ;  /* 0x000000002b00720c */ /* 0x000fda0000701670 */
[----:B------:R-:W-:Y:S05]  /*55b0*/  @!P0 BRA `(.L_x_47) ;  /* 0x0000000000488947 */ /* 0x000fea0003800000 */
[----:B------:R-:W0:Y:S01]  /*55c0*/  LDC.64 R6, c[0x0][0x380] ;  /* 0x0000e000ff067b82 */ /* 0x000e220000000a00 */
[----:B------:R-:W2:Y:S04]  /*55d0*/  LDG.E.64.CONSTANT R8, desc[UR6][R4.64+-0x800] ;  /* 0xfff8000604087981 */ /* 0x000ea8000c1e9b00 */
[----:B------:R-:W3:Y:S04]  /*55e0*/  LDG.E.64.CONSTANT R10, desc[UR6][R4.64] ;  /* 0x00000006040a7981 */ /* 0x000ee8000c1e9b00 */
[----:B------:R-:W4:Y:S01]  /*55f0*/  LDG.E.64.CONSTANT R12, desc[UR6][R4.64+0x800] ;  /* 0x00080006040c7981 */ /* 0x000f22000c1e9b00 */
[----:B0-----:R-:W-:-:S06]  /*5600*/  IMAD.WIDE.U32 R6, R45, 0x8, R6 ;  /* 0x000000082d067825 */ /* 0x001fcc00078e0006 */
[----:B------:R-:W5:Y:S02]  /*5610*/  LDG.E.64.CONSTANT R6, desc[UR6][R6.64] ;  /* 0x0000000606067981 */ /* 0x000f64000c1e9b00 */
[----:B-----5:R-:W-:-:S06]  /*5620*/  DSETP.GEU.AND P0, PT, R2, R6, PT ;  /* 0x000000060200722a */ /* 0x020fcc0003f0e000 */
        /* <DEDUP_REMOVED lines=10> */
[----:B------:R-:W-:-:S07]  /*56d0*/  FSEL R3, R13, R3, !P0 ;  /* 0x000000030d037208 */ /* 0x000fce0004000000 */
.L_x_47:
[----:B------:R-:W-:Y:S05]  /*56e0*/  BSYNC.RECONVERGENT B1 ;  /* 0x0000000000017941 */ /* 0x000fea0003800200 */
.L_x_45:
        /* <DEDUP_REMOVED lines=54> */
[----:B------:R-:W1:Y:S01]  /*5a50*/  S2UR UR5, SR_CgaCtaId ;  /* 0x00000000000579c3 */ /* 0x000e620000008800 */
[----:B------:R-:W-:Y:S02]  /*5a60*/  UMOV UR4, 0x400 ;  /* 0x0000040000047882 */ /* 0x000fe40000000000 */
[----:B-1----:R-:W-:-:S09]  /*5a70*/  ULEA UR4, UR5, UR4, 0x18 ;  /* 0x0000000405047291 */ /* 0x002fd2000f8ec0ff */
[----:B0-----:R-:W0:Y:S04]  /*5a80*/  LDS.128 R8, [UR4+0x10] ;  /* 0x00001004ff087984 */ /* 0x001e280008000c00 */
        /* <DEDUP_REMOVED lines=23> */
[----:B------:R-:W-:-:S07]  /*5c00*/  FSEL R7, R3, R5, !P1 ;  /* 0x0000000503077208 */ /* 0x000fce0004800000 */
.L_x_17:
[----:B------:R-:W-:Y:S05]  /*5c10*/  BSYNC.RECONVERGENT B0 ;  /* 0x0000000000007941 */ /* 0x000fea0003800200 */
.L_x_1:
[----:B------:R-:W-:Y:S05]  /*5c20*/  @P0 EXIT ;  /* 0x000000000000094d */ /* 0x000fea0003800000 */
[----:B------:R-:W4:Y:S01]  /*5c30*/  LDCU.64 UR8, c[0x0][0x398] ;  /* 0x00007300ff0877ac */ /* 0x000f220008000a00 */
[----:B---3--:R-:W3:Y:S01]  /*5c40*/  LDC.64 R4, c[0x0][0x388] ;  /* 0x0000e200ff047b82 */ /* 0x008ee20000000a00 */
[----:B------:R-:W0:Y:S01]  /*5c50*/  LDCU.64 UR4, c[0x0][0x398] ;  /* 0x00007300ff0477ac */ /* 0x000e220008000a00 */
[----:B----4-:R-:W-:-:S06]  /*5c60*/  DSETP.GT.AND P0, PT, R6, UR8, PT ;  /* 0x0000000806007e2a */ /* 0x010fcc000bf04000 */
[----:B012---:R-:W-:Y:S02]  /*5c70*/  FSEL R2, R6, UR4, P0 ;  /* 0x0000000406027c08 */ /* 0x007fe40008000000 */
[----:B------:R-:W-:-:S05]  /*5c80*/  FSEL R3, R7, UR5, P0 ;  /* 0x0000000507037c08 */ /* 0x000fca0008000000 */
[----:B---3--:R-:W-:Y:S01]  /*5c90*/  STG.E.64 desc[UR6][R4.64], R2 ;  /* 0x0000000204007986 */ /* 0x008fe2000c101b06 */
[----:B------:R-:W-:Y:S05]  /*5ca0*/  EXIT ;  /* 0x000000000000794d */ /* 0x000fea0003800000 */
.L_x_56:
[----:B------:R-:W-:-:S00]  /*5cb0*/  BRA `(.L_x_56) ;  /* 0xfffffffc00fc7947 */ /* 0x000fc0000383ffff */
[----:B------:R-:W-:-:S00]  /*5cc0*/  NOP ;  /* 0x0000000000007918 */ /* 0x000fc00000000000 */
        /* <DEDUP_REMOVED lines=11> */
.L_x_247:


//--------------------- .text._ZN3cub18CUB_300001_SM_10006detail6reduce18DeviceReduceKernelINS2_10policy_hubIdyN4cuda3__47maximumIdEEE10Policy1000EN6thrust24THRUST_300001_SM_1000_NS6detail15normal_iteratorINSC_10device_ptrIdEEEEyS8_dNS5_3std3__410__identityEEEvT0_PT3_T1_NS0_13GridEvenShareISO_EET2_T4_ --------------------------
	.section	.text._ZN3cub18CUB_300001_SM_10006detail6reduce18DeviceReduceKernelINS2_10policy_hubIdyN4cuda3__47maximumIdEEE10Policy1000EN6thrust24THRUST_300001_SM_1000_NS6detail15normal_iteratorINSC_10device_ptrIdEEEEyS8_dNS5_3std3__410__identityEEEvT0_PT3_T1_NS0_13GridEvenShareISO_EET2_T4_,"ax",@progbits
	.align	128
        .global         _ZN3cub18CUB_300001_SM_10006detail6reduce18DeviceReduceKernelINS2_10policy_hubIdyN4cuda3__47maximumIdEEE10Policy1000EN6thrust24THRUST_300001_SM_1000_NS6detail15normal_iteratorINSC_10device_ptrIdEEEEyS8_dNS5_3std3__410__identityEEEvT0_PT3_T1_NS0_13GridEvenShareISO_EET2_T4_
        .type           _ZN3cub18CUB_300001_SM_10006detail6reduce18DeviceReduceKernelINS2_10policy_hubIdyN4cuda3__47maximumIdEEE10Policy1000EN6thrust24THRUST_300001_SM_1000_NS6detail15normal_iteratorINSC_10device_ptrIdEEEEyS8_dNS5_3std3__410__identityEEEvT0_PT3_T1_NS0_13GridEvenShareISO_EET2_T4_,@function
        .size           _ZN3cub18CUB_300001_SM_10006detail6reduce18DeviceReduceKernelINS2_10policy_hubIdyN4cuda3__47maximumIdEEE10Policy1000EN6thrust24THRUST_300001_SM_1000_NS6detail15normal_iteratorINSC_10device_ptrIdEEEEyS8_dNS5_3std3__410__identityEEEvT0_PT3_T1_NS0_13GridEvenShareISO_EET2_T4_,(.L_x_248 - _ZN3cub18CUB_300001_SM_10006detail6reduce18DeviceReduceKernelINS2_10policy_hubIdyN4cuda3__47maximumIdEEE10Policy1000EN6thrust24THRUST_300001_SM_1000_NS6detail15normal_iteratorINSC_10device_ptrIdEEEEyS8_dNS5_3std3__410__identityEEEvT0_PT3_T1_NS0_13GridEvenShareISO_EET2_T4_)
        .other          _ZN3cub18CUB_300001_SM_10006detail6reduce18DeviceReduceKernelINS2_10policy_hubIdyN4cuda3__47maximumIdEEE10Policy1000EN6thrust24THRUST_300001_SM_1000_NS6detail15normal_iteratorINSC_10device_ptrIdEEEEyS8_dNS5_3std3__410__identityEEEvT0_PT3_T1_NS0_13GridEvenShareISO_EET2_T4_,@"STO_CUDA_ENTRY STV_DEFAULT"
_ZN3cub18CUB_300001_SM_10006detail6reduce18DeviceReduceKernelINS2_10policy_hubIdyN4cuda3__47maximumIdEEE10Policy1000EN6thrust24THRUST_300001_SM_1000_NS6detail15normal_iteratorINSC_10device_ptrIdEEEEyS8_dNS5_3std3__410__identityEEEvT0_PT3_T1_NS0_13GridEvenShareISO_EET2_T4_:
.text._ZN3cub18CUB_300001_SM_10006detail6reduce18DeviceReduceKernelINS2_10policy_hubIdyN4cuda3__47maximumIdEEE10Policy1000EN6thrust24THRUST_300001_SM_1000_NS6detail15normal_iteratorINSC_10device_ptrIdEEEEyS8_dNS5_3std3__410__identityEEEvT0_PT3_T1_NS0_13GridEvenShareISO_EET2_T4_:
[----:B------:R-:W-:Y:S08]  /*0000*/  LDC R1, c[0x0][0x37c] ;  /* 0x0000df00ff017b82 */ /* 0x000ff00000000800 */
[----:B------:R-:W0:Y:S01]  /*0010*/  S2UR UR16, SR_CTAID.X ;  /* 0x00000000001079c3 */ /* 0x000e220000002500 */
[----:B------:R-:W1:Y:S01]  /*0020*/  LDCU.64 UR8, c[0x0][0x3b8] ;  /* 0x00007700ff0877ac */ /* 0x000e620008000a00 */
[----:B------:R-:W-:Y:S01]  /*0030*/  BSSY.RECONVERGENT B0, `(.L_x_57) ;  /* 0x000030b000007945 */ /* 0x000fe20003800200 */
[----:B------:R-:W2:Y:S01]  /*0040*/  LDCU UR5, c[0x0][0x3c0] ;  /* 0x00007800ff0577ac */ /* 0x000ea20008000800 */
[----:B------:R-:W3:Y:S01]  /*0050*/  LDCU.64 UR14, c[0x0][0x358] ;  /* 0x00006b00ff0e77ac */ /* 0x000ee20008000a00 */
[----:B-1----:R-:W-:-:S02]  /*0060*/  IMAD.U32 R4, RZ, RZ, UR8 ;  /* 0x00000008ff047e24 */ /* 0x002fc4000f8e00ff */
[----:B------:R-:W-:Y:S01]  /*0070*/  IMAD.U32 R3, RZ, RZ, UR9 ;  /* 0x00000009ff037e24 */ /* 0x000fe2000f8e00ff */
[----:B--2---:R-:W-:Y:S02]  /*0080*/  USHF.L.U32 UR5, UR5, 0xb, URZ ;  /* 0x0000000b05057899 */ /* 0x004fe400080006ff */
[----:B0-----:R-:W-:Y:S02]  /*0090*/  USHF.L.U32 UR7, UR16, 0xb, URZ ;  /* 0x0000000b10077899 */ /* 0x001fe400080006ff */
[----:B------:R-:W-:-:S04]  /*00a0*/  USHF.R.S32.HI UR4, URZ, 0x1f, UR5 ;  /* 0x0000001fff047899 */ /* 0x000fc80008011405 */
[----:B------:R-:W-:-:S04]  /*00b0*/  IADD3 R5, P1, PT, R4, -UR7, RZ ;  /* 0x8000000704057c10 */ /* 0x000fc8000ff3e0ff */
[----:B------:R-:W-:Y:S02]  /*00c0*/  ISETP.GT.U32.AND P0, PT, R5, 0x7ff, PT ;  /* 0x000007ff0500780c */ /* 0x000fe40003f04070 */
[----:B------:R-:W-:-:S04]  /*00d0*/  IADD3.X R2, PT, PT, R3, -0x1, RZ, P1, !PT ;  /* 0xffffffff03027810 */ /* 0x000fc80000ffe4ff */
[----:B------:R-:W-:-:S13]  /*00e0*/  ISETP.GT.U32.AND.EX P0, PT, R2, RZ, PT, P0 ;  /* 0x000000ff0200720c */ /* 0x000fda0003f04100 */
[----:B---3--:R-:W-:Y:S05]  /*00f0*/  @P0 BRA `(.L_x_58) ;  /* 0x0000001400ec0947 */ /* 0x008fea0003800000 */
[----:B------:R-:W0:Y:S01]  /*0100*/  S2R R0, SR_TID.X ;  /* 0x0000000000007919 */ /* 0x000e220000002100 */
[----:B------:R-:W-:Y:S01]  /*0110*/  VIADD R3, R4, -UR7 ;  /* 0x8000000704037c36 */ /* 0x000fe20008000000 */
[----:B------:R-:W-:Y:S01]  /*0120*/  BSSY.RECONVERGENT B1, `(.L_x_59) ;  /* 0x000000a000017945 */ /* 0x000fe20003800200 */
[----:B------:R-:W-:-:S03]  /*0130*/  CS2R R10, SRZ ;  /* 0x00000000000a7805 */ /* 0x000fc6000001ff00 */
[----:B0-----:R-:W-:Y:S01]  /*0140*/  ISETP.GE.AND P0, PT, R0, R3, PT ;  /* 0x000000030000720c */ /* 0x001fe20003f06270 */
[----:B------:R-:W-:-:S12]  /*0150*/  IMAD.MOV.U32 R2, RZ, RZ, R0 ;  /* 0x000000ffff027224 */ /* 0x000fd800078e0000 */
[----:B------:R-:W-:Y:S05]  /*0160*/  @P0 BRA `(.L_x_60) ;  /* 0x0000000000140947 */ /* 0x000fea0003800000 */
[----:B------:R-:W0:Y:S01]  /*0170*/  LDC.64 R10, c[0x0][0x380] ;  /* 0x0000e000ff0a7b82 */ /* 0x000e220000000a00 */
[----:B------:R-:W-:-:S04]  /*0180*/  VIADD R5, R0, UR7 ;  /* 0x0000000700057c36 */ /* 0x000fc80008000000 */
[----:B0-----:R-:W-:-:S06]  /*0190*/  IMAD.WIDE.U32 R10, R5, 0x8, R10 ;  /* 0x00000008050a7825 */ /* 0x001fcc00078e000a */
[----:B------:R-:W5:Y:S01]  /*01a0*/  LDG.E.64 R10, desc[UR14][R10.64] ;  /* 0x0000000e0a0a7981 */ /* 0x000f62000c1e1b00 */
[----:B------:R-:W-:-:S07]  /*01b0*/  VIADD R2, R0, 0x100 ;  /* 0x0000010000027836 */ /* 0x000fce0000000000 */
.L_x_60:
[----:B------:R-:W-:Y:S05]  /*01c0*/  BSYNC.RECONVERGENT B1 ;  /* 0x0000000000017941 */ /* 0x000fea0003800200 */
.L_x_59:
[----:B------:R-:W-:Y:S01]  /*01d0*/  ISETP.GE.AND P0, PT, R2, R3, PT ;  /* 0x000000030200720c */ /* 0x000fe20003f06270 */
[----:B------:R-:W-:-:S12]  /*01e0*/  BSSY.RECONVERGENT B1, `(.L_x_61) ;  /* 0x00000b3000017945 */ /* 0x000fd80003800200 */
[----:B------:R-:W-:Y:S05]  /*01f0*/  @P0 BRA `(.L_x_62) ;  /* 0x0000000800c40947 */ /* 0x000fea0003800000 */
[----:B------:R-:W-:Y:S01]  /*0200*/  LOP3.LUT R5, RZ, R2, RZ, 0x33, !PT ;  /* 0x00000002ff057212 */ /* 0x000fe200078e33ff */
[----:B------:R-:W-:Y:S03]  /*0210*/  BSSY.RECONVERGENT B2, `(.L_x_63) ;  /* 0x0000057000027945 */ /* 0x000fe60003800200 */
[----:B------:R-:W-:-:S04]  /*0220*/  IADD3 R6, PT, PT, R4, -UR7, R5 ;  /* 0x8000000704067c10 */ /* 0x000fc8000fffe005 */
[C---:B------:R-:W-:Y:S02]  /*0230*/  ISETP.GE.U32.AND P1, PT, R6.reuse, 0xf00, PT ;  /* 0x00000f000600780c */ /* 0x040fe40003f26070 */
[----:B------:R-:W-:-:S04]  /*0240*/  LEA.HI R4, R6, 0x1, RZ, 0x18 ;  /* 0x0000000106047811 */ /* 0x000fc800078fc0ff */
[----:B------:R-:W-:-:S04]  /*0250*/  LOP3.LUT R5, R4, 0xf, RZ, 0xc0, !PT ;  /* 0x0000000f04057812 */ /* 0x000fc800078ec0ff */
[----:B------:R-:W-:-:S03]  /*0260*/  ISETP.NE.AND P0, PT, R5, RZ, PT ;  /* 0x000000ff0500720c */ /* 0x000fc60003f05270 */
[----:B------:R-:W-:Y:S10]  /*0270*/  @!P1 BRA `(.L_x_64) ;  /* 0x0000000400409947 */ /* 0x000ff40003800000 */
[----:B------:R-:W0:Y:S01]  /*0280*/  LDCU.64 UR8, c[0x0][0x380] ;  /* 0x00007000ff0877ac */ /* 0x000e220008000a00 */
[----:B------:R-:W-:Y:S01]  /*0290*/  IMAD.WIDE.U32 R6, R2, 0x8, RZ ;  /* 0x0000000802067825 */ /* 0x000fe200078e00ff */
[----:B------:R-:W-:Y:S01]  /*02a0*/  LOP3.LUT R26, R4, 0x1fffff0, RZ, 0xc0, !PT ;  /* 0x01fffff0041a7812 */ /* 0x000fe200078ec0ff */
[----:B------:R-:W-:-:S04]  /*02b0*/  UIMAD.WIDE.U32 UR4, UR16, 0x4000, URZ ;  /* 0x00004000100478a5 */ /* 0x000fc8000f8e00ff */
[----:B------:R-:W-:Y:S02]  /*02c0*/  IMAD.MOV R26, RZ, RZ, -R26 ;  /* 0x000000ffff1a7224 */ /* 0x000fe400078e0a1a */
[----:B------:R-:W-:Y:S02]  /*02d0*/  LOP3.LUT R6, R6, UR4, RZ, 0xfc, !PT ;  /* 0x0000000406067c12 */ /* 0x000fe4000f8efcff */
[----:B------:R-:W-:Y:S02]  /*02e0*/  LOP3.LUT R7, R7, UR5, RZ, 0xfc, !PT ;  /* 0x0000000507077c12 */ /* 0x000fe4000f8efcff */
[----:B0-----:R-:W-:-:S04]  /*02f0*/  IADD3 R6, P1, PT, R6, UR8, RZ ;  /* 0x0000000806067c10 */ /* 0x001fc8000ff3e0ff */
[----:B------:R-:W-:-:S04]  /*0300*/  IADD3 R6, P2, PT, R6, 0x4000, RZ ;  /* 0x0000400006067810 */ /* 0x000fc80007f5e0ff */
[----:B------:R-:W-:-:S09]  /*0310*/  IADD3.X R7, PT, PT, RZ, UR9, R7, P2, P1 ;  /* 0x00000009ff077c10 */ /* 0x000fd200097e2407 */
.L_x_65:
[----:B------:R-:W2:Y:S04]  /*0320*/  LDG.E.64 R8, desc[UR14][R6.64+-0x4000] ;  /* 0xffc0000e06087981 */ /* 0x000ea8000c1e1b00 */
[----:B------:R-:W3:Y:S04]  /*0330*/  LDG.E.64 R12, desc[UR14][R6.64+-0x3800] ;  /* 0xffc8000e060c7981 */ /* 0x000ee8000c1e1b00 */
[----:B------:R-:W4:Y:S04]  /*0340*/  LDG.E.64 R14, desc[UR14][R6.64+-0x3000] ;  /* 0xffd0000e060e7981 */ /* 0x000f28000c1e1b00 */
[----:B------:R-:W4:Y:S04]  /*0350*/  LDG.E.64 R16, desc[UR14][R6.64+-0x2800] ;  /* 0xffd8000e06107981 */ /* 0x000f28000c1e1b00 */
[----:B------:R-:W4:Y:S04]  /*0360*/  LDG.E.64 R18, desc[UR14][R6.64+-0x2000] ;  /* 0xffe0000e06127981 */ /* 0x000f28000c1e1b00 */
[----:B------:R-:W4:Y:S04]  /*0370*/  LDG.E.64 R20, desc[UR14][R6.64+-0x1800] ;  /* 0xffe8000e06147981 */ /* 0x000f28000c1e1b00 */
[----:B------:R-:W4:Y:S04]  /*0380*/  LDG.E.64 R22, desc[UR14][R6.64+-0x1000] ;  /* 0xfff0000e06167981 */ /* 0x000f28000c1e1b00 */
[----:B------:R-:W4:Y:S01]  /*0390*/  LDG.E.64 R24, desc[UR14][R6.64+-0x800] ;  /* 0xfff8000e06187981 */ /* 0x000f22000c1e1b00 */
[----:B--2--5:R-:W-:-:S06]  /*03a0*/  DSETP.GEU.AND P1, PT, R10, R8, PT ;  /* 0x000000080a00722a */ /* 0x024fcc0003f2e000 */
[----:B------:R-:W-:Y:S02]  /*03b0*/  FSEL R10, R8, R10, !P1 ;  /* 0x0000000a080a7208 */ /* 0x000fe40004800000 */
[----:B------:R-:W-:Y:S02]  /*03c0*/  FSEL R11, R9, R11, !P1 ;  /* 0x0000000b090b7208 */ /* 0x000fe40004800000 */
[----:B------:R-:W2:Y:S04]  /*03d0*/  LDG.E.64 R8, desc[UR14][R6.64] ;  /* 0x0000000e06087981 */ /* 0x000ea8000c1e1b00 */
[----:B---3--:R-:W-:-:S06]  /*03e0*/  DSETP.GEU.AND P1, PT, R10, R12, PT ;  /* 0x0000000c0a00722a */ /* 0x008fcc0003f2e000 */
[----:B------:R-:W-:Y:S02]  /*03f0*/  FSEL R12, R12, R10, !P1 ;  /* 0x0000000a0c0c7208 */ /* 0x000fe40004800000 */
[----:B------:R-:W-:Y:S02]  /*0400*/  FSEL R13, R13, R11, !P1 ;  /* 0x0000000b0d0d7208 */ /* 0x000fe40004800000 */
[----:B------:R-:W3:Y:S04]  /*0410*/  LDG.E.64 R10, desc[UR14][R6.64+0x800] ;  /* 0x0008000e060a7981 */ /* 0x000ee8000c1e1b00 */
[----:B----4-:R-:W-:-:S06]  /*0420*/  DSETP.GEU.AND P1, PT, R12, R14, PT ;  /* 0x0000000e0c00722a */ /* 0x010fcc0003f2e000 */
[----:B------:R-:W-:Y:S02]  /*0430*/  FSEL R14, R14, R12, !P1 ;  /* 0x0000000c0e0e7208 */ /* 0x000fe40004800000 */
[----:B------:R-:W-:Y:S02]  /*0440*/  FSEL R15, R15, R13, !P1 ;  /* 0x0000000d0f0f7208 */ /* 0x000fe40004800000 */
[----:B------:R-:W4:Y:S04]  /*0450*/  LDG.E.64 R12, desc[UR14][R6.64+0x1000] ;  /* 0x0010000e060c7981 */ /* 0x000f28000c1e1b00 */
[----:B------:R-:W-:-:S06]  /*0460*/  DSETP.GEU.AND P1, PT, R14, R16, PT ;  /* 0x000000100e00722a */ /* 0x000fcc0003f2e000 */
        /* <DEDUP_REMOVED lines=18> */
[----:B------:R0:W4:Y:S01]  /*0590*/  LDG.E.64 R24, desc[UR14][R6.64+0x3800] ;  /* 0x0038000e06187981 */ /* 0x000122000c1e1b00 */
[----:B------:R-:W-:-:S05]  /*05a0*/  VIADD R26, R26, 0x10 ;  /* 0x000000101a1a7836 */ /* 0x000fca0000000000 */
[----:B------:R-:W-:Y:S02]  /*05b0*/  ISETP.NE.AND P2, PT, R26, RZ, PT ;  /* 0x000000ff1a00720c */ /* 0x000fe40003f45270 */
[----:B0-----:R-:W-:Y:S01]  /*05c0*/  IADD3 R6, P3, PT, R6, 0x8000, RZ ;  /* 0x0000800006067810 */ /* 0x001fe20007f7e0ff */
[----:B------:R-:W-:-:S04]  /*05d0*/  VIADD R2, R2, 0x1000 ;  /* 0x0000100002027836 */ /* 0x000fc80000000000 */
[----:B------:R-:W-:Y:S01]  /*05e0*/  IMAD.X R7, RZ, RZ, R7, P3 ;  /* 0x000000ffff077224 */ /* 0x000fe200018e0607 */
        /* <DEDUP_REMOVED lines=24> */
[----:B------:R-:W-:Y:S06]  /*0770*/  @P2 BRA `(.L_x_65) ;  /* 0xfffffff800e82947 */ /* 0x000fec000383ffff */
.L_x_64:
[----:B------:R-:W-:Y:S05]  /*0780*/  BSYNC.RECONVERGENT B2 ;  /* 0x0000000000027941 */ /* 0x000fea0003800200 */
.L_x_63:
[----:B------:R-:W-:Y:S05]  /*0790*/  @!P0 BRA `(.L_x_62) ;  /* 0x00000004005c8947 */ /* 0x000fea0003800000 */
[----:B------:R-:W-:Y:S01]  /*07a0*/  ISETP.GE.U32.AND P1, PT, R5, 0x8, PT ;  /* 0x000000080500780c */ /* 0x000fe20003f26070 */
[----:B------:R-:W-:Y:S01]  /*07b0*/  BSSY.RECONVERGENT B2, `(.L_x_66) ;  /* 0x000002a000027945 */ /* 0x000fe20003800200 */
[----:B------:R-:W-:-:S04]  /*07c0*/  LOP3.LUT R26, R4, 0x7, RZ, 0xc0, !PT ;  /* 0x00000007041a7812 */ /* 0x000fc800078ec0ff */
[----:B------:R-:W-:-:S07]  /*07d0*/  ISETP.NE.AND P0, PT, R26, RZ, PT ;  /* 0x000000ff1a00720c */ /* 0x000fce0003f05270 */
[----:B------:R-:W-:Y:S06]  /*07e0*/  @!P1 BRA `(.L_x_67) ;  /* 0x0000000000989947 */ /* 0x000fec0003800000 */
[----:B------:R-:W0:Y:S01]  /*07f0*/  LDCU.64 UR4, c[0x0][0x380] ;  /* 0x00007000ff0477ac */ /* 0x000e220008000a00 */
[----:B------:R-:W-:-:S04]  /*0800*/  IADD3 R5, P1, PT, R2, UR7, RZ ;  /* 0x0000000702057c10 */ /* 0x000fc8000ff3e0ff */
[----:B------:R-:W-:Y:S02]  /*0810*/  LEA.HI.X.SX32 R6, R2, RZ, 0x1, P1 ;  /* 0x000000ff02067211 */ /* 0x000fe400008f0eff */
[----:B0-----:R-:W-:-:S04]  /*0820*/  LEA R24, P1, R5, UR4, 0x3 ;  /* 0x0000000405187c11 */ /* 0x001fc8000f8218ff */
[----:B------:R-:W-:-:S05]  /*0830*/  LEA.HI.X R25, R5, UR5, R6, 0x3, P1 ;  /* 0x0000000505197c11 */ /* 0x000fca00088f1c06 */
        /* <DEDUP_REMOVED lines=32> */
[----:B------:R-:W-:-:S07]  /*0a40*/  FSEL R11, R23, R7, !P1 ;  /* 0x00000007170b7208 */ /* 0x000fce0004800000 */
.L_x_67:
[----:B------:R-:W-:Y:S05]  /*0a50*/  BSYNC.RECONVERGENT B2 ;  /* 0x0000000000027941 */ /* 0x000fea0003800200 */
.L_x_66:
        /* <DEDUP_REMOVED lines=28> */
.L_x_69:
[----:B------:R-:W-:Y:S05]  /*0c20*/  BSYNC.RECONVERGENT B2 ;  /* 0x0000000000027941 */ /* 0x000fea0003800200 */
.L_x_68:
[----:B------:R-:W-:Y:S05]  /*0c30*/  @!P0 BRA `(.L_x_62) ;  /* 0x0000000000348947 */ /* 0x000fea0003800000 */
[----:B------:R-:W0:Y:S01]  /*0c40*/  LDC.64 R6, c[0x0][0x380] ;  /* 0x0000e000ff067b82 */ /* 0x000e220000000a00 */
[----:B------:R-:W-:Y:S02]  /*0c50*/  IMAD.U32 R5, RZ, RZ, UR16 ;  /* 0x00000010ff057e24 */ /* 0x000fe4000f8e00ff */
[----:B------:R-:W-:Y:S02]  /*0c60*/  IMAD.MOV R8, RZ, RZ, -R4 ;  /* 0x000000ffff087224 */ /* 0x000fe400078e0a04 */
[----:B0-----:R-:W-:-:S07]  /*0c70*/  IMAD.WIDE.U32 R4, R5, 0x4000, R6 ;  /* 0x0000400005047825 */ /* 0x001fce00078e0006 */
.L_x_70:
[----:B------:R-:W-:-:S06]  /*0c80*/  IMAD.WIDE R6, R2, 0x8, R4 ;  /* 0x0000000802067825 */ /* 0x000fcc00078e0204 */
[----:B------:R-:W2:Y:S01]  /*0c90*/  LDG.E.64 R6, desc[UR14][R6.64] ;  /* 0x0000000e06067981 */ /* 0x000ea2000c1e1b00 */
[----:B------:R-:W-:Y:S02]  /*0ca0*/  VIADD R8, R8, 0x1 ;  /* 0x0000000108087836 */ /* 0x000fe40000000000 */
[----:B------:R-:W-:-:S03]  /*0cb0*/  VIADD R2, R2, 0x100 ;  /* 0x0000010002027836 */ /* 0x000fc60000000000 */
[----:B------:R-:W-:Y:S01]  /*0cc0*/  ISETP.NE.AND P1, PT, R8, RZ, PT ;  /* 0x000000ff0800720c */ /* 0x000fe20003f25270 */
[----:B--2--5:R-:W-:-:S06]  /*0cd0*/  DSETP.GEU.AND P0, PT, R10, R6, PT ;  /* 0x000000060a00722a */ /* 0x024fcc0003f0e000 */
[----:B------:R-:W-:Y:S02]  /*0ce0*/  FSEL R10, R6, R10, !P0 ;  /* 0x0000000a060a7208 */ /* 0x000fe40004000000 */
[----:B------:R-:W-:-:S04]  /*0cf0*/  FSEL R11, R7, R11, !P0 ;  /* 0x0000000b070b7208 */ /* 0x000fc80004000000 */
[----:B------:R-:W-:Y:S05]  /*0d00*/  @P1 BRA `(.L_x_70) ;  /* 0xfffffffc00dc1947 */ /* 0x000fea000383ffff */
.L_x_62:
[----:B------:R-:W-:Y:S05]  /*0d10*/  BSYNC.RECONVERGENT B1 ;  /* 0x0000000000017941 */ /* 0x000fea0003800200 */
.L_x_61:
        /* <DEDUP_REMOVED lines=16> */
[----:B------:R-:W0:Y:S01]  /*0e20*/  SHFL.DOWN PT, R5, R3, 0x2, 0x1f ;  /* 0x08401f0003057f89 */ /* 0x000e2200000e0000 */
[----:B------:R-:W1:Y:S01]  /*0e30*/  @!P2 S2R R8, SR_CgaCtaId ;  /* 0x000000000008a919 */ /* 0x000e620000008800 */
[----:B0-----:R-:W-:-:S06]  /*0e40*/  DSETP.GEU.AND P1, PT, R2, R4, PT ;  /* 0x000000040200722a */ /* 0x001fcc0003f2e000 */
[----:B------:R-:W-:Y:S02]  /*0e50*/  @!P0 FSEL R2, R4, R2, !P1 ;  /* 0x0000000204028208 */ /* 0x000fe40004800000 */
[----:B------:R-:W-:Y:S02]  /*0e60*/  @!P0 FSEL R3, R5, R3, !P1 ;  /* 0x0000000305038208 */ /* 0x000fe40004800000 */
[----:B------:R-:W-:Y:S01]  /*0e70*/  ISETP.GT.AND P0, PT, R9, 0x1b, PT ;  /* 0x0000001b0900780c */ /* 0x000fe20003f04270 */
[----:B------:R-:W-:Y:S01]  /*0e80*/  SHFL.DOWN PT, R4, R2, 0x4, 0x1f ;  /* 0x08801f0002047f89 */ /* 0x000fe200000e0000 */
[----:B-1----:R-:W-:Y:S02]  /*0e90*/  @!P2 LEA R11, R8, R7, 0x18 ;  /* 0x00000007080ba211 */ /* 0x002fe400078ec0ff */
[----:B------:R-:W-:Y:S01]  /*0ea0*/  @!P2 LOP3.LUT R8, R6, 0xf8, RZ, 0xc0, !PT ;  /* 0x000000f80608a812 */ /* 0x000fe200078ec0ff */
[----:B------:R-:W0:Y:S04]  /*0eb0*/  SHFL.DOWN PT, R5, R3, 0x4, 0x1f ;  /* 0x08801f0003057f89 */ /* 0x000e2800000e0000 */
        /* <DEDUP_REMOVED lines=51> */
.L_x_71:
[----:B------:R-:W-:-:S05]  /*11f0*/  LOP3.LUT R2, R0, 0x3e0, RZ, 0xc0, !PT ;  /* 0x000003e000027812 */ /* 0x000fca00078ec0ff */
[----:B------:R-:W-:Y:S01]  /*1200*/  VIADD R4, R2, 0x20 ;  /* 0x0000002002047836 */ /* 0x000fe20000000000 */
[----:B------:R-:W-:-:S04]  /*1210*/  LOP3.LUT R2, RZ, R2, RZ, 0x33, !PT ;  /* 0x00000002ff027212 */ /* 0x000fc800078e33ff */
[----:B------:R-:W-:Y:S01]  /*1220*/  ISETP.GT.AND P0, PT, R4, R3, PT ;  /* 0x000000030400720c */ /* 0x000fe20003f04270 */
[----:B------:R-:W-:-:S05]  /*1230*/  IMAD.IADD R2, R3, 0x1, R2 ;  /* 0x0000000103027824 */ /* 0x000fca00078e0202 */
[----:B------:R-:W-:Y:S02]  /*1240*/  SEL R5, R2, 0x1f, P0 ;  /* 0x0000001f02057807 */ /* 0x000fe40000000000 */
[----:B------:R-:W0:Y:S03]  /*1250*/  S2R R2, SR_LANEID ;  /* 0x0000000000027919 */ /* 0x000e260000000000 */
[----:B-----5:R-:W-:Y:S04]  /*1260*/  SHFL.DOWN PT, R6, R10, 0x1, R5 ;  /* 0x082000000a067989 */ /* 0x020fe800000e0005 */
[----:B------:R-:W1:Y:S02]  /*1270*/  SHFL.DOWN PT, R7, R11, 0x1, R5 ;  /* 0x082000000b077989 */ /* 0x000e6400000e0005 */
[----:B-1----:R-:W-:Y:S01]  /*1280*/  DSETP.GEU.AND P1, PT, R10, R6, PT ;  /* 0x000000060a00722a */ /* 0x002fe20003f2e000 */
[----:B0-----:R-:W-:-:S05]  /*1290*/  ISETP.GE.AND P0, PT, R2, R5, PT ;  /* 0x000000050200720c */ /* 0x001fca0003f06270 */
[-C--:B------:R-:W-:Y:S01]  /*12a0*/  FSEL R9, R6, R10.reuse, !P1 ;  /* 0x0000000a06097208 */ /* 0x080fe20004800000 */
[----:B------:R-:W-:Y:S01]  /*12b0*/  VIADD R6, R2, 0x2 ;  /* 0x0000000202067836 */ /* 0x000fe20000000000 */
[-C--:B------:R-:W-:Y:S02]  /*12c0*/  FSEL R7, R7, R11.reuse, !P1 ;  /* 0x0000000b07077208 */ /* 0x080fe40004800000 */
[----:B------:R-:W-:Y:S02]  /*12d0*/  FSEL R4, R9, R10, !P0 ;  /* 0x0000000a09047208 */ /* 0x000fe40004000000 */
[----:B------:R-:W-:Y:S02]  /*12e0*/  FSEL R7, R7, R11, !P0 ;  /* 0x0000000b07077208 */ /* 0x000fe40004000000 */
[----:B------:R-:W-:Y:S01]  /*12f0*/  ISETP.GT.AND P0, PT, R6, R5, PT ;  /* 0x000000050600720c */ /* 0x000fe20003f04270 */
[----:B------:R-:W-:Y:S01]  /*1300*/  SHFL.DOWN PT, R8, R4, 0x2, R5 ;  /* 0x0840000004087989 */ /* 0x000fe200000e0005 */
[----:B------:R-:W-:-:S03]  /*1310*/  IMAD.MOV.U32 R6, RZ, RZ, R4 ;  /* 0x000000ffff067224 */ /* 0x000fc600078e0004 */
[----:B------:R-:W0:Y:S03]  /*1320*/  SHFL.DOWN PT, R9, R7, 0x2, R5 ;  /* 0x0840000007097989 */ /* 0x000e2600000e0005 */
[----:B0-----:R-:W-:Y:S01]  /*1330*/  DSETP.GEU.AND P1, PT, R6, R8, PT ;  /* 0x000000080600722a */ /* 0x001fe20003f2e000 */
[----:B------:R-:W-:-:S05]  /*1340*/  VIADD R6, R2, 0x4 ;  /* 0x0000000402067836 */ /* 0x000fca0000000000 */
[----:B------:R-:W-:Y:S02]  /*1350*/  @!P0 FSEL R4, R8, R4, !P1 ;  /* 0x0000000408048208 */ /* 0x000fe40004800000 */
[----:B------:R-:W-:Y:S02]  /*1360*/  @!P0 FSEL R7, R9, R7, !P1 ;  /* 0x0000000709078208 */ /* 0x000fe40004800000 */
        /* <DEDUP_REMOVED lines=12> */
[----:B------:R-:W-:Y:S01]  /*1430*/  VIADD R2, R2, 0x10 ;  /* 0x0000001002027836 */ /* 0x000fe20000000000 */
[----:B------:R-:W0:Y:S11]  /*1440*/  SHFL.DOWN PT, R9, R7, 0x8, R5 ;  /* 0x0900000007097989 */ /* 0x000e3600000e0005 */
[----:B------:R-:W1:Y:S01]  /*1450*/  @!P0 S2R R11, SR_CgaCtaId ;  /* 0x00000000000b8919 */ /* 0x000e620000008800 */
[----:B0-----:R-:W-:Y:S01]  /*1460*/  DSETP.GEU.AND P2, PT, R6, R8, PT ;  /* 0x000000080600722a */ /* 0x001fe20003f4e000 */
[----:B------:R-:W-:-:S05]  /*1470*/  @!P0 MOV R6, 0x400 ;  /* 0x0000040000068802 */ /* 0x000fca0000000f00 */
[----:B------:R-:W-:Y:S02]  /*1480*/  @!P1 FSEL R4, R8, R4, !P2 ;  /* 0x0000000408049208 */ /* 0x000fe40005000000 */
[----:B------:R-:W-:Y:S02]  /*1490*/  @!P1 FSEL R7, R9, R7, !P2 ;  /* 0x0000000709079208 */ /* 0x000fe40005000000 */
[----:B------:R-:W-:Y:S01]  /*14a0*/  ISETP.GT.AND P1, PT, R2, R5, PT ;  /* 0x000000050200720c */ /* 0x000fe20003f24270 */
[----:B------:R-:W-:Y:S01]  /*14b0*/  SHFL.DOWN PT, R8, R4, 0x10, R5 ;  /* 0x0a00000004087989 */ /* 0x000fe200000e0005 */
[----:B------:R-:W-:-:S03]  /*14c0*/  @!P0 SHF.R.U32.HI R2, RZ, 0x2, R0 ;  /* 0x00000002ff028819 */ /* 0x000fc60000011600 */
[----:B------:R0:W2:Y:S01]  /*14d0*/  SHFL.DOWN PT, R9, R7, 0x10, R5 ;  /* 0x0a00000007097989 */ /* 0x0000a200000e0005 */
[----:B------:R-:W-:Y:S02]  /*14e0*/  @!P0 LOP3.LUT R2, R2, 0xf8, RZ, 0xc0, !PT ;  /* 0x000000f802028812 */ /* 0x000fe400078ec0ff */
[----:B-1----:R-:W-:-:S05]  /*14f0*/  @!P0 LEA R11, R11, R6, 0x18 ;  /* 0x000000060b0b8211 */ /* 0x002fca00078ec0ff */
[----:B------:R-:W-:Y:S02]  /*1500*/  @!P0 IMAD.IADD R11, R2, 0x1, R11 ;  /* 0x00000001020b8824 */ /* 0x000fe400078e020b */
[----:B0-----:R-:W-:-:S06]  /*1510*/  IMAD.MOV.U32 R5, RZ, RZ, R7 ;  /* 0x000000ffff057224 */ /* 0x001fcc00078e0007 */
[----:B--2---:R-:W-:-:S06]  /*1520*/  DSETP.GEU.AND P2, PT, R4, R8, PT ;  /* 0x000000080400722a */ /* 0x004fcc0003f4e000 */
[----:B------:R-:W-:Y:S02]  /*1530*/  @!P1 FSEL R7, R9, R7, !P2 ;  /* 0x0000000709079208 */ /* 0x000fe40005000000 */
[----:B------:R-:W-:-:S03]  /*1540*/  @!P1 FSEL R4, R8, R4, !P2 ;  /* 0x0000000408049208 */ /* 0x000fc60005000000 */
[----:B------:R-:W-:-:S05]  /*1550*/  IMAD.MOV.U32 R5, RZ, RZ, R7 ;  /* 0x000000ffff057224 */ /* 0x000fca00078e0007 */
[----:B------:R1:W-:Y:S01]  /*1560*/  @!P0 STS.64 [R11+0x8], R4 ;  /* 0x000008040b008388 */ /* 0x0003e20000000a00 */
[----:B------:R-:W-:Y:S01]  /*1570*/  BAR.SYNC.DEFER_BLOCKING 0x0 ;  /* 0x0000000000007b1d */ /* 0x000fe20000010000 */
[----:B------:R-:W-:-:S13]  /*1580*/  ISETP.NE.AND P0, PT, R0, RZ, PT ;  /* 0x000000ff0000720c */ /* 0x000fda0003f05270 */
[----:B-1----:R-:W-:Y:S05]  /*1590*/  @P0 BRA `(.L_x_72) ;  /* 0x0000001800d00947 */ /* 0x002fea0003800000 */
[----:B------:R-:W0:Y:S01]  /*15a0*/  S2UR UR5, SR_CgaCtaId ;  /* 0x00000000000579c3 */ /* 0x000e220000008800 */
[----:B------:R-:W-:Y:S01]  /*15b0*/  UMOV UR4, 0x400 ;  /* 0x0000040000047882 */ /* 0x000fe20000000000 */
[----:B------:R-:W-:Y:S01]  /*15c0*/  ISETP.GT.AND P2, PT, R3, 0x20, PT ;  /* 0x000000200300780c */ /* 0x000fe20003f44270 */
[----:B0-----:R-:W-:-:S09]  /*15d0*/  ULEA UR4, UR5, UR4, 0x18 ;  /* 0x0000000405047291 */ /* 0x001fd2000f8ec0ff */
[----:B------:R-:W0:Y:S04]  /*15e0*/  LDS.128 R12, [UR4+0x10] ;  /* 0x00001004ff0c7984 */ /* 0x000e280008000c00 */
[----:B------:R-:W1:Y:S01]  /*15f0*/  LDS.128 R8, [UR4+0x20] ;  /* 0x00002004ff087984 */ /* 0x000e620008000c00 */
[----:B0-----:R-:W-:-:S06]  /*1600*/  DSETP.GEU.AND P1, PT, R4, R12, PT ;  /* 0x0000000c0400722a */ /* 0x001fcc0003f2e000 */
[-C--:B------:R-:W-:Y:S02]  /*1610*/  FSEL R7, R12, R4.reuse, !P1 ;  /* 0x000000040c077208 */ /* 0x080fe40004800000 */
[-C--:B------:R-:W-:Y:S02]  /*1620*/  FSEL R13, R13, R5.reuse, !P1 ;  /* 0x000000050d0d7208 */ /* 0x080fe40004800000 */
[----:B------:R-:W-:Y:S02]  /*1630*/  FSEL R0, R7, R4, P2 ;  /* 0x0000000407007208 */ /* 0x000fe40001000000 */
[----:B------:R-:W-:Y:S02]  /*1640*/  ISETP.GT.AND P1, PT, R3, 0x40, PT ;  /* 0x000000400300780c */ /* 0x000fe40003f24270 */
[----:B------:R-:W-:Y:S01]  /*1650*/  FSEL R13, R13, R5, P2 ;  /* 0x000000050d0d7208 */ /* 0x000fe20001000000 */
[----:B------:R-:W-:Y:S01]  /*1660*/  IMAD.MOV.U32 R12, RZ, RZ, R0 ;  /* 0x000000ffff0c7224 */ /* 0x000fe200078e0000 */
[----:B------:R-:W-:Y:S01]  /*1670*/  ISETP.GT.AND P2, PT, R3, 0x60, PT ;  /* 0x000000600300780c */ /* 0x000fe20003f44270 */
[----:B------:R-:W0:Y:S04]  /*1680*/  LDS.128 R4, [UR4+0x30] ;  /* 0x00003004ff047984 */ /* 0x000e280008000c00 */
[----:B------:R-:W-:-:S06]  /*1690*/  DSETP.GEU.AND P3, PT, R12, R14, PT ;  /* 0x0000000e0c00722a */ /* 0x000fcc0003f6e000 */
[----:B------:R-:W-:Y:S02]  /*16a0*/  @P1 FSEL R0, R14, R0, !P3 ;  /* 0x000000000e001208 */ /* 0x000fe40005800000 */
[----:B------:R-:W-:Y:S02]  /*16b0*/  @P1 FSEL R13, R15, R13, !P3 ;  /* 0x0000000d0f0d1208 */ /* 0x000fe40005800000 */
[----:B------:R-:W-:Y:S01]  /*16c0*/  ISETP.GT.AND P1, PT, R3, 0x80, PT ;  /* 0x000000800300780c */ /* 0x000fe20003f24270 */
[----:B------:R-:W-:-:S06]  /*16d0*/  IMAD.MOV.U32 R12, RZ, RZ, R0 ;  /* 0x000000ffff0c7224 */ /* 0x000fcc00078e0000 */
[----:B-1----:R-:W-:-:S06]  /*16e0*/  DSETP.GEU.AND P3, PT, R12, R8, PT ;  /* 0x000000080c00722a */ /* 0x002fcc0003f6e000 */
[----:B------:R-:W-:Y:S02]  /*16f0*/  @P2 FSEL R0, R8, R0, !P3 ;  /* 0x0000000008002208 */ /* 0x000fe40005800000 */
[----:B------:R-:W-:Y:S02]  /*1700*/  @P2 FSEL R13, R9, R13, !P3 ;  /* 0x0000000d090d2208 */ /* 0x000fe40005800000 */
[----:B------:R-:W-:Y:S01]  /*1710*/  ISETP.GT.AND P2, PT, R3, 0xa0, PT ;  /* 0x000000a00300780c */ /* 0x000fe20003f44270 */
[----:B------:R-:W-:Y:S01]  /*1720*/  IMAD.MOV.U32 R12, RZ, RZ, R0 ;  /* 0x000000ffff0c7224 */ /* 0x000fe200078e0000 */
[----:B------:R-:W1:Y:S05]  /*1730*/  LDS.64 R8, [UR4+0x40] ;  /* 0x00004004ff087984 */ /* 0x000e6a0008000a00 */
[----:B------:R-:W-:-:S06]  /*1740*/  DSETP.GEU.AND P3, PT, R12, R10, PT ;  /* 0x0000000a0c00722a */ /* 0x000fcc0003f6e000 */
[----:B------:R-:W-:Y:S02]  /*1750*/  @P1 FSEL R0, R10, R0, !P3 ;  /* 0x000000000a001208 */ /* 0x000fe40005800000 */
[----:B------:R-:W-:Y:S02]  /*1760*/  @P1 FSEL R13, R11, R13, !P3 ;  /* 0x0000000d0b0d1208 */ /* 0x000fe40005800000 */
[----:B------:R-:W-:Y:S01]  /*1770*/  ISETP.GT.AND P1, PT, R3, 0xc0, PT ;  /* 0x000000c00300780c */ /* 0x000fe20003f24270 */
[----:B------:R-:W-:Y:S02]  /*1780*/  IMAD.MOV.U32 R10, RZ, RZ, R0 ;  /* 0x000000ffff0a7224 */ /* 0x000fe400078e0000 */
[----:B------:R-:W-:-:S06]  /*1790*/  IMAD.MOV.U32 R11, RZ, RZ, R13 ;  /* 0x000000ffff0b7224 */ /* 0x000fcc00078e000d */
[----:B0-----:R-:W-:-:S06]  /*17a0*/  DSETP.GEU.AND P3, PT, R10, R4, PT ;  /* 0x000000040a00722a */ /* 0x001fcc0003f6e000 */
[----:B------:R-:W-:Y:S02]  /*17b0*/  @P2 FSEL R0, R4, R0, !P3 ;  /* 0x0000000004002208 */ /* 0x000fe40005800000 */
[----:B------:R-:W-:Y:S02]  /*17c0*/  @P2 FSEL R13, R5, R13, !P3 ;  /* 0x0000000d050d2208 */ /* 0x000fe40005800000 */
[----:B------:R-:W-:Y:S01]  /*17d0*/  ISETP.GT.AND P2, PT, R3, 0xe0, PT ;  /* 0x000000e00300780c */ /* 0x000fe20003f44270 */
[----:B------:R-:W-:Y:S02]  /*17e0*/  IMAD.MOV.U32 R4, RZ, RZ, R0 ;  /* 0x000000ffff047224 */ /* 0x000fe400078e0000 */
[----:B------:R-:W-:-:S06]  /*17f0*/  IMAD.MOV.U32 R5, RZ, RZ, R13 ;  /* 0x000000ffff057224 */ /* 0x000fcc00078e000d */
[----:B------:R-:W-:-:S06]  /*1800*/  DSETP.GEU.AND P3, PT, R4, R6, PT ;  /* 0x000000060400722a */ /* 0x000fcc0003f6e000 */
[----:B------:R-:W-:Y:S02]  /*1810*/  @P1 FSEL R0, R6, R0, !P3 ;  /* 0x0000000006001208 */ /* 0x000fe40005800000 */
[----:B------:R-:W-:-:S03]  /*1820*/  @P1 FSEL R13, R7, R13, !P3 ;  /* 0x0000000d070d1208 */ /* 0x000fc60005800000 */
[----:B------:R-:W-:Y:S02]  /*1830*/  IMAD.MOV.U32 R2, RZ, RZ, R0 ;  /* 0x000000ffff027224 */ /* 0x000fe400078e0000 */
[----:B------:R-:W-:-:S06]  /*1840*/  IMAD.MOV.U32 R3, RZ, RZ, R13 ;  /* 0x000000ffff037224 */ /* 0x000fcc00078e000d */
[----:B-1----:R-:W-:-:S06]  /*1850*/  DSETP.GEU.AND P1, PT, R2, R8, PT ;  /* 0x000000080200722a */ /* 0x002fcc0003f2e000 */
[----:B------:R-:W-:Y:S02]  /*1860*/  @P2 FSEL R0, R8, R0, !P1 ;  /* 0x0000000008002208 */ /* 0x000fe40004800000 */
[----:B------:R-:W-:-:S03]  /*1870*/  @P2 FSEL R13, R9, R13, !P1 ;  /* 0x0000000d090d2208 */ /* 0x000fc60004800000 */
[----:B------:R-:W-:Y:S02]  /*1880*/  IMAD.MOV.U32 R4, RZ, RZ, R0 ;  /* 0x000000ffff047224 */ /* 0x000fe400078e0000 */
[----:B------:R-:W-:Y:S01]  /*1890*/  IMAD.MOV.U32 R5, RZ, RZ, R13 ;  /* 0x000000ffff057224 */ /* 0x000fe200078e000d */
[----:B------:R-:W-:Y:S06]  /*18a0*/  BRA `(.L_x_72) ;  /* 0x00000018000c7947 */ /* 0x000fec0003800000 */
.L_x_58:
[----:B------:R-:W0:Y:S01]  /*18b0*/  S2R R0, SR_TID.X ;  /* 0x0000000000007919 */ /* 0x000e220000002100 */
[----:B------:R-:W1:Y:S01]  /*18c0*/  LDC.64 R6, c[0x0][0x380] ;  /* 0x0000e000ff067b82 */ /* 0x000e620000000a00 */
[----:B0-----:R-:W-:-:S04]  /*18d0*/  VIADD R23, R0, UR7 ;  /* 0x0000000700177c36 */ /* 0x001fc80008000000 */
[----:B-1----:R-:W-:-:S05]  /*18e0*/  IMAD.WIDE.U32 R22, R23, 0x8, R6 ;  /* 0x0000000817167825 */ /* 0x002fca00078e0006 */
[----:B------:R-:W2:Y:S04]  /*18f0*/  LDG.E.64 R18, desc[UR14][R22.64] ;  /* 0x0000000e16127981 */ /* 0x000ea8000c1e1b00 */
[----:B------:R-:W2:Y:S04]  /*1900*/  LDG.E.64 R20, desc[UR14][R22.64+0x800] ;  /* 0x0008000e16147981 */ /* 0x000ea8000c1e1b00 */
[----:B------:R-:W3:Y:S04]  /*1910*/  LDG.E.64 R16, desc[UR14][R22.64+0x1000] ;  /* 0x0010000e16107981 */ /* 0x000ee8000c1e1b00 */
[----:B------:R-:W4:Y:S04]  /*1920*/  LDG.E.64 R14, desc[UR14][R22.64+0x1800] ;  /* 0x0018000e160e7981 */ /* 0x000f28000c1e1b00 */
[----:B------:R-:W5:Y:S04]  /*1930*/  LDG.E.64 R12, desc[UR14][R22.64+0x2000] ;  /* 0x0020000e160c7981 */ /* 0x000f68000c1e1b00 */
[----:B------:R-:W5:Y:S04]  /*1940*/  LDG.E.64 R10, desc[UR14][R22.64+0x2800] ;  /* 0x0028000e160a7981 */ /* 0x000f68000c1e1b00 */
[----:B------:R-:W5:Y:S04]  /*1950*/  LDG.E.64 R8, desc[UR14][R22.64+0x3000] ;  /* 0x0030000e16087981 */ /* 0x000f68000c1e1b00 */
[----:B------:R-:W5:Y:S01]  /*1960*/  LDG.E.64 R6, desc[UR14][R22.64+0x3800] ;  /* 0x0038000e16067981 */ /* 0x000f62000c1e1b00 */
        /* <DEDUP_REMOVED lines=18> */
[----:B------:R-:W-:-:S04]  /*1a90*/  ISETP.GE.U32.AND P0, PT, R5, UR5, PT ;  /* 0x0000000505007c0c */ /* 0x000fc8000bf06070 */
[----:B------:R-:W-:Y:S01]  /*1aa0*/  ISETP.GE.U32.AND.EX P0, PT, R2, UR4, PT, P0 ;  /* 0x0000000402007c0c */ /* 0x000fe2000bf06100 */
[----:B------:R-:W-:-:S06]  /*1ab0*/  DSETP.GEU.AND P1, PT, R8, R6, PT ;  /* 0x000000060800722a */ /* 0x000fcc0003f2e000 */
[----:B------:R-:W-:Y:S02]  /*1ac0*/  FSEL R10, R6, R8, !P1 ;  /* 0x00000008060a7208 */ /* 0x000fe40004800000 */
[----:B------:R-:W-:-:S04]  /*1ad0*/  FSEL R11, R7, R9, !P1 ;  /* 0x00000009070b7208 */ /* 0x000fc80004800000 */
[----:B------:R-:W-:Y:S05]  /*1ae0*/  @!P0 BRA `(.L_x_73) ;  /* 0x0000001000408947 */ /* 0x000fea0003800000 */
[----:B------:R-:W-:Y:S01]  /*1af0*/  UIADD3 UR8, UP0, UPT, UR5, UR7, URZ ;  /* 0x0000000705087290 */ /* 0x000fe2000ff1e0ff */
[----:B------:R-:W-:Y:S01]  /*1b00*/  IADD3 R27, P1, PT, R4, -0x800, RZ ;  /* 0xfffff800041b7810 */ /* 0x000fe20007f3e0ff */
[----:B------:R-:W0:Y:S01]  /*1b10*/  LDCU.64 UR12, c[0x0][0x380] ;  /* 0x00007000ff0c77ac */ /* 0x000e220008000a00 */
[----:B------:R-:W-:Y:S02]  /*1b20*/  LOP3.LUT R5, RZ, R0, RZ, 0x33, !PT ;  /* 0x00000000ff057212 */ /* 0x000fe400078e33ff */
[----:B------:R-:W-:Y:S01]  /*1b30*/  IADD3.X R26, PT, PT, R3, -0x1, RZ, P1, !PT ;  /* 0xffffffff031a7810 */ /* 0x000fe20000ffe4ff */
[----:B------:R-:W-:Y:S01]  /*1b40*/  UIADD3.X UR9, UPT, UPT, URZ, UR4, URZ, UP0, !UPT ;  /* 0x00000004ff097290 */ /* 0x000fe200087fe4ff */
[----:B------:R-:W-:Y:S01]  /*1b50*/  ISETP.LT.U32.AND P0, PT, R27, UR8, PT ;  /* 0x000000081b007c0c */ /* 0x000fe2000bf01070 */
[----:B------:R-:W-:Y:S01]  /*1b60*/  UMOV UR6, UR5 ;  /* 0x0000000500067c82 */ /* 0x000fe20008000000 */
[----:B------:R-:W-:Y:S01]  /*1b70*/  IADD3 R9, P2, PT, R0, UR8, RZ ;  /* 0x0000000800097c10 */ /* 0x000fe2000ff5e0ff */
[----:B------:R-:W-:Y:S01]  /*1b80*/  UMOV UR4, URZ ;  /* 0x000000ff00047c82 */ /* 0x000fe20008000000 */
[----:B------:R-:W-:Y:S01]  /*1b90*/  IADD3 R5, PT, PT, R4, -UR5, R5 ;  /* 0x8000000504057c10 */ /* 0x000fe2000fffe005 */
[----:B------:R-:W-:Y:S01]  /*1ba0*/  IMAD.U32 R7, RZ, RZ, UR9 ;  /* 0x00000009ff077e24 */ /* 0x000fe2000f8e00ff */
[----:B------:R-:W-:Y:S01]  /*1bb0*/  UMOV UR10, UR8 ;  /* 0x00000008000a7c82 */ /* 0x000fe20008000000 */
[----:B------:R-:W-:-:S03]  /*1bc0*/  IMAD.X R0, RZ, RZ, UR9, P2 ;  /* 0x00000009ff007e24 */ /* 0x000fc600090e06ff */
[----:B------:R-:W-:Y:S02]  /*1bd0*/  ISETP.GT.U32.AND.EX P0, PT, R7, R26, PT, P0 ;  /* 0x0000001a0700720c */ /* 0x000fe40003f04100 */
[----:B0-----:R-:W-:-:S04]  /*1be0*/  LEA R8, P1, R9, UR12, 0x3 ;  /* 0x0000000c09087c11 */ /* 0x001fc8000f8218ff */
[----:B------:R-:W-:Y:S02]  /*1bf0*/  IADD3 R8, P2, PT, R8, 0x4000, RZ ;  /* 0x0000400008087810 */ /* 0x000fe40007f5e0ff */
[----:B------:R-:W-:Y:S01]  /*1c00*/  LEA.HI.X R9, R9, UR13, R0, 0x3, P1 ;  /* 0x0000000d09097c11 */ /* 0x000fe200088f1c00 */
[----:B------:R-:W-:Y:S01]  /*1c10*/  VIADD R0, R5, -UR7 ;  /* 0x8000000705007c36 */ /* 0x000fe20008000000 */
[----:B------:R-:W-:-:S03]  /*1c20*/  UMOV UR7, UR9 ;  /* 0x0000000900077c82 */ /* 0x000fc60008000000 */
[----:B------:R-:W-:Y:S01]  /*1c30*/  IMAD.X R9, RZ, RZ, R9, P2 ;  /* 0x000000ffff097224 */ /* 0x000fe200010e0609 */
[----:B------:R-:W-:Y:S06]  /*1c40*/  @P0 BRA `(.L_x_74) ;  /* 0x0000000000f40947 */ /* 0x000fec0003800000 */
[----:B------:R-:W0:Y:S01]  /*1c50*/  LDC.64 R2, c[0x0][0x3b8] ;  /* 0x0000ee00ff027b82 */ /* 0x000e220000000a00 */
[----:B------:R-:W1:Y:S01]  /*1c60*/  LDCU.64 UR12, c[0x0][0x380] ;  /* 0x00007000ff0c77ac */ /* 0x000e620008000a00 */
[----:B------:R-:W-:Y:S01]  /*1c70*/  NOP ;  /* 0x0000000000007918 */ /* 0x000fe20000000000 */
.L_x_75:
[----:B------:R-:W2:Y:S02]  /*1c80*/  S2R R4, SR_TID.X ;  /* 0x0000000000047919 */ /* 0x000ea40000002100 */
[----:B--2---:R-:W-:-:S05]  /*1c90*/  IADD3 R4, P0, PT, R4, UR8, RZ ;  /* 0x0000000804047c10 */ /* 0x004fca000ff1e0ff */
[----:B------:R-:W-:Y:S01]  /*1ca0*/  IMAD.X R5, RZ, RZ, UR9, P0 ;  /* 0x00000009ff057e24 */ /* 0x000fe200080e06ff */
[----:B-1----:R-:W-:-:S04]  /*1cb0*/  LEA R24, P0, R4, UR12, 0x3 ;  /* 0x0000000c04187c11 */ /* 0x002fc8000f8018ff */
[----:B------:R-:W-:-:S05]  /*1cc0*/  LEA.HI.X R25, R4, UR13, R5, 0x3, P0 ;  /* 0x0000000d04197c11 */ /* 0x000fca00080f1c05 */
[----:B------:R-:W2:Y:S04]  /*1cd0*/  LDG.E.64 R4, desc[UR14][R24.64] ;  /* 0x0000000e18047981 */ /* 0x000ea8000c1e1b00 */
[----:B------:R-:W3:Y:S04]  /*1ce0*/  LDG.E.64 R6, desc[UR14][R24.64+0x800] ;  /* 0x0008000e18067981 */ /* 0x000ee8000c1e1b00 */
[----:B------:R-:W4:Y:S04]  /*1cf0*/  LDG.E.64 R12, desc[UR14][R24.64+0x1000] ;  /* 0x0010000e180c7981 */ /* 0x000f28000c1e1b00 */
[----:B------:R-:W5:Y:S04]  /*1d00*/  LDG.E.64 R14, desc[UR14][R24.64+0x1800] ;  /* 0x0018000e180e7981 */ /* 0x000f68000c1e1b00 */
[----:B------:R-:W5:Y:S04]  /*1d10*/  LDG.E.64 R16, desc[UR14][R24.64+0x2000] ;  /* 0x0020000e18107981 */ /* 0x000f68000c1e1b00 */
[----:B------:R-:W5:Y:S04]  /*1d20*/  LDG.E.64 R18, desc[UR14][R24.64+0x2800] ;  /* 0x0028000e18127981 */ /* 0x000f68000c1e1b00 */
[----:B------:R-:W5:Y:S04]  /*1d30*/  LDG.E.64 R20, desc[UR14][R24.64+0x3000] ;  /* 0x0030000e18147981 */ /* 0x000f68000c1e1b00 */
[----:B------:R-:W5:Y:S01]  /*1d40*/  LDG.E.64 R22, desc[UR14][R24.64+0x3800] ;  /* 0x0038000e18167981 */ /* 0x000f62000c1e1b00 */
[----:B------:R-:W-:-:S02]  /*1d50*/  USHF.R.S32.HI UR11, URZ, 0x1f, UR5 ;  /* 0x0000001fff0b7899 */ /* 0x000fc40008011405 */
[----:B------:R-:W-:-:S04]  /*1d60*/  UIADD3 UR6, UP0, UPT, UR5, UR10, URZ ;  /* 0x0000000a05067290 */ /* 0x000fc8000ff1e0ff */
[----:B------:R-:W-:Y:S01]  /*1d70*/  UIADD3.X UR7, UPT, UPT, UR11, UR7, URZ, UP0, !UPT ;  /* 0x000000070b077290 */ /* 0x000fe200087fe4ff */
        /* <DEDUP_REMOVED lines=16> */
[----:B------:R-:W-:Y:S01]  /*1e80*/  FSEL R6, R18, R4, !P0 ;  /* 0x0000000412067208 */ /* 0x000fe20004000000 */
[----:B0-----:R-:W-:Y:S01]  /*1e90*/  IMAD.MOV.U32 R4, RZ, RZ, R2 ;  /* 0x000000ffff047224 */ /* 0x001fe200078e0002 */
[----:B------:R-:W-:-:S04]  /*1ea0*/  FSEL R7, R19, R5, !P0 ;  /* 0x0000000513077208 */ /* 0x000fc80004000000 */
[----:B------:R-:W-:Y:S02]  /*1eb0*/  IADD3 R5, P2, PT, R4, -UR8, RZ ;  /* 0x8000000804057c10 */ /* 0x000fe4000ff5e0ff */
[----:B------:R-:W-:-:S06]  /*1ec0*/  DSETP.GEU.AND P0, PT, R6, R20, PT ;  /* 0x000000140600722a */ /* 0x000fcc0003f0e000 */
[----:B------:R-:W-:Y:S02]  /*1ed0*/  FSEL R6, R20, R6, !P0 ;  /* 0x0000000614067208 */ /* 0x000fe40004000000 */
[----:B------:R-:W-:Y:S02]  /*1ee0*/  FSEL R7, R21, R7, !P0 ;  /* 0x0000000715077208 */ /* 0x000fe40004000000 */
[----:B------:R-:W-:Y:S02]  /*1ef0*/  ISETP.GE.U32.AND P0, PT, R5, UR5, PT ;  /* 0x0000000505007c0c */ /* 0x000fe4000bf06070 */
[----:B------:R-:W-:Y:S02]  /*1f00*/  IADD3.X R5, PT, PT, R3, ~UR9, RZ, P2, !PT ;  /* 0x8000000903057c10 */ /* 0x000fe400097fe4ff */
[----:B------:R-:W-:Y:S02]  /*1f10*/  DSETP.GEU.AND P1, PT, R6, R22, PT ;  /* 0x000000160600722a */ /* 0x000fe40003f2e000 */
[----:B------:R-:W-:-:S04]  /*1f20*/  ISETP.GE.U32.AND.EX P0, PT, R5, UR11, PT, P0 ;  /* 0x0000000b05007c0c */ /* 0x000fc8000bf06100 */
[----:B------:R-:W-:Y:S02]  /*1f30*/  FSEL R10, R22, R6, !P1 ;  /* 0x00000006160a7208 */ /* 0x000fe40004800000 */
[----:B------:R-:W-:-:S07]  /*1f40*/  FSEL R11, R23, R7, !P1 ;  /* 0x00000007170b7208 */ /* 0x000fce0004800000 */
[----:B------:R-:W-:Y:S05]  /*1f50*/  @!P0 BRA `(.L_x_73) ;  /* 0x0000000c00248947 */ /* 0x000fea0003800000 */
[----:B------:R-:W-:Y:S02]  /*1f60*/  UIADD3 UR8, UP0, UPT, UR5, UR8, URZ ;  /* 0x0000000805087290 */ /* 0x000fe4000ff1e0ff */
[----:B------:R-:W-:Y:S01]  /*1f70*/  IMAD.U32 R5, RZ, RZ, UR5 ;  /* 0x00000005ff057e24 */ /* 0x000fe2000f8e00ff */
[----:B------:R-:W-:Y:S01]  /*1f80*/  UIADD3 UR4, UPT, UPT, UR4, 0x1, URZ ;  /* 0x0000000104047890 */ /* 0x000fe2000fffe0ff */
[----:B------:R-:W-:Y:S01]  /*1f90*/  VIADD R0, R0, -UR5 ;  /* 0x8000000500007c36 */ /* 0x000fe20008000000 */
[----:B------:R-:W-:Y:S01]  /*1fa0*/  UIADD3.X UR9, UPT, UPT, UR11, UR9, URZ, UP0, !UPT ;  /* 0x000000090b097290 */ /* 0x000fe200087fe4ff */
[----:B------:R-:W-:Y:S01]  /*1fb0*/  IMAD.WIDE R8, R5, 0x8, R8 ;  /* 0x0000000805087825 */ /* 0x000fe200078e0208 */
[----:B------:R-:W-:Y:S01]  /*1fc0*/  ISETP.LT.U32.AND P0, PT, R27, UR8, PT ;  /* 0x000000081b007c0c */ /* 0x000fe2000bf01070 */
[----:B------:R-:W-:-:S03]  /*1fd0*/  UMOV UR10, UR6 ;  /* 0x00000006000a7c82 */ /* 0x000fc60008000000 */
[----:B------:R-:W-:-:S05]  /*1fe0*/  IMAD.U32 R7, RZ, RZ, UR9 ;  /* 0x00000009ff077e24 */ /* 0x000fca000f8e00ff */
[----:B------:R-:W-:-:S13]  /*1ff0*/  ISETP.GT.U32.AND.EX P0, PT, R7, R26, PT, P0 ;  /* 0x0000001a0700720c */ /* 0x000fda0003f04100 */
[----:B------:R-:W-:Y:S05]  /*2000*/  @!P0 BRA `(.L_x_75) ;  /* 0xfffffffc001c8947 */ /* 0x000fea000383ffff */
[----:B------:R-:W-:-:S05]  /*2010*/  UMOV UR6, UR5 ;  /* 0x0000000500067c82 */ /* 0x000fca0008000000 */
.L_x_74:
[----:B------:R-:W0:Y:S01]  /*2020*/  S2R R7, SR_TID.X ;  /* 0x0000000000077919 */ /* 0x000e220000002100 */
[C---:B------:R-:W-:Y:S01]  /*2030*/  VIADD R2, R4.reuse, -UR8 ;  /* 0x8000000804027c36 */ /* 0x040fe20008000000 */
[----:B------:R-:W-:Y:S01]  /*2040*/  ISETP.LE.U32.AND P1, PT, R4, UR8, PT ;  /* 0x0000000804007c0c */ /* 0x000fe2000bf23070 */
[----:B------:R-:W-:Y:S01]  /*2050*/  IMAD.U32 R6, RZ, RZ, UR9 ;  /* 0x00000009ff067e24 */ /* 0x000fe2000f8e00ff */
[----:B------:R-:W-:Y:S02]  /*2060*/  BSSY.RECONVERGENT B1, `(.L_x_73) ;  /* 0x00000b8000017945 */ /* 0x000fe40003800200 */
[----:B0-----:R-:W-:-:S04]  /*2070*/  ISETP.GE.AND P0, PT, R7, R2, PT ;  /* 0x000000020700720c */ /* 0x001fc80003f06270 */
[----:B------:R-:W-:-:S13]  /*2080*/  ISETP.GE.U32.OR.EX P0, PT, R6, R3, P0, P1 ;  /* 0x000000030600720c */ /* 0x000fda0000706510 */
[----:B------:R-:W-:Y:S05]  /*2090*/  @P0 BRA `(.L_x_76) ;  /* 0x0000000800d00947 */ /* 0x000fea0003800000 */
[----:B------:R-:W0:Y:S01]  /*20a0*/  LDC R2, c[0x0][0x3c0] ;  /* 0x0000f000ff027b82 */ /* 0x000e220000000800 */
[----:B------:R-:W-:Y:S01]  /*20b0*/  USHF.L.U32 UR5, UR16, 0xb, URZ ;  /* 0x0000000b10057899 */ /* 0x000fe200080006ff */
[----:B------:R-:W-:Y:S01]  /*20c0*/  LOP3.LUT R3, RZ, R7, RZ, 0x33, !PT ;  /* 0x00000007ff037212 */ /* 0x000fe200078e33ff */
[----:B------:R-:W-:Y:S02]  /*20d0*/  BSSY.RECONVERGENT B2, `(.L_x_77) ;  /* 0x0000055000027945 */ /* 0x000fe40003800200 */
[----:B------:R-:W-:-:S06]  /*20e0*/  UIADD3 UR5, UPT, UPT, UR5, UR6, URZ ;  /* 0x0000000605057290 */ /* 0x000fcc000fffe0ff */
[----:B------:R-:W-:Y:S01]  /*20f0*/  IADD3 R4, PT, PT, R4, -UR5, R3 ;  /* 0x8000000504047c10 */ /* 0x000fe2000fffe003 */
[----:B0-----:R-:W-:-:S04]  /*2100*/  IMAD R3, R2, UR4, RZ ;  /* 0x0000000402037c24 */ /* 0x001fc8000f8e02ff */
[----:B------:R-:W-:-:S05]  /*2110*/  IMAD R2, R3, -0x800, R4 ;  /* 0xfffff80003027824 */ /* 0x000fca00078e0204 */
[C---:B------:R-:W-:Y:S02]  /*2120*/  ISETP.GE.U32.AND P1, PT, R2.reuse, 0xf00, PT ;  /* 0x00000f000200780c */ /* 0x040fe40003f26070 */
[----:B------:R-:W-:Y:S01]  /*2130*/  LEA.HI R3, R2, 0x1, RZ, 0x18 ;  /* 0x0000000102037811 */ /* 0x000fe200078fc0ff */
[----:B------:R-:W-:-:S03]  /*2140*/  IMAD.MOV.U32 R2, RZ, RZ, R7 ;  /* 0x000000ffff027224 */ /* 0x000fc600078e0007 */
[----:B------:R-:W-:-:S04]  /*2150*/  LOP3.LUT R4, R3, 0xf, RZ, 0xc0, !PT ;  /* 0x0000000f03047812 */ /* 0x000fc800078ec0ff */
[----:B------:R-:W-:-:S03]  /*2160*/  ISETP.NE.AND P0, PT, R4, RZ, PT ;  /* 0x000000ff0400720c */ /* 0x000fc60003f05270 */
[----:B------:R-:W-:Y:S10]  /*2170*/  @!P1 BRA `(.L_x_78) ;  /* 0x0000000400289947 */ /* 0x000ff40003800000 */
[----:B------:R-:W-:-:S04]  /*2180*/  LEA.HI R2, R0, 0x1, RZ, 0x18 ;  /* 0x0000000100027811 */ /* 0x000fc800078fc0ff */
[----:B------:R-:W-:Y:S01]  /*2190*/  LOP3.LUT R5, R2, 0x1fffff0, RZ, 0xc0, !PT ;  /* 0x01fffff002057812 */ /* 0x000fe200078ec0ff */
[----:B------:R-:W-:-:S04]  /*21a0*/  IMAD.MOV.U32 R2, RZ, RZ, R7 ;  /* 0x000000ffff027224 */ /* 0x000fc800078e0007 */
[----:B------:R-:W-:-:S07]  /*21b0*/  IMAD.MOV R5, RZ, RZ, -R5 ;  /* 0x000000ffff057224 */ /* 0x000fce00078e0a05 */
.L_x_79:
        /* <DEDUP_REMOVED lines=8> */
[----:B--2---:R-:W-:-:S06]  /*2240*/  DSETP.GEU.AND P1, PT, R10, R6, PT ;  /* 0x000000060a00722a */ /* 0x004fcc0003f2e000 */
        /* <DEDUP_REMOVED lines=11> */
[----:B-----5:R-:W-:-:S06]  /*2300*/  DSETP.GEU.AND P1, PT, R10, R16, PT ;  /* 0x000000100a00722a */ /* 0x020fcc0003f2e000 */
[----:B------:R-:W-:Y:S02]  /*2310*/  FSEL R10, R16, R10, !P1 ;  /* 0x0000000a100a7208 */ /* 0x000fe40004800000 */
[----:B------:R-:W-:Y:S02]  /*2320*/  FSEL R11, R17, R11, !P1 ;  /* 0x0000000b110b7208 */ /* 0x000fe40004800000 */
[----:B------:R-:W5:Y:S04]  /*2330*/  LDG.E.64 R16, desc[UR14][R8.64+0x1800] ;  /* 0x0018000e08107981 */ /* 0x000f68000c1e1b00 */
[----:B------:R-:W-:-:S06]  /*2340*/  DSETP.GEU.AND P1, PT, R10, R14, PT ;  /* 0x0000000e0a00722a */ /* 0x000fcc0003f2e000 */
        /* <DEDUP_REMOVED lines=14> */
[----:B------:R0:W5:Y:S01]  /*2430*/  LDG.E.64 R24, desc[UR14][R8.64+0x3800] ;  /* 0x0038000e08187981 */ /* 0x000162000c1e1b00 */
        /* <DEDUP_REMOVED lines=30> */
.L_x_78:
[----:B------:R-:W-:Y:S05]  /*2620*/  BSYNC.RECONVERGENT B2 ;  /* 0x0000000000027941 */ /* 0x000fea0003800200 */
.L_x_77:
[----:B------:R-:W-:Y:S05]  /*2630*/  @!P0 BRA `(.L_x_76) ;  /* 0x0000000400688947 */ /* 0x000fea0003800000 */
[----:B------:R-:W-:Y:S01]  /*2640*/  ISETP.GE.U32.AND P1, PT, R4, 0x8, PT ;  /* 0x000000080400780c */ /* 0x000fe20003f26070 */
[----:B------:R-:W-:Y:S01]  /*2650*/  BSSY.RECONVERGENT B2, `(.L_x_80) ;  /* 0x0000029000027945 */ /* 0x000fe20003800200 */
[----:B------:R-:W-:-:S04]  /*2660*/  LOP3.LUT R24, R3, 0x7, RZ, 0xc0, !PT ;  /* 0x0000000703187812 */ /* 0x000fc800078ec0ff */
[----:B------:R-:W-:-:S07]  /*2670*/  ISETP.NE.AND P0, PT, R24, RZ, PT ;  /* 0x000000ff1800720c */ /* 0x000fce0003f05270 */
[----:B------:R-:W-:Y:S06]  /*2680*/  @!P1 BRA `(.L_x_81) ;  /* 0x0000000000949947 */ /* 0x000fec0003800000 */
[----:B------:R-:W-:-:S05]  /*2690*/  IADD3 R4, P1, PT, R2, UR8, RZ ;  /* 0x0000000802047c10 */ /* 0x000fca000ff3e0ff */
[----:B------:R-:W-:Y:S01]  /*26a0*/  IMAD.X R5, RZ, RZ, UR9, P1 ;  /* 0x00000009ff057e24 */ /* 0x000fe200088e06ff */
[----:B------:R-:W-:-:S04]  /*26b0*/  LEA R20, P1, R4, UR12, 0x3 ;  /* 0x0000000c04147c11 */ /* 0x000fc8000f8218ff */
        /* <DEDUP_REMOVED lines=9> */
[----:B------:R-:W-:Y:S01]  /*2750*/  VIADD R2, R2, 0x800 ;  /* 0x0000080002027836 */ /* 0x000fe20000000000 */
        /* <DEDUP_REMOVED lines=24> */
.L_x_81:
[----:B------:R-:W-:Y:S05]  /*28e0*/  BSYNC.RECONVERGENT B2 ;  /* 0x0000000000027941 */ /* 0x000fea0003800200 */
.L_x_80:
[----:B------:R-:W-:Y:S05]  /*28f0*/  @!P0 BRA `(.L_x_76) ;  /* 0x0000000000b88947 */ /* 0x000fea0003800000 */
[----:B------:R-:W-:Y:S01]  /*2900*/  ISETP.GE.U32.AND P1, PT, R24, 0x4, PT ;  /* 0x000000041800780c */ /* 0x000fe20003f26070 */
[----:B------:R-:W-:Y:S01]  /*2910*/  BSSY.RECONVERGENT B2, `(.L_x_82) ;  /* 0x0000018000027945 */ /* 0x000fe20003800200 */
[----:B------:R-:W-:-:S11]  /*2920*/  LOP3.LUT P0, RZ, R3, 0x3, RZ, 0xc0, !PT ;  /* 0x0000000303ff7812 */ /* 0x000fd6000780c0ff */
[----:B------:R-:W-:Y:S05]  /*2930*/  @!P1 BRA `(.L_x_83) ;  /* 0x0000000000549947 */ /* 0x000fea0003800000 */
[----:B------:R-:W-:-:S05]  /*2940*/  IADD3 R3, P1, PT, R2, UR8, RZ ;  /* 0x0000000802037c10 */ /* 0x000fca000ff3e0ff */
[----:B------:R-:W-:Y:S01]  /*2950*/  IMAD.X R6, RZ, RZ, UR9, P1 ;  /* 0x00000009ff067e24 */ /* 0x000fe200088e06ff */
[----:B------:R-:W-:-:S04]  /*2960*/  LEA R4, P1, R3, UR12, 0x3 ;  /* 0x0000000c03047c11 */ /* 0x000fc8000f8218ff */
[----:B------:R-:W-:-:S05]  /*2970*/  LEA.HI.X R5, R3, UR13, R6, 0x3, P1 ;  /* 0x0000000d03057c11 */ /* 0x000fca00088f1c06 */
[----:B------:R-:W2:Y:S04]  /*2980*/  LDG.E.64 R6, desc[UR14][R4.64] ;  /* 0x0000000e04067981 */ /* 0x000ea8000c1e1b00 */
[----:B------:R-:W3:Y:S04]  /*2990*/  LDG.E.64 R8, desc[UR14][R4.64+0x800] ;  /* 0x0008000e04087981 */ /* 0x000ee8000c1e1b00 */
[----:B------:R-:W4:Y:S04]  /*29a0*/  LDG.E.64 R12, desc[UR14][R4.64+0x1000] ;  /* 0x0010000e040c7981 */ /* 0x000f28000c1e1b00 */
        /* <DEDUP_REMOVED lines=13> */
[----:B------:R-:W-:-:S07]  /*2a80*/  FSEL R11, R15, R7, !P1 ;  /* 0x000000070f0b7208 */ /* 0x000fce0004800000 */
.L_x_83:
[----:B------:R-:W-:Y:S05]  /*2a90*/  BSYNC.RECONVERGENT B2 ;  /* 0x0000000000027941 */ /* 0x000fea0003800200 */
.L_x_82:
[----:B------:R-:W-:Y:S05]  /*2aa0*/  @!P0 BRA `(.L_x_76) ;  /* 0x00000000004c8947 */ /* 0x000fea0003800000 */
[----:B------:R-:W-:Y:S02]  /*2ab0*/  LOP3.LUT R0, R0, 0xffff, RZ, 0xc0, !PT ;  /* 0x0000ffff00007812 */ /* 0x000fe400078ec0ff */
[----:B------:R-:W-:Y:S02]  /*2ac0*/  IADD3 R2, P0, PT, R2, UR10, RZ ;  /* 0x0000000a02027c10 */ /* 0x000fe4000ff1e0ff */
[----:B------:R-:W-:Y:S02]  /*2ad0*/  LEA.HI R0, R0, 0x1, RZ, 0x18 ;  /* 0x0000000100007811 */ /* 0x000fe400078fc0ff */
[----:B------:R-:W-:Y:S01]  /*2ae0*/  LEA R4, P1, R2, UR12, 0x3 ;  /* 0x0000000c02047c11 */ /* 0x000fe2000f8218ff */
[----:B------:R-:W-:Y:S01]  /*2af0*/  IMAD.X R5, RZ, RZ, UR7, P0 ;  /* 0x00000007ff057e24 */ /* 0x000fe200080e06ff */
[----:B------:R-:W-:-:S04]  /*2b00*/  LOP3.LUT R0, R0, 0x3, RZ, 0xc0, !PT ;  /* 0x0000000300007812 */ /* 0x000fc800078ec0ff */
[----:B------:R-:W-:Y:S01]  /*2b10*/  LEA.HI.X R5, R2, UR13, R5, 0x3, P1 ;  /* 0x0000000d02057c11 */ /* 0x000fe200088f1c05 */
[----:B------:R-:W-:-:S07]  /*2b20*/  IMAD.MOV R0, RZ, RZ, -R0 ;  /* 0x000000ffff007224 */ /* 0x000fce00078e0a00 */
.L_x_84:
[----:B------:R-:W-:Y:S02]  /*2b30*/  IMAD.MOV.U32 R2, RZ, RZ, R4 ;  /* 0x000000ffff027224 */ /* 0x000fe400078e0004 */
[----:B------:R-:W-:-:S06]  /*2b40*/  IMAD.MOV.U32 R3, RZ, RZ, R5 ;  /* 0x000000ffff037224 */ /* 0x000fcc00078e0005 */
[----:B------:R-:W2:Y:S01]  /*2b50*/  LDG.E.64 R2, desc[UR14][R2.64] ;  /* 0x0000000e02027981 */ /* 0x000ea2000c1e1b00 */
[----:B------:R-:W-:Y:S01]  /*2b60*/  VIADD R0, R0, 0x1 ;  /* 0x0000000100007836 */ /* 0x000fe20000000000 */
[----:B------:R-:W-:-:S05]  /*2b70*/  IADD3 R4, P1, PT, R4, 0x800, RZ ;  /* 0x0000080004047810 */ /* 0x000fca0007f3e0ff */
[----:B------:R-:W-:Y:S01]  /*2b80*/  IMAD.X R5, RZ, RZ, R5, P1 ;  /* 0x000000ffff057224 */ /* 0x000fe200008e0605 */
[----:B--2---:R-:W-:-:S06]  /*2b90*/  DSETP.GEU.AND P0, PT, R10, R2, PT ;  /* 0x000000020a00722a */ /* 0x004fcc0003f0e000 */
[----:B------:R-:W-:Y:S02]  /*2ba0*/  FSEL R10, R2, R10, !P0 ;  /* 0x0000000a020a7208 */ /* 0x000fe40004000000 */
[----:B------:R-:W-:Y:S02]  /*2bb0*/  FSEL R11, R3, R11, !P0 ;  /* 0x0000000b030b7208 */ /* 0x000fe40004000000 */
[----:B------:R-:W-:-:S13]  /*2bc0*/  ISETP.NE.AND P0, PT, R0, RZ, PT ;  /* 0x000000ff0000720c */ /* 0x000fda0003f05270 */
[----:B------:R-:W-:Y:S05]  /*2bd0*/  @P0 BRA `(.L_x_84) ;  /* 0xfffffffc00d40947 */ /* 0x000fea000383ffff */
.L_x_76:
[----:B------:R-:W-:Y:S05]  /*2be0*/  BSYNC.RECONVERGENT B1 ;  /* 0x0000000000017941 */ /* 0x000fea0003800200 */
.L_x_73:
[----:B------:R-:W0:Y:S01]  /*2bf0*/  S2R R6, SR_LANEID ;  /* 0x0000000000067919 */ /* 0x000e220000000000 */
[----:B------:R-:W-:Y:S04]  /*2c00*/  SHFL.DOWN PT, R2, R10, 0x1, 0x1f ;  /* 0x08201f000a027f89 */ /* 0x000fe800000e0000 */
[----:B------:R-:W1:Y:S01]  /*2c10*/  SHFL.DOWN PT, R3, R11, 0x1, 0x1f ;  /* 0x08201f000b037f89 */ /* 0x000e6200000e0000 */
[----:B------:R-:W2:Y:S01]  /*2c20*/  S2R R9, SR_TID.X ;  /* 0x0000000000097919 */ /* 0x000ea20000002100 */
        /* <DEDUP_REMOVED lines=10> */
[----:B------:R-:W-:-:S02]  /*2cd0*/  @!P2 MOV R7, 0x400 ;  /* 0x000004000007a802 */ /* 0x000fc40000000f00 */
[----:B------:R-:W0:Y:S01]  /*2ce0*/  SHFL.DOWN PT, R3, R5, 0x2, 0x1f ;  /* 0x08401f0005037f89 */ /* 0x000e2200000e0000 */
[----:B------:R-:W1:Y:S02]  /*2cf0*/  @!P2 S2R R8, SR_CgaCtaId ;  /* 0x000000000008a919 */ /* 0x000e640000008800 */
[----:B0-----:R-:W-:-:S06]  /*2d00*/  DSETP.GEU.AND P0, PT, R4, R2, PT ;  /* 0x000000020400722a */ /* 0x001fcc0003f0e000 */
[----:B------:R-:W-:Y:S02]  /*2d10*/  @!P1 FSEL R0, R2, R0, !P0 ;  /* 0x0000000002009208 */ /* 0x000fe40004000000 */
[----:B------:R-:W-:Y:S02]  /*2d20*/  @!P1 FSEL R5, R3, R5, !P0 ;  /* 0x0000000503059208 */ /* 0x000fe40004000000 */
[----:B------:R-:W-:Y:S01]  /*2d30*/  ISETP.GT.AND P1, PT, R6, 0x1b, PT ;  /* 0x0000001b0600780c */ /* 0x000fe20003f24270 */
[----:B------:R-:W-:Y:S01]  /*2d40*/  SHFL.DOWN PT, R2, R0, 0x4, 0x1f ;  /* 0x08801f0000027f89 */ /* 0x000fe200000e0000 */
[----:B------:R-:W-:Y:S01]  /*2d50*/  IMAD.MOV.U32 R4, RZ, RZ, R0 ;  /* 0x000000ffff047224 */ /* 0x000fe200078e0000 */
[----:B-1----:R-:W-:Y:S02]  /*2d60*/  @!P2 LEA R7, R8, R7, 0x18 ;  /* 0x000000070807a211 */ /* 0x002fe400078ec0ff */
[----:B------:R-:W0:Y:S03]  /*2d70*/  SHFL.DOWN PT, R3, R5, 0x4, 0x1f ;  /* 0x08801f0005037f89 */ /* 0x000e2600000e0000 */
[----:B0-----:R-:W-:-:S06]  /*2d80*/  DSETP.GEU.AND P0, PT, R4, R2, PT ;  /* 0x000000020400722a */ /* 0x001fcc0003f0e000 */
[----:B------:R-:W-:Y:S02]  /*2d90*/  @!P1 FSEL R0, R2, R0, !P0 ;  /* 0x0000000002009208 */ /* 0x000fe40004000000 */
[----:B------:R-:W-:Y:S02]  /*2da0*/  @!P1 FSEL R5, R3, R5, !P0 ;  /* 0x0000000503059208 */ /* 0x000fe40004000000 */
[----:B------:R-:W-:Y:S01]  /*2db0*/  ISETP.GT.AND P1, PT, R6, 0x17, PT ;  /* 0x000000170600780c */ /* 0x000fe20003f24270 */
[----:B------:R-:W-:Y:S01]  /*2dc0*/  SHFL.DOWN PT, R2, R0, 0x8, 0x1f ;  /* 0x09001f0000027f89 */ /* 0x000fe200000e0000 */
[----:B------:R-:W-:-:S03]  /*2dd0*/  IMAD.MOV.U32 R4, RZ, RZ, R0 ;  /* 0x000000ffff047224 */ /* 0x000fc600078e0000 */
        /* <DEDUP_REMOVED lines=8> */
[----:B0-----:R-:W-:Y:S01]  /*2e60*/  DSETP.GEU.AND P0, PT, R4, R2, PT ;  /* 0x000000020400722a */ /* 0x001fe20003f0e000 */
[----:B--2---:R-:W-:-:S05]  /*2e70*/  @!P2 SHF.R.U32.HI R4, RZ, 0x2, R9 ;  /* 0x00000002ff04a819 */ /* 0x004fca0000011609 */
[----:B------:R-:W-:Y:S02]  /*2e80*/  FSEL R2, R2, R0, !P0 ;  /* 0x0000000002027208 */ /* 0x000fe40004000000 */
[----:B------:R-:W-:Y:S02]  /*2e90*/  FSEL R3, R3, R5, !P0 ;  /* 0x0000000503037208 */ /* 0x000fe40004000000 */
[----:B------:R-:W-:Y:S02]  /*2ea0*/  ISETP.NE.AND P0, PT, R9, RZ, PT ;  /* 0x000000ff0900720c */ /* 0x000fe40003f05270 */
[----:B------:R-:W-:Y:S02]  /*2eb0*/  @!P2 LOP3.LUT R4, R4, 0xf8, RZ, 0xc0, !PT ;  /* 0x000000f80404a812 */ /* 0x000fe400078ec0ff */
[----:B------:R-:W-:-:S03]  /*2ec0*/  FSEL R5, R5, R3, P1 ;  /* 0x0000000305057208 */ /* 0x000fc60000800000 */
[----:B------:R-:W-:Y:S01]  /*2ed0*/  @!P2 IMAD.IADD R7, R4, 0x1, R7 ;  /* 0x000000010407a824 */ /* 0x000fe200078e0207 */
[----:B------:R-:W-:-:S04]  /*2ee0*/  FSEL R4, R0, R2, P1 ;  /* 0x0000000200047208 */ /* 0x000fc80000800000 */
[----:B------:R0:W-:Y:S01]  /*2ef0*/  @!P2 STS.64 [R7+0x8], R2 ;  /* 0x000008020700a388 */ /* 0x0001e20000000a00 */
[----:B------:R-:W-:Y:S06]  /*2f00*/  BAR.SYNC.DEFER_BLOCKING 0x0 ;  /* 0x0000000000007b1d */ /* 0x000fec0000010000 */
[----:B------:R-:W-:Y:S05]  /*2f10*/  @P0 BRA `(.L_x_72) ;  /* 0x0000000000700947 */ /* 0x000fea0003800000 */
[----:B------:R-:W1:Y:S01]  /*2f20*/  S2UR UR5, SR_CgaCtaId ;  /* 0x00000000000579c3 */ /* 0x000e620000008800 */
[----:B------:R-:W-:Y:S02]  /*2f30*/  UMOV UR4, 0x400 ;  /* 0x0000040000047882 */ /* 0x000fe40000000000 */
[----:B-1----:R-:W-:-:S09]  /*2f40*/  ULEA UR4, UR5, UR4, 0x18 ;  /* 0x0000000405047291 */ /* 0x002fd2000f8ec0ff */
[----:B------:R-:W1:Y:S04]  /*2f50*/  LDS.128 R12, [UR4+0x10] ;  /* 0x00001004ff0c7984 */ /* 0x000e680008000c00 */
[----:B------:R-:W2:Y:S01]  /*2f60*/  LDS.128 R8, [UR4+0x20] ;  /* 0x00002004ff087984 */ /* 0x000ea20008000c00 */
[----:B-1----:R-:W-:-:S06]  /*2f70*/  DSETP.GEU.AND P1, PT, R4, R12, PT ;  /* 0x0000000c0400722a */ /* 0x002fcc0003f2e000 */
[----:B0-----:R-:W-:Y:S02]  /*2f80*/  FSEL R2, R12, R4, !P1 ;  /* 0x000000040c027208 */ /* 0x001fe40004800000 */
[----:B------:R-:W-:Y:S02]  /*2f90*/  FSEL R3, R13, R5, !P1 ;  /* 0x000000050d037208 */ /* 0x000fe40004800000 */
[----:B------:R-:W0:Y:S04]  /*2fa0*/  LDS.128 R4, [UR4+0x30] ;  /* 0x00003004ff047984 */ /* 0x000e280008000c00 */
[----:B------:R-:W-:-:S06]  /*2fb0*/  DSETP.GEU.AND P1, PT, R2, R14, PT ;  /* 0x0000000e0200722a */ /* 0x000fcc0003f2e000 */
[----:B------:R-:W-:Y:S02]  /*2fc0*/  FSEL R2, R14, R2, !P1 ;  /* 0x000000020e027208 */ /* 0x000fe40004800000 */
[----:B------:R-:W-:-:S06]  /*2fd0*/  FSEL R3, R15, R3, !P1 ;  /* 0x000000030f037208 */ /* 0x000fcc0004800000 */
[----:B--2---:R-:W-:-:S06]  /*2fe0*/  DSETP.GEU.AND P1, PT, R2, R8, PT ;  /* 0x000000080200722a */ /* 0x004fcc0003f2e000 */
        /* <DEDUP_REMOVED lines=15> */
.L_x_72:
[----:B------:R-:W-:Y:S05]  /*30e0*/  BSYNC.RECONVERGENT B0 ;  /* 0x0000000000007941 */ /* 0x000fea0003800200 */
.L_x_57:
[----:B------:R-:W-:Y:S05]  /*30f0*/  @P0 EXIT ;  /* 0x000000000000094d */ /* 0x000fea0003800000 */
[----:B------:R-:W2:Y:S02]  /*3100*/  LDCU.64 UR4, c[0x0][0x388] ;  /* 0x00007100ff0477ac */ /* 0x000ea40008000a00 */
[----:B--2---:R-:W-:-:S06]  /*3110*/  UIMAD.WIDE.U32 UR4, UR16, 0x8, UR4 ;  /* 0x00000008100478a5 */ /* 0x004fcc000f8e0004 */
[----:B0-----:R-:W-:Y:S02]  /*3120*/  IMAD.U32 R2, RZ, RZ, UR4 ;  /* 0x00000004ff027e24 */ /* 0x001fe4000f8e00ff */
[----:B------:R-:W-:-:S05]  /*3130*/  IMAD.U32 R3, RZ, RZ, UR5 ;  /* 0x00000005ff037e24 */ /* 0x000fca000f8e00ff */
[----:B------:R-:W-:Y:S01]  /*3140*/  STG.E.64 desc[UR14][R2.64], R4 ;  /* 0x0000000402007986 */ /* 0x000fe2000c101b0e */
[----:B------:R-:W-:Y:S05]  /*3150*/  EXIT ;  /* 0x000000000000794d */ /* 0x000fea0003800000 */
.L_x_85:
        /* <DEDUP_REMOVED lines=10> */
.L_x_248:


//--------------------- .text._ZN3cub18CUB_300001_SM_10006detail6reduce28DeviceReduceSingleTileKernelINS2_10policy_hubIdyN4cuda3__47maximumIdEEE10Policy1000EN6thrust24THRUST_300001_SM_1000_NS6detail15normal_iteratorINSC_10device_ptrIdEEEEPdyS8_ddNS5_3std3__410__identityEEEvT0_T1_T2_T3_T4_T6_ --------------------------
	.section	.text._ZN3cub18CUB_300001_SM_10006detail6reduce28DeviceReduceSingleTileKernelINS2_10policy_hubIdyN4cuda3__47maximumIdEEE10Policy1000EN6thrust24THRUST_300001_SM_1000_NS6detail15normal_iteratorINSC_10device_ptrIdEEEEPdyS8_ddNS5_3std3__410__identityEEEvT0_T1_T2_T3_T4_T6_,"ax",@progbits
	.align	128
        .global         _ZN3cub18CUB_300001_SM_10006detail6reduce28DeviceReduceSingleTileKernelINS2_10policy_hubIdyN4cuda3__47maximumIdEEE10Policy1000EN6thrust24THRUST_300001_SM_1000_NS6detail15normal_iteratorINSC_10device_ptrIdEEEEPdyS8_ddNS5_3std3__410__identityEEEvT0_T1_T2_T3_T4_T6_
        .type           _ZN3cub18CUB_300001_SM_10006detail6reduce28DeviceReduceSingleTileKernelINS2_10policy_hubIdyN4cuda3__47maximumIdEEE10Policy1000EN6thrust24THRUST_300001_SM_1000_NS6detail15normal_iteratorINSC_10device_ptrIdEEEEPdyS8_ddNS5_3std3__410__identityEEEvT0_T1_T2_T3_T4_T6_,@function
        .size           _ZN3cub18CUB_300001_SM_10006detail6reduce28DeviceReduceSingleTileKernelINS2_10policy_hubIdyN4cuda3__47maximumIdEEE10Policy1000EN6thrust24THRUST_300001_SM_1000_NS6detail15normal_iteratorINSC_10device_ptrIdEEEEPdyS8_ddNS5_3std3__410__identityEEEvT0_T1_T2_T3_T4_T6_,(.L_x_249 - _ZN3cub18CUB_300001_SM_10006detail6reduce28DeviceReduceSingleTileKernelINS2_10policy_hubIdyN4cuda3__47maximumIdEEE10Policy1000EN6thrust24THRUST_300001_SM_1000_NS6detail15normal_iteratorINSC_10device_ptrIdEEEEPdyS8_ddNS5_3std3__410__identityEEEvT0_T1_T2_T3_T4_T6_)
        .other          _ZN3cub18CUB_300001_SM_10006detail6reduce28DeviceReduceSingleTileKernelINS2_10policy_hubIdyN4cuda3__47maximumIdEEE10Policy1000EN6thrust24THRUST_300001_SM_1000_NS6detail15normal_iteratorINSC_10device_ptrIdEEEEPdyS8_ddNS5_3std3__410__identityEEEvT0_T1_T2_T3_T4_T6_,@"STO_CUDA_ENTRY STV_DEFAULT"
_ZN3cub18CUB_300001_SM_10006detail6reduce28DeviceReduceSingleTileKernelINS2_10policy_hubIdyN4cuda3__47maximumIdEEE10Policy1000EN6thrust24THRUST_300001_SM_1000_NS6detail15normal_iteratorINSC_10device_ptrIdEEEEPdyS8_ddNS5_3std3__410__identityEEEvT0_T1_T2_T3_T4_T6_:
.text._ZN3cub18CUB_300001_SM_10006detail6reduce28DeviceReduceSingleTileKernelINS2_10policy_hubIdyN4cuda3__47maximumIdEEE10Policy1000EN6thrust24THRUST_300001_SM_1000_NS6detail15normal_iteratorINSC_10device_ptrIdEEEEPdyS8_ddNS5_3std3__410__identityEEEvT0_T1_T2_T3_T4_T6_:
[----:B------:R-:W-:Y:S01]  /*0000*/  LDC R1, c[0x0][0x37c] ;  /* 0x0000df00ff017b82 */ /* 0x000fe20000000800 */
[----:B------:R-:W0:Y:S01]  /*0010*/  LDCU.64 UR4, c[0x0][0x390] ;  /* 0x00007200ff0477ac */ /* 0x000e220008000a00 */
[----:B------:R-:W1:Y:S01]  /*0020*/  LDCU.64 UR6, c[0x0][0x358] ;  /* 0x00006b00ff0677ac */ /* 0x000e620008000a00 */
[----:B0-----:R-:W-:Y:S02]  /*0030*/  IMAD.U32 R8, RZ, RZ, UR4 ;  /* 0x00000004ff087e24 */ /* 0x001fe4000f8e00ff */
[----:B------:R-:W-:-:S03]  /*0040*/  IMAD.U32 R9, RZ, RZ, UR5 ;  /* 0x00000005ff097e24 */ /* 0x000fc6000f8e00ff */
[----:B------:R-:W-:-:S04]  /*0050*/  ISETP.NE.U32.AND P0, PT, R8, RZ, PT ;  /* 0x000000ff0800720c */ /* 0x000fc80003f05070 */
[----:B------:R-:W-:-:S13]  /*0060*/  ISETP.NE.AND.EX P0, PT, R9, RZ, PT, P0 ;  /* 0x000000ff0900720c */ /* 0x000fda0003f05300 */
        /* <DEDUP_REMOVED lines=8> */
.L_x_86:
[----:B------:R-:W-:Y:S01]  /*00f0*/  ISETP.GT.U32.AND P0, PT, R8, 0x7ff, PT ;  /* 0x000007ff0800780c */ /* 0x000fe20003f04070 */
[----:B------:R-:W-:Y:S03]  /*0100*/  BSSY.RECONVERGENT B0, `(.L_x_87) ;  /* 0x00002df000007945 */ /* 0x000fe60003800200 */
[----:B------:R-:W-:-:S13]  /*0110*/  ISETP.GT.U32.AND.EX P0, PT, R9, RZ, PT, P0 ;  /* 0x000000ff0900720c */ /* 0x000fda0003f04100 */
[----:B------:R-:W-:Y:S05]  /*0120*/  @P0 BRA `(.L_x_88) ;  /* 0x0000001400f40947 */ /* 0x000fea0003800000 */
[----:B------:R-:W0:Y:S01]  /*0130*/  S2R R0, SR_TID.X ;  /* 0x0000000000007919 */ /* 0x000e220000002100 */
[----:B------:R-:W-:Y:S01]  /*0140*/  BSSY.RECONVERGENT B1, `(.L_x_89) ;  /* 0x0000009000017945 */ /* 0x000fe20003800200 */
[----:B------:R-:W-:Y:S02]  /*0150*/  CS2R R4, SRZ ;  /* 0x0000000000047805 */ /* 0x000fe4000001ff00 */
[----:B0-----:R-:W-:Y:S01]  /*0160*/  ISETP.GE.U32.AND P0, PT, R0, R8, PT ;  /* 0x000000080000720c */ /* 0x001fe20003f06070 */
[----:B------:R-:W-:-:S12]  /*0170*/  IMAD.MOV.U32 R2, RZ, RZ, R0 ;  /* 0x000000ffff027224 */ /* 0x000fd800078e0000 */
[----:B------:R-:W-:Y:S05]  /*0180*/  @P0 BRA `(.L_x_90) ;  /* 0x0000000000100947 */ /* 0x000fea0003800000 */
[----:B------:R-:W0:Y:S02]  /*0190*/  LDC.64 R4, c[0x0][0x380] ;  /* 0x0000e000ff047b82 */ /* 0x000e240000000a00 */
[----:B0-----:R-:W-:-:S06]  /*01a0*/  IMAD.WIDE.U32 R4, R0, 0x8, R4 ;  /* 0x0000000800047825 */ /* 0x001fcc00078e0004 */
[----:B------:R-:W5:Y:S01]  /*01b0*/  LDG.E.64 R4, desc[UR6][R4.64] ;  /* 0x0000000604047981 */ /* 0x000f62000c1e1b00 */
[----:B------:R-:W-:-:S07]  /*01c0*/  VIADD R2, R0, 0x100 ;  /* 0x0000010000027836 */ /* 0x000fce0000000000 */
.L_x_90:
[----:B------:R-:W-:Y:S05]  /*01d0*/  BSYNC.RECONVERGENT B1 ;  /* 0x0000000000017941 */ /* 0x000fea0003800200 */
.L_x_89:
[----:B------:R-:W-:Y:S01]  /*01e0*/  ISETP.GE.U32.AND P0, PT, R2, R8, PT ;  /* 0x000000080200720c */ /* 0x000fe20003f06070 */
[----:B------:R-:W-:-:S12]  /*01f0*/  BSSY.RECONVERGENT B1, `(.L_x_91) ;  /* 0x00000a7000017945 */ /* 0x000fd80003800200 */
[----:B------:R-:W-:Y:S05]  /*0200*/  @P0 BRA `(.L_x_92) ;  /* 0x0000000800940947 */ /* 0x000fea0003800000 */
[----:B------:R-:W-:Y:S01]  /*0210*/  LOP3.LUT R3, RZ, R2, RZ, 0x33, !PT ;  /* 0x00000002ff037212 */ /* 0x000fe200078e33ff */
[----:B------:R-:W-:Y:S04]  /*0220*/  BSSY.RECONVERGENT B2, `(.L_x_93) ;  /* 0x0000053000027945 */ /* 0x000fe80003800200 */
[----:B------:R-:W-:-:S05]  /*0230*/  IMAD.IADD R6, R3, 0x1, R8 ;  /* 0x0000000103067824 */ /* 0x000fca00078e0208 */
[C---:B------:R-:W-:Y:S02]  /*0240*/  ISETP.GE.U32.AND P1, PT, R6.reuse, 0xf00, PT ;  /* 0x00000f000600780c */ /* 0x040fe40003f26070 */
[----:B------:R-:W-:-:S04]  /*0250*/  LEA.HI R3, R6, 0x1, RZ, 0x18 ;  /* 0x0000000106037811 */ /* 0x000fc800078fc0ff */
[----:B------:R-:W-:-:S04]  /*0260*/  LOP3.LUT R43, R3, 0xf, RZ, 0xc0, !PT ;  /* 0x0000000f032b7812 */ /* 0x000fc800078ec0ff */
[----:B------:R-:W-:-:S03]  /*0270*/  ISETP.NE.AND P0, PT, R43, RZ, PT ;  /* 0x000000ff2b00720c */ /* 0x000fc60003f05270 */
[----:B------:R-:W-:Y:S10]  /*0280*/  @!P1 BRA `(.L_x_94) ;  /* 0x0000000400309947 */ /* 0x000ff40003800000 */
[----:B------:R-:W0:Y:S01]  /*0290*/  LDC.64 R6, c[0x0][0x380] ;  /* 0x0000e000ff067b82 */ /* 0x000e220000000a00 */
[----:B------:R-:W-:-:S05]  /*02a0*/  LOP3.LUT R42, R3, 0x1fffff0, RZ, 0xc0, !PT ;  /* 0x01fffff0032a7812 */ /* 0x000fca00078ec0ff */
[----:B------:R-:W-:Y:S02]  /*02b0*/  IMAD.MOV R42, RZ, RZ, -R42 ;  /* 0x000000ffff2a7224 */ /* 0x000fe400078e0a2a */
[----:B0-----:R-:W-:-:S03]  /*02c0*/  IMAD.WIDE.U32 R6, R2, 0x8, R6 ;  /* 0x0000000802067825 */ /* 0x001fc600078e0006 */
[----:B------:R-:W-:-:S05]  /*02d0*/  IADD3 R6, P1, PT, R6, 0x4000, RZ ;  /* 0x0000400006067810 */ /* 0x000fca0007f3e0ff */
[----:B------:R-:W-:-:S08]  /*02e0*/  IMAD.X R7, RZ, RZ, R7, P1 ;  /* 0x000000ffff077224 */ /* 0x000fd000008e0607 */
.L_x_95:
[----:B------:R-:W2:Y:S04]  /*02f0*/  LDG.E.64 R10, desc[UR6][R6.64+-0x4000] ;  /* 0xffc00006060a7981 */ /* 0x000ea8000c1e1b00 */
[----:B------:R-:W3:Y:S04]  /*0300*/  LDG.E.64 R12, desc[UR6][R6.64+-0x3800] ;  /* 0xffc80006060c7981 */ /* 0x000ee8000c1e1b00 */
[----:B------:R-:W4:Y:S04]  /*0310*/  LDG.E.64 R14, desc[UR6][R6.64+-0x3000] ;  /* 0xffd00006060e7981 */ /* 0x000f28000c1e1b00 */
        /* <DEDUP_REMOVED lines=12> */
[----:B------:R0:W4:Y:S01]  /*03e0*/  LDG.E.64 R40, desc[UR6][R6.64+0x3800] ;  /* 0x0038000606287981 */ /* 0x000122000c1e1b00 */
[----:B------:R-:W-:-:S02]  /*03f0*/  VIADD R42, R42, 0x10 ;  /* 0x000000102a2a7836 */ /* 0x000fc40000000000 */
[----:B------:R-:W-:-:S03]  /*0400*/  VIADD R2, R2, 0x1000 ;  /* 0x0000100002027836 */ /* 0x000fc60000000000 */
[----:B------:R-:W-:Y:S02]  /*0410*/  ISETP.NE.AND P2, PT, R42, RZ, PT ;  /* 0x000000ff2a00720c */ /* 0x000fe40003f45270 */
[----:B0-----:R-:W-:-:S05]  /*0420*/  IADD3 R6, P3, PT, R6, 0x8000, RZ ;  /* 0x0000800006067810 */ /* 0x001fca0007f7e0ff */
[----:B------:R-:W-:Y:S01]  /*0430*/  IMAD.X R7, RZ, RZ, R7, P3 ;  /* 0x000000ffff077224 */ /* 0x000fe200018e0607 */
        /* <DEDUP_REMOVED lines=49> */
.L_x_94:
[----:B------:R-:W-:Y:S05]  /*0750*/  BSYNC.RECONVERGENT B2 ;  /* 0x0000000000027941 */ /* 0x000fea0003800200 */
.L_x_93:
[----:B------:R-:W-:Y:S05]  /*0760*/  @!P0 BRA `(.L_x_92) ;  /* 0x00000004003c8947 */ /* 0x000fea0003800000 */
[----:B------:R-:W-:Y:S01]  /*0770*/  ISETP.GE.U32.AND P1, PT, R43, 0x8, PT ;  /* 0x000000082b00780c */ /* 0x000fe20003f26070 */
[----:B------:R-:W-:Y:S01]  /*0780*/  BSSY.RECONVERGENT B2, `(.L_x_96) ;  /* 0x0000027000027945 */ /* 0x000fe20003800200 */
[----:B------:R-:W-:-:S04]  /*0790*/  LOP3.LUT R26, R3, 0x7, RZ, 0xc0, !PT ;  /* 0x00000007031a7812 */ /* 0x000fc800078ec0ff */
[----:B------:R-:W-:-:S07]  /*07a0*/  ISETP.NE.AND P0, PT, R26, RZ, PT ;  /* 0x000000ff1a00720c */ /* 0x000fce0003f05270 */
[----:B------:R-:W-:Y:S06]  /*07b0*/  @!P1 BRA `(.L_x_97) ;  /* 0x00000000008c9947 */ /* 0x000fec0003800000 */
[----:B------:R-:W0:Y:S02]  /*07c0*/  LDC.64 R10, c[0x0][0x380] ;  /* 0x0000e000ff0a7b82 */ /* 0x000e240000000a00 */
[----:B0-----:R-:W-:-:S05]  /*07d0*/  IMAD.WIDE R10, R2, 0x8, R10 ;  /* 0x00000008020a7825 */ /* 0x001fca00078e020a */
        /* <DEDUP_REMOVED lines=33> */
.L_x_97:
[----:B------:R-:W-:Y:S05]  /*09f0*/  BSYNC.RECONVERGENT B2 ;  /* 0x0000000000027941 */ /* 0x000fea0003800200 */
.L_x_96:
        /* <DEDUP_REMOVED lines=25> */
.L_x_99:
[----:B------:R-:W-:Y:S05]  /*0b90*/  BSYNC.RECONVERGENT B2 ;  /* 0x0000000000027941 */ /* 0x000fea0003800200 */
.L_x_98:
[----:B------:R-:W-:Y:S05]  /*0ba0*/  @!P0 BRA `(.L_x_92) ;  /* 0x00000000002c8947 */ /* 0x000fea0003800000 */
[----:B------:R-:W0:Y:S01]  /*0bb0*/  LDC.64 R10, c[0x0][0x380] ;  /* 0x0000e000ff0a7b82 */ /* 0x000e220000000a00 */
[----:B------:R-:W-:-:S07]  /*0bc0*/  IMAD.MOV R3, RZ, RZ, -R3 ;  /* 0x000000ffff037224 */ /* 0x000fce00078e0a03 */
.L_x_100:
[----:B0-----:R-:W-:-:S06]  /*0bd0*/  IMAD.WIDE R6, R2, 0x8, R10 ;  /* 0x0000000802067825 */ /* 0x001fcc00078e020a */
        /* <DEDUP_REMOVED lines=8> */
.L_x_92:
[----:B------:R-:W-:Y:S05]  /*0c60*/  BSYNC.RECONVERGENT B1 ;  /* 0x0000000000017941 */ /* 0x000fea0003800200 */
.L_x_91:
[----:B------:R-:W-:-:S04]  /*0c70*/  ISETP.GE.U32.AND P0, PT, R8, 0x100, PT ;  /* 0x000001000800780c */ /* 0x000fc80003f06070 */
[----:B------:R-:W-:-:S13]  /*0c80*/  ISETP.GE.U32.AND.EX P0, PT, R9, RZ, PT, P0 ;  /* 0x000000ff0900720c */ /* 0x000fda0003f06100 */
        /* <DEDUP_REMOVED lines=17> */
[----:B------:R-:W1:Y:S04]  /*0da0*/  @!P2 S2R R7, SR_CgaCtaId ;  /* 0x000000000007a919 */ /* 0x000e680000008800 */
        /* <DEDUP_REMOVED lines=19> */
[----:B------:R-:W-:-:S03]  /*0ee0*/  @!P0 FSEL R11, R3, R11, !P1 ;  /* 0x0000000b030b8208 */ /* 0x000fc60004800000 */
[----:B------:R-:W-:Y:S01]  /*0ef0*/  SHFL.DOWN PT, R2, R9, 0x10, 0x1f ;  /* 0x0a001f0009027f89 */ /* 0x000fe200000e0000 */
[----:B------:R-:W-:Y:S02]  /*0f00*/  IMAD.MOV.U32 R4, RZ, RZ, R9 ;  /* 0x000000ffff047224 */ /* 0x000fe400078e0009 */
[----:B------:R-:W-:Y:S01]  /*0f10*/  IMAD.MOV.U32 R5, RZ, RZ, R11 ;  /* 0x000000ffff057224 */ /* 0x000fe200078e000b */
[----:B------:R-:W0:Y:S05]  /*0f20*/  SHFL.DOWN PT, R3, R11, 0x10, 0x1f ;  /* 0x0a001f000b037f89 */ /* 0x000e2a00000e0000 */
[----:B0-----:R-:W-:Y:S01]  /*0f30*/  DSETP.GEU.AND P0, PT, R4, R2, PT ;  /* 0x000000020400722a */ /* 0x001fe20003f0e000 */
[----:B------:R-:W-:-:S04]  /*0f40*/  @!P2 SHF.R.U32.HI R4, RZ, 0x2, R0 ;  /* 0x00000002ff04a819 */ /* 0x000fc80000011600 */
[----:B------:R-:W-:Y:S02]  /*0f50*/  @!P2 LOP3.LUT R6, R4, 0xf8, RZ, 0xc0, !PT ;  /* 0x000000f80406a812 */ /* 0x000fe400078ec0ff */
[----:B------:R-:W-:Y:S02]  /*0f60*/  FSEL R4, R2, R9, !P0 ;  /* 0x0000000902047208 */ /* 0x000fe40004000000 */
[----:B------:R-:W-:Y:S01]  /*0f70*/  FSEL R5, R3, R11, !P0 ;  /* 0x0000000b03057208 */ /* 0x000fe20004000000 */
[----:B------:R-:W-:Y:S01]  /*0f80*/  @!P2 IMAD.IADD R7, R6, 0x1, R7 ;  /* 0x000000010607a824 */ /* 0x000fe200078e0207 */
[----:B------:R-:W-:-:S04]  /*0f90*/  ISETP.GT.AND P0, PT, R8, 0xf, PT ;  /* 0x0000000f0800780c */ /* 0x000fc80003f04270 */
[----:B------:R1:W-:Y:S01]  /*0fa0*/  @!P2 STS.64 [R7+0x8], R4 ;  /* 0x000008040700a388 */ /* 0x0003e20000000a00 */
[----:B------:R-:W-:Y:S01]  /*0fb0*/  BAR.SYNC.DEFER_BLOCKING 0x0 ;  /* 0x0000000000007b1d */ /* 0x000fe20000010000 */
[----:B------:R-:W-:Y:S02]  /*0fc0*/  ISETP.NE.AND P2, PT, R0, RZ, PT ;  /* 0x000000ff0000720c */ /* 0x000fe40003f45270 */
[----:B------:R-:W-:Y:S02]  /*0fd0*/  FSEL R2, R9, R4, P0 ;  /* 0x0000000409027208 */ /* 0x000fe40000000000 */
[----:B------:R-:W-:-:S09]  /*0fe0*/  FSEL R3, R11, R5, P0 ;  /* 0x000000050b037208 */ /* 0x000fd20000000000 */
[----:B-1----:R-:W-:Y:S05]  /*0ff0*/  @P2 BRA `(.L_x_102) ;  /* 0x0000001c00bc2947 */ /* 0x002fea0003800000 */
[----:B------:R-:W0:Y:S01]  /*1000*/  S2UR UR5, SR_CgaCtaId ;  /* 0x00000000000579c3 */ /* 0x000e220000008800 */
[----:B------:R-:W-:Y:S02]  /*1010*/  UMOV UR4, 0x400 ;  /* 0x0000040000047882 */ /* 0x000fe40000000000 */
[----:B0-----:R-:W-:-:S09]  /*1020*/  ULEA UR4, UR5, UR4, 0x18 ;  /* 0x0000000405047291 */ /* 0x001fd2000f8ec0ff */
[----:B------:R-:W0:Y:S04]  /*1030*/  LDS.128 R4, [UR4+0x10] ;  /* 0x00001004ff047984 */ /* 0x000e280008000c00 */
[----:B------:R-:W1:Y:S04]  /*1040*/  LDS.128 R8, [UR4+0x20] ;  /* 0x00002004ff087984 */ /* 0x000e680008000c00 */
[----:B------:R-:W2:Y:S01]  /*1050*/  LDS.128 R12, [UR4+0x30] ;  /* 0x00003004ff0c7984 */ /* 0x000ea20008000c00 */
        /* <DEDUP_REMOVED lines=8> */
[----:B------:R-:W-:Y:S02]  /*10e0*/  FSEL R5, R9, R3, !P0 ;  /* 0x0000000309057208 */ /* 0x000fe40004000000 */
[----:B------:R-:W0:Y:S04]  /*10f0*/  LDS.64 R2, [UR4+0x40] ;  /* 0x00004004ff027984 */ /* 0x000e280008000a00 */
[----:B------:R-:W-:-:S06]  /*1100*/  DSETP.GEU.AND P0, PT, R4, R10, PT ;  /* 0x0000000a0400722a */ /* 0x000fcc0003f0e000 */
[----:B------:R-:W-:Y:S02]  /*1110*/  FSEL R4, R10, R4, !P0 ;  /* 0x000000040a047208 */ /* 0x000fe40004000000 */
[----:B------:R-:W-:-:S06]  /*1120*/  FSEL R5, R11, R5, !P0 ;  /* 0x000000050b057208 */ /* 0x000fcc0004000000 */
[----:B--2---:R-:W-:-:S06]  /*1130*/  DSETP.GEU.AND P0, PT, R4, R12, PT ;  /* 0x0000000c0400722a */ /* 0x004fcc0003f0e000 */
[----:B------:R-:W-:Y:S02]  /*1140*/  FSEL R4, R12, R4, !P0 ;  /* 0x000000040c047208 */ /* 0x000fe40004000000 */
[----:B------:R-:W-:-:S06]  /*1150*/  FSEL R5, R13, R5, !P0 ;  /* 0x000000050d057208 */ /* 0x000fcc0004000000 */
[----:B------:R-:W-:-:S06]  /*1160*/  DSETP.GEU.AND P0, PT, R4, R14, PT ;  /* 0x0000000e0400722a */ /* 0x000fcc0003f0e000 */
[----:B------:R-:W-:Y:S02]  /*1170*/  FSEL R4, R14, R4, !P0 ;  /* 0x000000040e047208 */ /* 0x000fe40004000000 */
[----:B------:R-:W-:-:S06]  /*1180*/  FSEL R5, R15, R5, !P0 ;  /* 0x000000050f057208 */ /* 0x000fcc0004000000 */
[----:B0-----:R-:W-:-:S06]  /*1190*/  DSETP.GEU.AND P0, PT, R4, R2, PT ;  /* 0x000000020400722a */ /* 0x001fcc0003f0e000 */
[----:B------:R-:W-:Y:S02]  /*11a0*/  FSEL R2, R2, R4, !P0 ;  /* 0x0000000402027208 */ /* 0x000fe40004000000 */
[----:B------:R-:W-:Y:S01]  /*11b0*/  FSEL R3, R3, R5, !P0 ;  /* 0x0000000503037208 */ /* 0x000fe20004000000 */
[----:B------:R-:W-:Y:S06]  /*11c0*/  BRA `(.L_x_102) ;  /* 0x0000001c00487947 */ /* 0x000fec0003800000 */
.L_x_101:
[----:B------:R-:W-:Y:S01]  /*11d0*/  LOP3.LUT R2, R0, 0x3e0, RZ, 0xc0, !PT ;  /* 0x000003e000027812 */ /* 0x000fe200078ec0ff */
[----:B------:R-:W0:Y:S03]  /*11e0*/  S2R R12, SR_LANEID ;  /* 0x00000000000c7919 */ /* 0x000e260000000000 */
[----:B------:R-:W-:Y:S01]  /*11f0*/  LOP3.LUT R7, RZ, R2, RZ, 0x33, !PT ;  /* 0x00000002ff077212 */ /* 0x000fe200078e33ff */
[----:B------:R-:W-:-:S04]  /*1200*/  VIADD R3, R2, 0x20 ;  /* 0x0000002002037836 */ /* 0x000fc80000000000 */
[----:B------:R-:W-:Y:S01]  /*1210*/  IMAD.IADD R7, R7, 0x1, R8 ;  /* 0x0000000107077824 */ /* 0x000fe200078e0208 */
[----:B------:R-:W-:-:S04]  /*1220*/  ISETP.GT.U32.AND P0, PT, R3, R8, PT ;  /* 0x000000080300720c */ /* 0x000fc80003f04070 */
        /* <DEDUP_REMOVED lines=29> */
[C---:B------:R-:W-:Y:S02]  /*1400*/  ISETP.NE.AND P0, PT, R12.reuse, RZ, PT ;  /* 0x000000ff0c00720c */ /* 0x040fe40003f05270 */
[----:B------:R-:W0:Y:S11]  /*1410*/  SHFL.DOWN PT, R3, R5, 0x8, R7 ;  /* 0x0900000005037989 */ /* 0x000e3600000e0007 */
[----:B------:R-:W1:Y:S01]  /*1420*/  @!P0 S2R R11, SR_CgaCtaId ;  /* 0x00000000000b8919 */ /* 0x000e620000008800 */
[----:B------:R-:W-:Y:S01]  /*1430*/  @!P0 MOV R6, 0x400 ;  /* 0x0000040000068802 */ /* 0x000fe20000000f00 */
[----:B0-----:R-:W-:Y:S01]  /*1440*/  DSETP.GEU.AND P2, PT, R4, R2, PT ;  /* 0x000000020400722a */ /* 0x001fe20003f4e000 */
[----:B------:R-:W-:-:S05]  /*1450*/  VIADD R4, R12, 0x10 ;  /* 0x000000100c047836 */ /* 0x000fca0000000000 */
[----:B------:R-:W-:Y:S02]  /*1460*/  @!P1 FSEL R10, R2, R10, !P2 ;  /* 0x0000000a020a9208 */ /* 0x000fe40005000000 */
[----:B------:R-:W-:Y:S02]  /*1470*/  @!P1 FSEL R5, R3, R5, !P2 ;  /* 0x0000000503059208 */ /* 0x000fe40005000000 */
[----:B------:R-:W-:Y:S01]  /*1480*/  ISETP.GT.AND P1, PT, R4, R7, PT ;  /* 0x000000070400720c */ /* 0x000fe20003f24270 */
[----:B------:R-:W-:Y:S01]  /*1490*/  SHFL.DOWN PT, R2, R10, 0x10, R7 ;  /* 0x0a0000000a027989 */ /* 0x000fe200000e0007 */
[----:B------:R-:W-:-:S03]  /*14a0*/  IMAD.MOV.U32 R4, RZ, RZ, R10 ;  /* 0x000000ffff047224 */ /* 0x000fc600078e000a */
[----:B------:R-:W0:Y:S01]  /*14b0*/  SHFL.DOWN PT, R3, R5, 0x10, R7 ;  /* 0x0a00000005037989 */ /* 0x000e2200000e0007 */
[----:B-1----:R-:W-:Y:S02]  /*14c0*/  @!P0 LEA R11, R11, R6, 0x18 ;  /* 0x000000060b0b8211 */ /* 0x002fe400078ec0ff */
[----:B0-----:R-:W-:Y:S01]  /*14d0*/  DSETP.GEU.AND P2, PT, R4, R2, PT ;  /* 0x000000020400722a */ /* 0x001fe20003f4e000 */
[----:B------:R-:W-:-:S05]  /*14e0*/  @!P0 SHF.R.U32.HI R4, RZ, 0x2, R0 ;  /* 0x00000002ff048819 */ /* 0x000fca0000011600 */
[----:B------:R-:W-:Y:S02]  /*14f0*/  @!P1 FSEL R10, R2, R10, !P2 ;  /* 0x0000000a020a9208 */ /* 0x000fe40005000000 */
[----:B------:R-:W-:Y:S02]  /*1500*/  @!P1 FSEL R5, R3, R5, !P2 ;  /* 0x0000000503059208 */ /* 0x000fe40005000000 */
[----:B------:R-:W-:Y:S01]  /*1510*/  ISETP.NE.AND P2, PT, R0, RZ, PT ;  /* 0x000000ff0000720c */ /* 0x000fe20003f45270 */
[----:B------:R-:W-:Y:S01]  /*1520*/  IMAD.MOV.U32 R2, RZ, RZ, R10 ;  /* 0x000000ffff027224 */ /* 0x000fe200078e000a */
[----:B------:R-:W-:Y:S01]  /*1530*/  @!P0 LOP3.LUT R4, R4, 0xf8, RZ, 0xc0, !PT ;  /* 0x000000f804048812 */ /* 0x000fe200078ec0ff */
[----:B------:R-:W-:-:S04]  /*1540*/  IMAD.MOV.U32 R3, RZ, RZ, R5 ;  /* 0x000000ffff037224 */ /* 0x000fc800078e0005 */
[----:B------:R-:W-:-:S05]  /*1550*/  @!P0 IMAD.IADD R11, R4, 0x1, R11 ;  /* 0x00000001040b8824 */ /* 0x000fca00078e020b */
[----:B------:R0:W-:Y:S01]  /*1560*/  @!P0 STS.64 [R11+0x8], R2 ;  /* 0x000008020b008388 */ /* 0x0001e20000000a00 */
[----:B------:R-:W-:Y:S06]  /*1570*/  BAR.SYNC.DEFER_BLOCKING 0x0 ;  /* 0x0000000000007b1d */ /* 0x000fec0000010000 */
[----:B------:R-:W-:Y:S05]  /*1580*/  @P2 BRA `(.L_x_102) ;  /* 0x0000001800582947 */ /* 0x000fea0003800000 */
[----:B------:R-:W1:Y:S01]  /*1590*/  S2UR UR5, SR_CgaCtaId ;  /* 0x00000000000579c3 */ /* 0x000e620000008800 */
[----:B------:R-:W-:Y:S01]  /*15a0*/  UMOV UR4, 0x400 ;  /* 0x0000040000047882 */ /* 0x000fe20000000000 */
[C---:B------:R-:W-:Y:S02]  /*15b0*/  ISETP.GT.U32.AND P0, PT, R8.reuse, 0x20, PT ;  /* 0x000000200800780c */ /* 0x040fe40003f04070 */
[----:B------:R-:W-:Y:S02]  /*15c0*/  ISETP.GT.U32.AND P1, PT, R8, 0x40, PT ;  /* 0x000000400800780c */ /* 0x000fe40003f24070 */
[C---:B------:R-:W-:Y:S02]  /*15d0*/  ISETP.GT.U32.AND.EX P0, PT, R9.reuse, RZ, PT, P0 ;  /* 0x000000ff0900720c */ /* 0x040fe40003f04100 */
[----:B------:R-:W-:Y:S01]  /*15e0*/  ISETP.GT.U32.AND.EX P1, PT, R9, RZ, PT, P1 ;  /* 0x000000ff0900720c */ /* 0x000fe20003f24110 */
[----:B-1----:R-:W-:-:S09]  /*15f0*/  ULEA UR4, UR5, UR4, 0x18 ;  /* 0x0000000405047291 */ /* 0x002fd2000f8ec0ff */
[----:B------:R-:W1:Y:S04]  /*1600*/  LDS.128 R16, [UR4+0x10] ;  /* 0x00001004ff107984 */ /* 0x000e680008000c00 */
[----:B------:R-:W2:Y:S01]  /*1610*/  LDS.128 R12, [UR4+0x20] ;  /* 0x00002004ff0c7984 */ /* 0x000ea20008000c00 */
[----:B-1----:R-:W-:-:S06]  /*1620*/  DSETP.GEU.AND P3, PT, R2, R16, PT ;  /* 0x000000100200722a */ /* 0x002fcc0003f6e000 */
[-C--:B------:R-:W-:Y:S02]  /*1630*/  FSEL R5, R16, R2.reuse, !P3 ;  /* 0x0000000210057208 */ /* 0x080fe40005800000 */
[-C--:B0-----:R-:W-:Y:S02]  /*1640*/  FSEL R11, R17, R3.reuse, !P3 ;  /* 0x00000003110b7208 */ /* 0x081fe40005800000 */
[----:B------:R-:W-:Y:S02]  /*1650*/  FSEL R10, R5, R2, P0 ;  /* 0x00000002050a7208 */ /* 0x000fe40000000000 */
[----:B------:R-:W-:Y:S01]  /*1660*/  FSEL R11, R11, R3, P0 ;  /* 0x000000030b0b7208 */ /* 0x000fe20000000000 */
[----:B------:R-:W0:Y:S01]  /*1670*/  LDS.128 R4, [UR4+0x30] ;  /* 0x00003004ff047984 */ /* 0x000e220008000c00 */
[----:B------:R-:W-:Y:S01]  /*1680*/  ISETP.GT.U32.AND P0, PT, R8, 0x60, PT ;  /* 0x000000600800780c */ /* 0x000fe20003f04070 */
[----:B------:R-:W-:Y:S02]  /*1690*/  IMAD.MOV.U32 R2, RZ, RZ, R10 ;  /* 0x000000ffff027224 */ /* 0x000fe400078e000a */
[----:B------:R-:W-:Y:S01]  /*16a0*/  IMAD.MOV.U32 R3, RZ, RZ, R11 ;  /* 0x000000ffff037224 */ /* 0x000fe200078e000b */
[----:B------:R-:W-:-:S05]  /*16b0*/  ISETP.GT.U32.AND.EX P0, PT, R9, RZ, PT, P0 ;  /* 0x000000ff0900720c */ /* 0x000fca0003f04100 */
[----:B------:R-:W-:-:S06]  /*16c0*/  DSETP.GEU.AND P3, PT, R2, R18, PT ;  /* 0x000000120200722a */ /* 0x000fcc0003f6e000 */
[----:B------:R-:W-:Y:S02]  /*16d0*/  @P1 FSEL R10, R18, R10, !P3 ;  /* 0x0000000a120a1208 */ /* 0x000fe40005800000 */
[----:B------:R-:W-:Y:S02]  /*16e0*/  @P1 FSEL R11, R19, R11, !P3 ;  /* 0x0000000b130b1208 */ /* 0x000fe40005800000 */
[----:B------:R-:W-:Y:S01]  /*16f0*/  ISETP.GT.U32.AND P1, PT, R8, 0x80, PT ;  /* 0x000000800800780c */ /* 0x000fe20003f24070 */
[----:B------:R-:W-:Y:S02]  /*1700*/  IMAD.MOV.U32 R2, RZ, RZ, R10 ;  /* 0x000000ffff027224 */ /* 0x000fe400078e000a */
[----:B------:R-:W-:Y:S01]  /*1710*/  IMAD.MOV.U32 R3, RZ, RZ, R11 ;  /* 0x000000ffff037224 */ /* 0x000fe200078e000b */
[----:B------:R-:W-:-:S05]  /*1720*/  ISETP.GT.U32.AND.EX P1, PT, R9, RZ, PT, P1 ;  /* 0x000000ff0900720c */ /* 0x000fca0003f24110 */
[----:B--2---:R-:W-:Y:S01]  /*1730*/  DSETP.GEU.AND P3, PT, R2, R12, PT ;  /* 0x0000000c0200722a */ /* 0x004fe20003f6e000 */
[----:B------:R-:W1:Y:S05]  /*1740*/  LDS.64 R2, [UR4+0x40] ;  /* 0x00004004ff027984 */ /* 0x000e6a0008000a00 */
[----:B------:R-:W-:Y:S02]  /*1750*/  @P0 FSEL R10, R12, R10, !P3 ;  /* 0x0000000a0c0a0208 */ /* 0x000fe40005800000 */
[----:B------:R-:W-:Y:S02]  /*1760*/  @P0 FSEL R11, R13, R11, !P3 ;  /* 0x0000000b0d0b0208 */ /* 0x000fe40005800000 */
[----:B------:R-:W-:-:S04]  /*1770*/  ISETP.GT.U32.AND P0, PT, R8, 0xa0, PT ;  /* 0x000000a00800780c */ /* 0x000fc80003f04070 */
[----:B------:R-:W-:Y:S01]  /*1780*/  DSETP.GEU.AND P3, PT, R10, R14, PT ;  /* 0x0000000e0a00722a */ /* 0x000fe20003f6e000 */
[----:B------:R-:W-:-:S05]  /*1790*/  ISETP.GT.U32.AND.EX P0, PT, R9, RZ, PT, P0 ;  /* 0x000000ff0900720c */ /* 0x000fca0003f04100 */
[----:B------:R-:W-:Y:S02]  /*17a0*/  @P1 FSEL R10, R14, R10, !P3 ;  /* 0x0000000a0e0a1208 */ /* 0x000fe40005800000 */
[----:B------:R-:W-:Y:S02]  /*17b0*/  @P1 FSEL R11, R15, R11, !P3 ;  /* 0x0000000b0f0b1208 */ /* 0x000fe40005800000 */
[----:B------:R-:W-:-:S04]  /*17c0*/  ISETP.GT.U32.AND P1, PT, R8, 0xc0, PT ;  /* 0x000000c00800780c */ /* 0x000fc80003f24070 */
[----:B0-----:R-:W-:Y:S01]  /*17d0*/  DSETP.GEU.AND P3, PT, R10, R4, PT ;  /* 0x000000040a00722a */ /* 0x001fe20003f6e000 */
[----:B------:R-:W-:-:S05]  /*17e0*/  ISETP.GT.U32.AND.EX P1, PT, R9, RZ, PT, P1 ;  /* 0x000000ff0900720c */ /* 0x000fca0003f24110 */
[----:B------:R-:W-:Y:S02]  /*17f0*/  @P0 FSEL R10, R4, R10, !P3 ;  /* 0x0000000a040a0208 */ /* 0x000fe40005800000 */
[----:B------:R-:W-:Y:S02]  /*1800*/  @P0 FSEL R11, R5, R11, !P3 ;  /* 0x0000000b050b0208 */ /* 0x000fe40005800000 */
[----:B------:R-:W-:Y:S01]  /*1810*/  ISETP.GT.U32.AND P0, PT, R8, 0xe0, PT ;  /* 0x000000e00800780c */ /* 0x000fe20003f04070 */
[----:B------:R-:W-:Y:S02]  /*1820*/  IMAD.MOV.U32 R4, RZ, RZ, R10 ;  /* 0x000000ffff047224 */ /* 0x000fe400078e000a */
[----:B------:R-:W-:Y:S01]  /*1830*/  IMAD.MOV.U32 R5, RZ, RZ, R11 ;  /* 0x000000ffff057224 */ /* 0x000fe200078e000b */
[----:B------:R-:W-:-:S05]  /*1840*/  ISETP.GT.U32.AND.EX P0, PT, R9, RZ, PT, P0 ;  /* 0x000000ff0900720c */ /* 0x000fca0003f04100 */
        /* <DEDUP_REMOVED lines=11> */
.L_x_88:
[----:B------:R-:W0:Y:S01]  /*1900*/  S2R R0, SR_TID.X ;  /* 0x0000000000007919 */ /* 0x000e220000002100 */
[----:B------:R-:W0:Y:S02]  /*1910*/  LDC.64 R10, c[0x0][0x380] ;  /* 0x0000e000ff0a7b82 */ /* 0x000e240000000a00 */
[----:B0-----:R-:W-:-:S05]  /*1920*/  IMAD.WIDE.U32 R10, R0, 0x8, R10 ;  /* 0x00000008000a7825 */ /* 0x001fca00078e000a */
        /* <DEDUP_REMOVED lines=23> */
[----:B------:R-:W-:Y:S01]  /*1aa0*/  IMAD.MOV.U32 R3, RZ, RZ, 0x800 ;  /* 0x00000800ff037424 */ /* 0x000fe200078e00ff */
[----:B------:R-:W-:-:S04]  /*1ab0*/  IADD3 R2, P1, PT, R8, -0x800, RZ ;  /* 0xfffff80008027810 */ /* 0x000fc80007f3e0ff */
[----:B------:R-:W-:-:S06]  /*1ac0*/  DSETP.GEU.AND P0, PT, R4, R18, PT ;  /* 0x000000120400722a */ /* 0x000fcc0003f0e000 */
[----:B------:R-:W-:Y:S01]  /*1ad0*/  FSEL R6, R18, R4, !P0 ;  /* 0x0000000412067208 */ /* 0x000fe20004000000 */
[----:B------:R-:W-:Y:S01]  /*1ae0*/  IMAD.MOV.U32 R4, RZ, RZ, RZ ;  /* 0x000000ffff047224 */ /* 0x000fe200078e00ff */
[----:B------:R-:W-:Y:S02]  /*1af0*/  FSEL R7, R19, R5, !P0 ;  /* 0x0000000513077208 */ /* 0x000fe40004000000 */
[----:B------:R-:W-:Y:S02]  /*1b00*/  ISETP.GE.U32.AND P0, PT, R2, 0x800, PT ;  /* 0x000008000200780c */ /* 0x000fe40003f06070 */
[----:B------:R-:W-:Y:S02]  /*1b10*/  IADD3.X R5, PT, PT, R9, -0x1, RZ, P1, !PT ;  /* 0xffffffff09057810 */ /* 0x000fe40000ffe4ff */
[----:B------:R-:W-:Y:S02]  /*1b20*/  DSETP.GEU.AND P1, PT, R6, R20, PT ;  /* 0x000000140600722a */ /* 0x000fe40003f2e000 */
[----:B------:R-:W-:-:S04]  /*1b30*/  ISETP.GE.U32.AND.EX P0, PT, R5, RZ, PT, P0 ;  /* 0x000000ff0500720c */ /* 0x000fc80003f06100 */
[----:B------:R-:W-:Y:S02]  /*1b40*/  FSEL R6, R20, R6, !P1 ;  /* 0x0000000614067208 */ /* 0x000fe40004800000 */
[----:B------:R-:W-:-:S07]  /*1b50*/  FSEL R7, R21, R7, !P1 ;  /* 0x0000000715077208 */ /* 0x000fce0004800000 */
[----:B------:R-:W-:Y:S05]  /*1b60*/  @!P0 BRA `(.L_x_103) ;  /* 0x0000000000bc8947 */ /* 0x000fea0003800000 */
[----:B------:R-:W0:Y:S01]  /*1b70*/  LDC.64 R8, c[0x0][0x390] ;  /* 0x0000e400ff087b82 */ /* 0x000e220000000a00 */
[----:B------:R-:W-:Y:S02]  /*1b80*/  IMAD.MOV.U32 R3, RZ, RZ, 0x800 ;  /* 0x00000800ff037424 */ /* 0x000fe400078e00ff */
[----:B------:R-:W-:-:S07]  /*1b90*/  IMAD.MOV.U32 R4, RZ, RZ, RZ ;  /* 0x000000ffff047224 */ /* 0x000fce00078e00ff */
.L_x_105:
[----:B------:R-:W-:-:S04]  /*1ba0*/  LEA R16, P0, R3, R10, 0x3 ;  /* 0x0000000a03107211 */ /* 0x000fc800078018ff */
[----:B------:R-:W-:-:S05]  /*1bb0*/  LEA.HI.X R17, R3, R11, R4, 0x3, P0 ;  /* 0x0000000b03117211 */ /* 0x000fca00000f1c04 */
        /* <DEDUP_REMOVED lines=28> */
[----:B0-----:R-:W-:Y:S02]  /*1d80*/  IADD3 R12, P1, PT, -R3, R8, RZ ;  /* 0x00000008030c7210 */ /* 0x001fe40007f3e1ff */
[----:B------:R-:W-:Y:S02]  /*1d90*/  FSEL R7, R13, R7, !P0 ;  /* 0x000000070d077208 */ /* 0x000fe40004000000 */
[----:B------:R-:W-:Y:S01]  /*1da0*/  ISETP.GE.U32.AND P0, PT, R12, 0x800, PT ;  /* 0x000008000c00780c */ /* 0x000fe20003f06070 */
[----:B------:R-:W-:-:S03]  /*1db0*/  IMAD.X R12, R9, 0x1, ~R4, P1 ;  /* 0x00000001090c7824 */ /* 0x000fc600008e0e04 */
[----:B------:R-:W-:Y:S02]  /*1dc0*/  DSETP.GEU.AND P1, PT, R6, R14, PT ;  /* 0x0000000e0600722a */ /* 0x000fe40003f2e000 */
[----:B------:R-:W-:-:S04]  /*1dd0*/  ISETP.GE.U32.AND.EX P0, PT, R12, RZ, PT, P0 ;  /* 0x000000ff0c00720c */ /* 0x000fc80003f06100 */
[----:B------:R-:W-:Y:S02]  /*1de0*/  FSEL R6, R14, R6, !P1 ;  /* 0x000000060e067208 */ /* 0x000fe40004800000 */
[----:B------:R-:W-:-:S07]  /*1df0*/  FSEL R7, R15, R7, !P1 ;  /* 0x000000070f077208 */ /* 0x000fce0004800000 */
[----:B------:R-:W-:Y:S05]  /*1e00*/  @!P0 BRA `(.L_x_104) ;  /* 0x0000000c00088947 */ /* 0x000fea0003800000 */
[----:B------:R-:W-:-:S05]  /*1e10*/  IADD3 R3, P0, PT, R3, 0x800, RZ ;  /* 0x0000080003037810 */ /* 0x000fca0007f1e0ff */
[----:B------:R-:W-:Y:S01]  /*1e20*/  IMAD.X R4, RZ, RZ, R4, P0 ;  /* 0x000000ffff047224 */ /* 0x000fe200000e0604 */
[----:B------:R-:W-:-:S04]  /*1e30*/  ISETP.GT.U32.AND P0, PT, R3, R2, PT ;  /* 0x000000020300720c */ /* 0x000fc80003f04070 */
[----:B------:R-:W-:-:S13]  /*1e40*/  ISETP.GT.U32.AND.EX P0, PT, R4, R5, PT, P0 ;  /* 0x000000050400720c */ /* 0x000fda0003f04100 */
[----:B------:R-:W-:Y:S05]  /*1e50*/  @!P0 BRA `(.L_x_105) ;  /* 0xfffffffc00508947 */ /* 0x000fea000383ffff */
.L_x_103:
[----:B------:R-:W-:Y:S01]  /*1e60*/  IMAD.IADD R5, R8, 0x1, -R3 ;  /* 0x0000000108057824 */ /* 0x000fe200078e0a03 */
[----:B------:R-:W-:Y:S01]  /*1e70*/  ISETP.GE.U32.AND P1, PT, R3, R8, PT ;  /* 0x000000080300720c */ /* 0x000fe20003f26070 */
[----:B------:R-:W-:Y:S03]  /*1e80*/  BSSY.RECONVERGENT B1, `(.L_x_104) ;  /* 0x00000ba000017945 */ /* 0x000fe60003800200 */
[----:B------:R-:W-:-:S04]  /*1e90*/  ISETP.GE.AND P0, PT, R0, R5, PT ;  /* 0x000000050000720c */ /* 0x000fc80003f06270 */
[----:B------:R-:W-:-:S13]  /*1ea0*/  ISETP.GE.U32.OR.EX P0, PT, R4, R9, P0, P1 ;  /* 0x000000090400720c */ /* 0x000fda0000706510 */
[----:B------:R-:W-:Y:S05]  /*1eb0*/  @P0 BRA `(.L_x_106) ;  /* 0x0000000800d80947 */ /* 0x000fea0003800000 */
[----:B------:R-:W-:Y:S01]  /*1ec0*/  LOP3.LUT R2, RZ, R0, RZ, 0x33, !PT ;  /* 0x00000000ff027212 */ /* 0x000fe200078e33ff */
[----:B------:R-:W-:Y:S03]  /*1ed0*/  BSSY.RECONVERGENT B2, `(.L_x_107) ;  /* 0x0000058000027945 */ /* 0x000fe60003800200 */
[----:B------:R-:W-:-:S04]  /*1ee0*/  IADD3 R2, PT, PT, -R3, R8, R2 ;  /* 0x0000000803027210 */ /* 0x000fc80007ffe102 */
[C---:B------:R-:W-:Y:S02]  /*1ef0*/  ISETP.GE.U32.AND P1, PT, R2.reuse, 0xf00, PT ;  /* 0x00000f000200780c */ /* 0x040fe40003f26070 */
[----:B------:R-:W-:Y:S01]  /*1f00*/  LEA.HI R5, R2, 0x1, RZ, 0x18 ;  /* 0x0000000102057811 */ /* 0x000fe200078fc0ff */
[----:B------:R-:W-:-:S03]  /*1f10*/  IMAD.MOV.U32 R2, RZ, RZ, R0 ;  /* 0x000000ffff027224 */ /* 0x000fc600078e0000 */
[----:B------:R-:W-:-:S04]  /*1f20*/  LOP3.LUT R42, R5, 0xf, RZ, 0xc0, !PT ;  /* 0x0000000f052a7812 */ /* 0x000fc800078ec0ff */
[----:B------:R-:W-:-:S03]  /*1f30*/  ISETP.NE.AND P0, PT, R42, RZ, PT ;  /* 0x000000ff2a00720c */ /* 0x000fc60003f05270 */
[----:B------:R-:W-:Y:S10]  /*1f40*/  @!P1 BRA `(.L_x_108) ;  /* 0x0000000400409947 */ /* 0x000ff40003800000 */
[----:B------:R-:W0:Y:S01]  /*1f50*/  LDCU.64 UR4, c[0x0][0x380] ;  /* 0x00007000ff0477ac */ /* 0x000e220008000a00 */
[----:B------:R-:W-:Y:S02]  /*1f60*/  IADD3 R9, P1, PT, R0, R3, RZ ;  /* 0x0000000300097210 */ /* 0x000fe40007f3e0ff */
[----:B------:R-:W-:-:S03]  /*1f70*/  LOP3.LUT R43, R5, 0x1fffff0, RZ, 0xc0, !PT ;  /* 0x01fffff0052b7812 */ /* 0x000fc600078ec0ff */
[----:B------:R-:W-:Y:S02]  /*1f80*/  IMAD.X R2, RZ, RZ, R4, P1 ;  /* 0x000000ffff027224 */ /* 0x000fe400008e0604 */
[----:B------:R-:W-:Y:S01]  /*1f90*/  IMAD.MOV R43, RZ, RZ, -R43 ;  /* 0x000000ffff2b7224 */ /* 0x000fe200078e0a2b */
[----:B0-----:R-:W-:-:S04]  /*1fa0*/  LEA R8, P2, R9, UR4, 0x3 ;  /* 0x0000000409087c11 */ /* 0x001fc8000f8418ff */
[----:B------:R-:W-:Y:S02]  /*1fb0*/  IADD3 R8, P1, PT, R8, 0x4000, RZ ;  /* 0x0000400008087810 */ /* 0x000fe40007f3e0ff */
[----:B------:R-:W-:Y:S01]  /*1fc0*/  LEA.HI.X R9, R9, UR5, R2, 0x3, P2 ;  /* 0x0000000509097c11 */ /* 0x000fe200090f1c02 */
[----:B------:R-:W-:-:S04]  /*1fd0*/  IMAD.MOV.U32 R2, RZ, RZ, R0 ;  /* 0x000000ffff027224 */ /* 0x000fc800078e0000 */
[----:B------:R-:W-:-:S07]  /*1fe0*/  IMAD.X R9, RZ, RZ, R9, P1 ;  /* 0x000000ffff097224 */ /* 0x000fce00008e0609 */
.L_x_109:
[----:B------:R-:W2:Y:S04]  /*1ff0*/  LDG.E.64 R10, desc[UR6][R8.64+-0x4000] ;  /* 0xffc00006080a7981 */ /* 0x000ea8000c1e1b00 */
[----:B------:R-:W3:Y:S04]  /*2000*/  LDG.E.64 R12, desc[UR6][R8.64+-0x3800] ;  /* 0xffc80006080c7981 */ /* 0x000ee8000c1e1b00 */
[----:B------:R-:W4:Y:S04]  /*2010*/  LDG.E.64 R14, desc[UR6][R8.64+-0x3000] ;  /* 0xffd00006080e7981 */ /* 0x000f28000c1e1b00 */
[----:B------:R-:W5:Y:S04]  /*2020*/  LDG.E.64 R16, desc[UR6][R8.64+-0x2800] ;  /* 0xffd8000608107981 */ /* 0x000f68000c1e1b00 */
        /* <DEDUP_REMOVED lines=11> */
[----:B------:R0:W5:Y:S01]  /*20e0*/  LDG.E.64 R40, desc[UR6][R8.64+0x3800] ;  /* 0x0038000608287981 */ /* 0x000162000c1e1b00 */
[----:B------:R-:W-:-:S02]  /*20f0*/  VIADD R43, R43, 0x10 ;  /* 0x000000102b2b7836 */ /* 0x000fc40000000000 */
[----:B------:R-:W-:-:S03]  /*2100*/  VIADD R2, R2, 0x1000 ;  /* 0x0000100002027836 */ /* 0x000fc60000000000 */
[----:B------:R-:W-:Y:S02]  /*2110*/  ISETP.NE.AND P2, PT, R43, RZ, PT ;  /* 0x000000ff2b00720c */ /* 0x000fe40003f45270 */
[----:B0-----:R-:W-:-:S05]  /*2120*/  IADD3 R8, P3, PT, R8, 0x8000, RZ ;  /* 0x0000800008087810 */ /* 0x001fca0007f7e0ff */
        /* <DEDUP_REMOVED lines=50> */
.L_x_108:
[----:B------:R-:W-:Y:S05]  /*2450*/  BSYNC.RECONVERGENT B2 ;  /* 0x0000000000027941 */ /* 0x000fea0003800200 */
.L_x_107:
[----:B------:R-:W-:Y:S05]  /*2460*/  @!P0 BRA `(.L_x_106) ;  /* 0x00000004006c8947 */ /* 0x000fea0003800000 */
[----:B------:R-:W-:Y:S01]  /*2470*/  ISETP.GE.U32.AND P1, PT, R42, 0x8, PT ;  /* 0x000000082a00780c */ /* 0x000fe20003f26070 */
[----:B------:R-:W-:Y:S01]  /*2480*/  BSSY.RECONVERGENT B2, `(.L_x_110) ;  /* 0x000002a000027945 */ /* 0x000fe20003800200 */
[----:B------:R-:W-:-:S04]  /*2490*/  LOP3.LUT R26, R5, 0x7, RZ, 0xc0, !PT ;  /* 0x00000007051a7812 */ /* 0x000fc800078ec0ff */
[----:B------:R-:W-:-:S07]  /*24a0*/  ISETP.NE.AND P0, PT, R26, RZ, PT ;  /* 0x000000ff1a00720c */ /* 0x000fce0003f05270 */
[----:B------:R-:W-:Y:S06]  /*24b0*/  @!P1 BRA `(.L_x_111) ;  /* 0x0000000000989947 */ /* 0x000fec0003800000 */
[----:B------:R-:W0:Y:S01]  /*24c0*/  LDCU.64 UR4, c[0x0][0x380] ;  /* 0x00007000ff0477ac */ /* 0x000e220008000a00 */
[----:B------:R-:W-:-:S05]  /*24d0*/  IADD3 R8, P1, PT, R2, R3, RZ ;  /* 0x0000000302087210 */ /* 0x000fca0007f3e0ff */
[----:B------:R-:W-:Y:S01]  /*24e0*/  IMAD.X R9, RZ, RZ, R4, P1 ;  /* 0x000000ffff097224 */ /* 0x000fe200008e0604 */
[----:B0-----:R-:W-:-:S04]  /*24f0*/  LEA R10, P1, R8, UR4, 0x3 ;  /* 0x00000004080a7c11 */ /* 0x001fc8000f8218ff */
        /* <DEDUP_REMOVED lines=34> */
.L_x_111:
[----:B------:R-:W-:Y:S05]  /*2720*/  BSYNC.RECONVERGENT B2 ;  /* 0x0000000000027941 */ /* 0x000fea0003800200 */
.L_x_110:
        /* <DEDUP_REMOVED lines=28> */
.L_x_113:
[----:B------:R-:W-:Y:S05]  /*28f0*/  BSYNC.RECONVERGENT B2 ;  /* 0x0000000000027941 */ /* 0x000fea0003800200 */
.L_x_112:
[----:B------:R-:W-:Y:S05]  /*2900*/  @!P0 BRA `(.L_x_106) ;  /* 0x0000000000448947 */ /* 0x000fea0003800000 */
[----:B------:R-:W0:Y:S01]  /*2910*/  LDCU.64 UR4, c[0x0][0x380] ;  /* 0x00007000ff0477ac */ /* 0x000e220008000a00 */
[----:B------:R-:W-:-:S05]  /*2920*/  IADD3 R3, P0, PT, R2, R3, RZ ;  /* 0x0000000302037210 */ /* 0x000fca0007f1e0ff */
[----:B------:R-:W-:Y:S02]  /*2930*/  IMAD.X R8, RZ, RZ, R4, P0 ;  /* 0x000000ffff087224 */ /* 0x000fe400000e0604 */
[----:B------:R-:W-:Y:S01]  /*2940*/  IMAD.MOV R4, RZ, RZ, -R18 ;  /* 0x000000ffff047224 */ /* 0x000fe200078e0a12 */
[----:B0-----:R-:W-:-:S04]  /*2950*/  LEA R5, P1, R3, UR4, 0x3 ;  /* 0x0000000403057c11 */ /* 0x001fc8000f8218ff */
[----:B------:R-:W-:-:S09]  /*2960*/  LEA.HI.X R8, R3, UR5, R8, 0x3, P1 ;  /* 0x0000000503087c11 */ /* 0x000fd200088f1c08 */
.L_x_114:
[----:B------:R-:W-:Y:S02]  /*2970*/  IMAD.MOV.U32 R2, RZ, RZ, R5 ;  /* 0x000000ffff027224 */ /* 0x000fe400078e0005 */
[----:B------:R-:W-:-:S06]  /*2980*/  IMAD.MOV.U32 R3, RZ, RZ, R8 ;  /* 0x000000ffff037224 */ /* 0x000fcc00078e0008 */
[----:B------:R-:W2:Y:S01]  /*2990*/  LDG.E.64 R2, desc[UR6][R2.64] ;  /* 0x0000000602027981 */ /* 0x000ea2000c1e1b00 */
[----:B------:R-:W-:Y:S01]  /*29a0*/  VIADD R4, R4, 0x1 ;  /* 0x0000000104047836 */ /* 0x000fe20000000000 */
[----:B------:R-:W-:-:S04]  /*29b0*/  IADD3 R5, P2, PT, R5, 0x800, RZ ;  /* 0x0000080005057810 */ /* 0x000fc80007f5e0ff */
[----:B------:R-:W-:Y:S01]  /*29c0*/  ISETP.NE.AND P1, PT, R4, RZ, PT ;  /* 0x000000ff0400720c */ /* 0x000fe20003f25270 */
[----:B------:R-:W-:Y:S01]  /*29d0*/  IMAD.X R8, RZ, RZ, R8, P2 ;  /* 0x000000ffff087224 */ /* 0x000fe200010e0608 */
[----:B--2---:R-:W-:-:S06]  /*29e0*/  DSETP.GEU.AND P0, PT, R6, R2, PT ;  /* 0x000000020600722a */ /* 0x004fcc0003f0e000 */
[----:B------:R-:W-:Y:S02]  /*29f0*/  FSEL R6, R2, R6, !P0 ;  /* 0x0000000602067208 */ /* 0x000fe40004000000 */
[----:B------:R-:W-:-:S03]  /*2a00*/  FSEL R7, R3, R7, !P0 ;  /* 0x0000000703077208 */ /* 0x000fc60004000000 */
[----:B------:R-:W-:Y:S05]  /*2a10*/  @P1 BRA `(.L_x_114) ;  /* 0xfffffffc00d41947 */ /* 0x000fea000383ffff */
.L_x_106:
[----:B------:R-:W-:Y:S05]  /*2a20*/  BSYNC.RECONVERGENT B1 ;  /* 0x0000000000017941 */ /* 0x000fea0003800200 */
.L_x_104:
        /* <DEDUP_REMOVED lines=33> */
[----:B------:R-:W-:-:S03]  /*2c40*/  @!P1 FSEL R5, R3, R5, !P0 ;  /* 0x0000000503059208 */ /* 0x000fc60004000000 */
[----:B------:R-:W-:Y:S04]  /*2c50*/  SHFL.DOWN PT, R2, R4, 0x10, 0x1f ;  /* 0x0a001f0004027f89 */ /* 0x000fe800000e0000 */
[----:B------:R-:W0:Y:S02]  /*2c60*/  SHFL.DOWN PT, R3, R5, 0x10, 0x1f ;  /* 0x0a001f0005037f89 */ /* 0x000e2400000e0000 */
[----:B0-----:R-:W-:-:S06]  /*2c70*/  DSETP.GEU.AND P0, PT, R4, R2, PT ;  /* 0x000000020400722a */ /* 0x001fcc0003f0e000 */
[----:B------:R-:W-:Y:S02]  /*2c80*/  FSEL R2, R2, R4, !P0 ;  /* 0x0000000402027208 */ /* 0x000fe40004000000 */
[----:B------:R-:W-:Y:S02]  /*2c90*/  FSEL R3, R3, R5, !P0 ;  /* 0x0000000503037208 */ /* 0x000fe40004000000 */
[----:B------:R-:W-:-:S03]  /*2ca0*/  ISETP.GT.AND P0, PT, R9, 0xf, PT ;  /* 0x0000000f0900780c */ /* 0x000fc60003f04270 */
[----:B------:R0:W-:Y:S01]  /*2cb0*/  @!P2 STS.64 [R7+0x8], R2 ;  /* 0x000008020700a388 */ /* 0x0001e20000000a00 */
[----:B------:R-:W-:Y:S01]  /*2cc0*/  BAR.SYNC.DEFER_BLOCKING 0x0 ;  /* 0x0000000000007b1d */ /* 0x000fe20000010000 */
[----:B------:R-:W-:Y:S02]  /*2cd0*/  ISETP.NE.AND P2, PT, R0, RZ, PT ;  /* 0x000000ff0000720c */ /* 0x000fe40003f45270 */
[----:B------:R-:W-:Y:S02]  /*2ce0*/  FSEL R0, R4, R2, P0 ;  /* 0x0000000204007208 */ /* 0x000fe40000000000 */
[----:B------:R-:W-:-:S03]  /*2cf0*/  FSEL R5, R5, R3, P0 ;  /* 0x0000000305057208 */ /* 0x000fc60000000000 */
[----:B0-----:R-:W-:Y:S02]  /*2d00*/  IMAD.MOV.U32 R2, RZ, RZ, R0 ;  /* 0x000000ffff027224 */ /* 0x001fe400078e0000 */
[----:B------:R-:W-:-:S04]  /*2d10*/  IMAD.MOV.U32 R3, RZ, RZ, R5 ;  /* 0x000000ffff037224 */ /* 0x000fc800078e0005 */
[----:B------:R-:W-:Y:S05]  /*2d20*/  @P2 BRA `(.L_x_102) ;  /* 0x0000000000702947 */ /* 0x000fea0003800000 */
        /* <DEDUP_REMOVED lines=27> */
[----:B------:R-:W-:-:S07]  /*2ee0*/  FSEL R3, R3, R5, !P0 ;  /* 0x0000000503037208 */ /* 0x000fce0004000000 */
.L_x_102:
[----:B------:R-:W-:Y:S05]  /*2ef0*/  BSYNC.RECONVERGENT B0 ;  /* 0x0000000000007941 */ /* 0x000fea0003800200 */
.L_x_87:
[----:B------:R-:W-:Y:S05]  /*2f00*/  @P2 EXIT ;  /* 0x000000000000294d */ /* 0x000fea0003800000 */
[----:B------:R-:W1:Y:S01]  /*2f10*/  LDCU.64 UR8, c[0x0][0x3a0] ;  /* 0x00007400ff0877ac */ /* 0x000e620008000a00 */
[----:B------:R-:W2:Y:S01]  /*2f20*/  LDC.64 R4, c[0x0][0x388] ;  /* 0x0000e200ff047b82 */ /* 0x000ea20000000a00 */
[----:B------:R-:W0:Y:S01]  /*2f30*/  LDCU.64 UR4, c[0x0][0x3a0] ;  /* 0x00007400ff0477ac */ /* 0x000e220008000a00 */
[----:B-1----:R-:W-:-:S06]  /*2f40*/  DSETP.GT.AND P0, PT, R2, UR8, PT ;  /* 0x0000000802007e2a */ /* 0x002fcc000bf04000 */
[----:B0-----:R-:W-:Y:S02]  /*2f50*/  FSEL R2, R2, UR4, P0 ;  /* 0x0000000402027c08 */ /* 0x001fe40008000000 */
[----:B------:R-:W-:-:S05]  /*2f60*/  FSEL R3, R3, UR5, P0 ;  /* 0x0000000503037c08 */ /* 0x000fca0008000000 */
[----:B--2---:R-:W-:Y:S01]  /*2f70*/  STG.E.64 desc[UR6][R4.64], R2 ;  /* 0x0000000204007986 */ /* 0x004fe2000c101b06 */
[----:B------:R-:W-:Y:S05]  /*2f80*/  EXIT ;  /* 0x000000000000794d */ /* 0x000fea0003800000 */
.L_x_115:
        /* <DEDUP_REMOVED lines=15> */
.L_x_249:


//--------------------- .text._ZN3cub18CUB_300001_SM_10006detail6reduce28DeviceReduceSingleTileKernelINS2_10policy_hubIdjN4cuda3__47maximumIdEEE10Policy1000EPdSB_iS8_ddNS5_3std3__410__identityEEEvT0_T1_T2_T3_T4_T6_ --------------------------
	.section	.text._ZN3cub18CUB_300001_SM_10006detail6reduce28DeviceReduceSingleTileKernelINS2_10policy_hubIdjN4cuda3__47maximumIdEEE10Policy1000EPdSB_iS8_ddNS5_3std3__410__identityEEEvT0_T1_T2_T3_T4_T6_,"ax",@progbits
	.align	128
        .global         _ZN3cub18CUB_300001_SM_10006detail6reduce28DeviceReduceSingleTileKernelINS2_10policy_hubIdjN4cuda3__47maximumIdEEE10Policy1000EPdSB_iS8_ddNS5_3std3__410__identityEEEvT0_T1_T2_T3_T4_T6_
        .type           _ZN3cub18CUB_300001_SM_10006detail6reduce28DeviceReduceSingleTileKernelINS2_10policy_hubIdjN4cuda3__47maximumIdEEE10Policy1000EPdSB_iS8_ddNS5_3std3__410__identityEEEvT0_T1_T2_T3_T4_T6_,@function
        .size           _ZN3cub18CUB_300001_SM_10006detail6reduce28DeviceReduceSingleTileKernelINS2_10policy_hubIdjN4cuda3__47maximumIdEEE10Policy1000EPdSB_iS8_ddNS5_3std3__410__identityEEEvT0_T1_T2_T3_T4_T6_,(.L_x_250 - _ZN3cub18CUB_300001_SM_10006detail6reduce28DeviceReduceSingleTileKernelINS2_10policy_hubIdjN4cuda3__47maximumIdEEE10Policy1000EPdSB_iS8_ddNS5_3std3__410__identityEEEvT0_T1_T2_T3_T4_T6_)
        .other          _ZN3cub18CUB_300001_SM_10006detail6reduce28DeviceReduceSingleTileKernelINS2_10policy_hubIdjN4cuda3__47maximumIdEEE10Policy1000EPdSB_iS8_ddNS5_3std3__410__identityEEEvT0_T1_T2_T3_T4_T6_,@"STO_CUDA_ENTRY STV_DEFAULT"
_ZN3cub18CUB_300001_SM_10006detail6reduce28DeviceReduceSingleTileKernelINS2_10policy_hubIdjN4cuda3__47maximumIdEEE10Policy1000EPdSB_iS8_ddNS5_3std3__410__identityEEEvT0_T1_T2_T3_T4_T6_:
.text._ZN3cub18CUB_300001_SM_10006detail6reduce28DeviceReduceSingleTileKernelINS2_10policy_hubIdjN4cuda3__47maximumIdEEE10Policy1000EPdSB_iS8_ddNS5_3std3__410__identityEEEvT0_T1_T2_T3_T4_T6_:
        /* <DEDUP_REMOVED lines=13> */
.L_x_116:
        /* <DEDUP_REMOVED lines=16> */
.L_x_121:
[----:B------:R-:W-:Y:S05]  /*01d0*/  BSYNC.RECONVERGENT B1 ;  /* 0x0000000000017941 */ /* 0x000fea0003800200 */
.L_x_120:
        /* <DEDUP_REMOVED lines=17> */
.L_x_126:
        /* <DEDUP_REMOVED lines=12> */
.L_x_125:
[----:B------:R-:W-:Y:S05]  /*03b0*/  BSYNC.RECONVERGENT B2 ;  /* 0x0000000000027941 */ /* 0x000fea0003800200 */
.L_x_124:
        /* <DEDUP_REMOVED lines=9> */
.L_x_129:
        /* <DEDUP_REMOVED lines=74> */
.L_x_128:
[----:B------:R-:W-:Y:S05]  /*08f0*/  BSYNC.RECONVERGENT B2 ;  /* 0x0000000000027941 */ /* 0x000fea0003800200 */
.L_x_127:
        /* <DEDUP_REMOVED lines=42> */
.L_x_131:
[----:B------:R-:W-:Y:S05]  /*0ba0*/  BSYNC.RECONVERGENT B2 ;  /* 0x0000000000027941 */ /* 0x000fea0003800200 */
.L_x_130:
        /* <DEDUP_REMOVED lines=20> */
.L_x_123:
[----:B------:R-:W-:Y:S05]  /*0cf0*/  BSYNC.RECONVERGENT B1 ;  /* 0x0000000000017941 */ /* 0x000fea0003800200 */
.L_x_122:
        /* <DEDUP_REMOVED lines=81> */
.L_x_132:
        /* <DEDUP_REMOVED lines=108> */
.L_x_119:
        /* <DEDUP_REMOVED lines=38> */
.L_x_136:
        /* <DEDUP_REMOVED lines=37> */
.L_x_134:
        /* <DEDUP_REMOVED lines=19> */
.L_x_140:
        /* <DEDUP_REMOVED lines=10> */
.L_x_139:
[----:B------:R-:W-:Y:S05]  /*1f50*/  BSYNC.RECONVERGENT B2 ;  /* 0x0000000000027941 */ /* 0x000fea0003800200 */
.L_x_138:
        /* <DEDUP_REMOVED lines=16> */
.L_x_143:
        /* <DEDUP_REMOVED lines=77> */
.L_x_142:
[----:B------:R-:W-:Y:S05]  /*2530*/  BSYNC.RECONVERGENT B2 ;  /* 0x0000000000027941 */ /* 0x000fea0003800200 */
.L_x_141:
        /* <DEDUP_REMOVED lines=44> */
.L_x_145:
[----:B------:R-:W-:Y:S05]  /*2800*/  BSYNC.RECONVERGENT B2 ;  /* 0x0000000000027941 */ /* 0x000fea0003800200 */
.L_x_144:
        /* <DEDUP_REMOVED lines=19> */
.L_x_137:
[----:B------:R-:W-:Y:S05]  /*2940*/  BSYNC.RECONVERGENT B1 ;  /* 0x0000000000017941 */ /* 0x000fea0003800200 */
.L_x_135:
        /* <DEDUP_REMOVED lines=75> */
.L_x_118:
        /* <DEDUP_REMOVED lines=12> */
.L_x_148:
[----:B------:R-:W-:Y:S05]  /*2ec0*/  BSYNC.RECONVERGENT B1 ;  /* 0x0000000000017941 */ /* 0x000fea0003800200 */
.L_x_147:
        /* <DEDUP_REMOVED lines=17> */
.L_x_153:
        /* <DEDUP_REMOVED lines=12> */
.L_x_152:
[----:B------:R-:W-:Y:S05]  /*30a0*/  BSYNC.RECONVERGENT B2 ;  /* 0x0000000000027941 */ /* 0x000fea0003800200 */
.L_x_151:
        /* <DEDUP_REMOVED lines=9> */
.L_x_156:
        /* <DEDUP_REMOVED lines=74> */
.L_x_155:
[----:B------:R-:W-:Y:S05]  /*35e0*/  BSYNC.RECONVERGENT B2 ;  /* 0x0000000000027941 */ /* 0x000fea0003800200 */
.L_x_154:
        /* <DEDUP_REMOVED lines=42> */
.L_x_158:
[----:B------:R-:W-:Y:S05]  /*3890*/  BSYNC.RECONVERGENT B2 ;  /* 0x0000000000027941 */ /* 0x000fea0003800200 */
.L_x_157:
        /* <DEDUP_REMOVED lines=20> */
.L_x_150:
[----:B------:R-:W-:Y:S05]  /*39e0*/  BSYNC.RECONVERGENT B1 ;  /* 0x0000000000017941 */ /* 0x000fea0003800200 */
.L_x_149:
        /* <DEDUP_REMOVED lines=85> */
.L_x_159:
        /* <DEDUP_REMOVED lines=108> */
.L_x_146:
        /* <DEDUP_REMOVED lines=38> */
.L_x_162:
        /* <DEDUP_REMOVED lines=40> */
.L_x_160:
        /* <DEDUP_REMOVED lines=20> */
.L_x_166:
        /* <DEDUP_REMOVED lines=10> */
.L_x_165:
[----:B------:R-:W-:Y:S05]  /*4cc0*/  BSYNC.RECONVERGENT B2 ;  /* 0x0000000000027941 */ /* 0x000fea0003800200 */
.L_x_164:
        /* <DEDUP_REMOVED lines=17> */
.L_x_169:
        /* <DEDUP_REMOVED lines=77> */
.L_x_168:
[----:B------:R-:W-:Y:S05]  /*52b0*/  BSYNC.RECONVERGENT B2 ;  /* 0x0000000000027941 */ /* 0x000fea0003800200 */
.L_x_167:
        /* <DEDUP_REMOVED lines=45> */
.L_x_171:
[----:B------:R-:W-:Y:S05]  /*5590*/  BSYNC.RECONVERGENT B2 ;  /* 0x0000000000027941 */ /* 0x000fea0003800200 */
.L_x_170:
        /* <DEDUP_REMOVED lines=20> */
.L_x_163:
[----:B------:R-:W-:Y:S05]  /*56e0*/  BSYNC.RECONVERGENT B1 ;  /* 0x0000000000017941 */ /* 0x000fea0003800200 */
.L_x_161:
        /* <DEDUP_REMOVED lines=82> */
.L_x_133:
[----:B------:R-:W-:Y:S05]  /*5c10*/  BSYNC.RECONVERGENT B0 ;  /* 0x0000000000007941 */ /* 0x000fea0003800200 */
.L_x_117:
        /* <DEDUP_REMOVED lines=9> */
.L_x_172:
        /* <DEDUP_REMOVED lines=13> */
.L_x_250:


//--------------------- .text._ZN3cub18CUB_300001_SM_10006detail6reduce18DeviceReduceKernelINS2_10policy_hubIdjN4cuda3__47maximumIdEEE10Policy1000EN6thrust24THRUST_300001_SM_1000_NS6detail15normal_iteratorINSC_10device_ptrIdEEEEjS8_dNS5_3std3__410__identityEEEvT0_PT3_T1_NS0_13GridEvenShareISO_EET2_T4_ --------------------------
	.section	.text._ZN3cub18CUB_300001_SM_10006detail6reduce18DeviceReduceKernelINS2_10policy_hubIdjN4cuda3__47maximumIdEEE10Policy1000EN6thrust24THRUST_300001_SM_1000_NS6detail15normal_iteratorINSC_10device_ptrIdEEEEjS8_dNS5_3std3__410__identityEEEvT0_PT3_T1_NS0_13GridEvenShareISO_EET2_T4_,"ax",@progbits
	.align	128
        .global         _ZN3cub18CUB_300001_SM_10006detail6reduce18DeviceReduceKernelINS2_10policy_hubIdjN4cuda3__47maximumIdEEE10Policy1000EN6thrust24THRUST_300001_SM_1000_NS6detail15normal_iteratorINSC_10device_ptrIdEEEEjS8_dNS5_3std3__410__identityEEEvT0_PT3_T1_NS0_13GridEvenShareISO_EET2_T4_
        .type           _ZN3cub18CUB_300001_SM_10006detail6reduce18DeviceReduceKernelINS2_10policy_hubIdjN4cuda3__47maximumIdEEE10Policy1000EN6thrust24THRUST_300001_SM_1000_NS6detail15normal_iteratorINSC_10device_ptrIdEEEEjS8_dNS5_3std3__410__identityEEEvT0_PT3_T1_NS0_13GridEvenShareISO_EET2_T4_,@function
        .size           _ZN3cub18CUB_300001_SM_10006detail6reduce18DeviceReduceKernelINS2_10policy_hubIdjN4cuda3__47maximumIdEEE10Policy1000EN6thrust24THRUST_300001_SM_1000_NS6detail15normal_iteratorINSC_10device_ptrIdEEEEjS8_dNS5_3std3__410__identityEEEvT0_PT3_T1_NS0_13GridEvenShareISO_EET2_T4_,(.L_x_251 - _ZN3cub18CUB_300001_SM_10006detail6reduce18DeviceReduceKernelINS2_10policy_hubIdjN4cuda3__47maximumIdEEE10Policy1000EN6thrust24THRUST_300001_SM_1000_NS6detail15normal_iteratorINSC_10device_ptrIdEEEEjS8_dNS5_3std3__410__identityEEEvT0_PT3_T1_NS0_13GridEvenShareISO_EET2_T4_)
        .other          _ZN3cub18CUB_300001_SM_10006detail6reduce18DeviceReduceKernelINS2_10policy_hubIdjN4cuda3__47maximumIdEEE10Policy1000EN6thrust24THRUST_300001_SM_1000_NS6detail15normal_iteratorINSC_10device_ptrIdEEEEjS8_dNS5_3std3__410__identityEEEvT0_PT3_T1_NS0_13GridEvenShareISO_EET2_T4_,@"STO_CUDA_ENTRY STV_DEFAULT"
_ZN3cub18CUB_300001_SM_10006detail6reduce18DeviceReduceKernelINS2_10policy_hubIdjN4cuda3__47maximumIdEEE10Policy1000EN6thrust24THRUST_300001_SM_1000_NS6detail15normal_iteratorINSC_10device_ptrIdEEEEjS8_dNS5_3std3__410__identityEEEvT0_PT3_T1_NS0_13GridEvenShareISO_EET2_T4_:
.text._ZN3cub18CUB_300001_SM_10006detail6reduce18DeviceReduceKernelINS2_10policy_hubIdjN4cuda3__47maximumIdEEE10Policy1000EN6thrust24THRUST_300001_SM_1000_NS6detail15normal_iteratorINSC_10device_ptrIdEEEEjS8_dNS5_3std3__410__identityEEEvT0_PT3_T1_NS0_13GridEvenShareISO_EET2_T4_:
[----:B------:R-:W-:Y:S08]  /*0000*/  LDC R1, c[0x0][0x37c] ;  /* 0x0000df00ff017b82 */ /* 0x000ff00000000800 */
[----:B------:R-:W0:Y:S01]  /*0010*/  S2UR UR10, SR_CTAID.X ;  /* 0x00000000000a79c3 */ /* 0x000e220000002500 */
[----:B------:R-:W1:Y:S01]  /*0020*/  LDCU.64 UR12, c[0x0][0x3a8] ;  /* 0x00007500ff0c77ac */ /* 0x000e620008000a00 */
[----:B------:R-:W-:Y:S01]  /*0030*/  BSSY.RECONVERGENT B0, `(.L_x_173) ;  /* 0x000033f000007945 */ /* 0x000fe20003800200 */
[----:B------:R-:W2:Y:S01]  /*0040*/  LDCU.64 UR8, c[0x0][0x358] ;  /* 0x00006b00ff0877ac */ /* 0x000ea20008000a00 */
[----:B-1----:R-:W-:Y:S01]  /*0050*/  IMAD.U32 R4, RZ, RZ, UR12 ;  /* 0x0000000cff047e24 */ /* 0x002fe2000f8e00ff */
[----:B------:R-:W-:-:S02]  /*0060*/  USHF.L.U32 UR4, UR13, 0xb, URZ ;  /* 0x0000000b0d047899 */ /* 0x000fc400080006ff */
[----:B0-----:R-:W-:-:S06]  /*0070*/  USHF.L.U32 UR6, UR10, 0xb, URZ ;  /* 0x0000000b0a067899 */ /* 0x001fcc00080006ff */
[----:B------:R-:W-:-:S05]  /*0080*/  VIADD R2, R4, -UR6 ;  /* 0x8000000604027c36 */ /* 0x000fca0008000000 */
[----:B------:R-:W-:-:S13]  /*0090*/  ISETP.GT.U32.AND P0, PT, R2, 0x7ff, PT ;  /* 0x000007ff0200780c */ /* 0x000fda0003f04070 */
[----:B--2---:R-:W-:Y:S05]  /*00a0*/  @P0 BRA `(.L_x_174) ;  /* 0x0000001800940947 */ /* 0x004fea0003800000 */
[----:B------:R-:W0:Y:S01]  /*00b0*/  S2R R3, SR_TID.X ;  /* 0x0000000000037919 */ /* 0x000e220000002100 */
[----:B------:R-:W-:Y:S01]  /*00c0*/  BSSY.RECONVERGENT B1, `(.L_x_175) ;  /* 0x000000a000017945 */ /* 0x000fe20003800200 */
[----:B------:R-:W-:Y:S02]  /*00d0*/  CS2R R14, SRZ ;  /* 0x00000000000e7805 */ /* 0x000fe4000001ff00 */
[----:B0-----:R-:W-:Y:S01]  /*00e0*/  ISETP.GE.U32.AND P0, PT, R3, R2, PT ;  /* 0x000000020300720c */ /* 0x001fe20003f06070 */
[----:B------:R-:W-:-:S12]  /*00f0*/  IMAD.MOV.U32 R21, RZ, RZ, R3 ;  /* 0x000000ffff157224 */ /* 0x000fd800078e0003 */
[----:B------:R-:W-:Y:S05]  /*0100*/  @P0 BRA `(.L_x_176) ;  /* 0x0000000000140947 */ /* 0x000fea0003800000 */
[----:B------:R-:W0:Y:S01]  /*0110*/  LDC.64 R14, c[0x0][0x380] ;  /* 0x0000e000ff0e7b82 */ /* 0x000e220000000a00 */
[----:B------:R-:W-:-:S04]  /*0120*/  VIADD R5, R3, UR6 ;  /* 0x0000000603057c36 */ /* 0x000fc80008000000 */
[----:B0-----:R-:W-:-:S06]  /*0130*/  IMAD.WIDE.U32 R14, R5, 0x8, R14 ;  /* 0x00000008050e7825 */ /* 0x001fcc00078e000e */
[----:B------:R-:W5:Y:S01]  /*0140*/  LDG.E.64 R14, desc[UR8][R14.64] ;  /* 0x000000080e0e7981 */ /* 0x000f62000c1e1b00 */
[----:B------:R-:W-:-:S07]  /*0150*/  VIADD R21, R3, 0x100 ;  /* 0x0000010003157836 */ /* 0x000fce0000000000 */
.L_x_176:
[----:B------:R-:W-:Y:S05]  /*0160*/  BSYNC.RECONVERGENT B1 ;  /* 0x0000000000017941 */ /* 0x000fea0003800200 */
.L_x_175:
[----:B------:R-:W-:Y:S01]  /*0170*/  ISETP.GE.U32.AND P0, PT, R21, R2, PT ;  /* 0x000000021500720c */ /* 0x000fe20003f06070 */
[----:B------:R-:W-:-:S12]  /*0180*/  BSSY.RECONVERGENT B1, `(.L_x_177) ;  /* 0x00000de000017945 */ /* 0x000fd80003800200 */
[----:B------:R-:W-:Y:S05]  /*0190*/  @P0 BRA `(.L_x_178) ;  /* 0x0000000c00700947 */ /* 0x000fea0003800000 */
[----:B------:R-:W-:Y:S01]  /*01a0*/  LOP3.LUT R5, RZ, R21, RZ, 0x33, !PT ;  /* 0x00000015ff057212 */ /* 0x000fe200078e33ff */
[----:B------:R-:W-:Y:S03]  /*01b0*/  BSSY.RECONVERGENT B2, `(.L_x_179) ;  /* 0x0000072000027945 */ /* 0x000fe60003800200 */
[----:B------:R-:W-:-:S04]  /*01c0*/  IADD3 R5, PT, PT, R4, -UR6, R5 ;  /* 0x8000000604057c10 */ /* 0x000fc8000fffe005 */
[C---:B------:R-:W-:Y:S02]  /*01d0*/  ISETP.GE.U32.AND P0, PT, R5.reuse, 0xf00, PT ;  /* 0x00000f000500780c */ /* 0x040fe40003f06070 */
[----:B------:R-:W-:-:S04]  /*01e0*/  LEA.HI R0, R5, 0x1, RZ, 0x18 ;  /* 0x0000000105007811 */ /* 0x000fc800078fc0ff */
[----:B------:R-:W-:-:S07]  /*01f0*/  LOP3.LUT R4, R0, 0xf, RZ, 0xc0, !PT ;  /* 0x0000000f00047812 */ /* 0x000fce00078ec0ff */
[----:B------:R-:W-:Y:S05]  /*0200*/  @!P0 BRA `(.L_x_180) ;  /* 0x0000000400b08947 */ /* 0x000fea0003800000 */
[----:B------:R-:W0:Y:S01]  /*0210*/  LDC.64 R6, c[0x0][0x380] ;  /* 0x0000e000ff067b82 */ /* 0x000e220000000a00 */
[----:B------:R-:W-:Y:S01]  /*0220*/  LOP3.LUT R25, R0, 0x1fffff0, RZ, 0xc0, !PT ;  /* 0x01fffff000197812 */ /* 0x000fe200078ec0ff */
[----:B------:R-:W-:Y:S01]  /*0230*/  BSSY.RECONVERGENT B3, `(.L_x_181) ;  /* 0x0000068000037945 */ /* 0x000fe20003800200 */
[C---:B------:R-:W-:Y:S01]  /*0240*/  LOP3.LUT R24, R21.reuse, 0x800, RZ, 0xfc, !PT ;  /* 0x0000080015187812 */ /* 0x040fe200078efcff */
[----:B------:R-:W-:Y:S02]  /*0250*/  VIADD R5, R21, UR6 ;  /* 0x0000000615057c36 */ /* 0x000fe40008000000 */
[----:B------:R-:W-:-:S07]  /*0260*/  IMAD.MOV R25, RZ, RZ, -R25 ;  /* 0x000000ffff197224 */ /* 0x000fce00078e0a19 */
.L_x_182:
[----:B0-----:R-:W-:-:S04]  /*0270*/  IMAD.WIDE.U32 R8, R5, 0x8, R6 ;  /* 0x0000000805087825 */ /* 0x001fc800078e0006 */
[----:B------:R-:W-:Y:S02]  /*0280*/  VIADD R23, R5, 0x100 ;  /* 0x0000010005177836 */ /* 0x000fe40000000000 */
[----:B------:R-:W2:Y:S02]  /*0290*/  LDG.E.64 R8, desc[UR8][R8.64] ;  /* 0x0000000808087981 */ /* 0x000ea4000c1e1b00 */
[----:B------:R-:W-:-:S06]  /*02a0*/  IMAD.WIDE.U32 R22, R23, 0x8, R6 ;  /* 0x0000000817167825 */ /* 0x000fcc00078e0006 */
[----:B------:R-:W3:Y:S01]  /*02b0*/  LDG.E.64 R22, desc[UR8][R22.64] ;  /* 0x0000000816167981 */ /* 0x000ee2000c1e1b00 */
[----:B------:R-:W-:-:S04]  /*02c0*/  VIADD R21, R5, 0x200 ;  /* 0x0000020005157836 */ /* 0x000fc80000000000 */
[----:B------:R-:W-:-:S04]  /*02d0*/  IMAD.WIDE.U32 R20, R21, 0x8, R6 ;  /* 0x0000000815147825 */ /* 0x000fc800078e0006 */
[----:B------:R-:W-:Y:S02]  /*02e0*/  VIADD R19, R5, 0x300 ;  /* 0x0000030005137836 */ /* 0x000fe40000000000 */
[----:B------:R-:W4:Y:S02]  /*02f0*/  LDG.E.64 R20, desc[UR8][R20.64] ;  /* 0x0000000814147981 */ /* 0x000f24000c1e1b00 */
        /* <DEDUP_REMOVED lines=9> */
[----:B------:R-:W-:-:S06]  /*0390*/  IMAD.WIDE.U32 R10, R11, 0x8, R6 ;  /* 0x000000080b0a7825 */ /* 0x000fcc00078e0006 */
[----:B------:R-:W4:Y:S01]  /*03a0*/  LDG.E.64 R10, desc[UR8][R10.64] ;  /* 0x000000080a0a7981 */ /* 0x000f22000c1e1b00 */
[----:B--2--5:R-:W-:-:S06]  /*03b0*/  DSETP.GEU.AND P0, PT, R14, R8, PT ;  /* 0x000000080e00722a */ /* 0x024fcc0003f0e000 */
[----:B------:R-:W-:Y:S02]  /*03c0*/  FSEL R14, R8, R14, !P0 ;  /* 0x0000000e080e7208 */ /* 0x000fe40004000000 */
[----:B------:R-:W-:Y:S01]  /*03d0*/  FSEL R15, R9, R15, !P0 ;  /* 0x0000000f090f7208 */ /* 0x000fe20004000000 */
[----:B------:R-:W-:-:S04]  /*03e0*/  VIADD R9, R5, 0x700 ;  /* 0x0000070005097836 */ /* 0x000fc80000000000 */
[----:B------:R-:W-:Y:S01]  /*03f0*/  IMAD.WIDE.U32 R8, R9, 0x8, R6 ;  /* 0x0000000809087825 */ /* 0x000fe200078e0006 */
[----:B---3--:R-:W-:-:S05]  /*0400*/  DSETP.GEU.AND P0, PT, R14, R22, PT ;  /* 0x000000160e00722a */ /* 0x008fca0003f0e000 */
[----:B------:R-:W2:Y:S01]  /*0410*/  LDG.E.64 R8, desc[UR8][R8.64] ;  /* 0x0000000808087981 */ /* 0x000ea2000c1e1b00 */
[----:B------:R-:W-:Y:S01]  /*0420*/  FSEL R15, R23, R15, !P0 ;  /* 0x0000000f170f7208 */ /* 0x000fe20004000000 */
[----:B------:R-:W-:Y:S01]  /*0430*/  VIADD R23, R5, 0x800 ;  /* 0x0000080005177836 */ /* 0x000fe20000000000 */
[----:B------:R-:W-:-:S03]  /*0440*/  FSEL R14, R22, R14, !P0 ;  /* 0x0000000e160e7208 */ /* 0x000fc60004000000 */
[----:B------:R-:W-:-:S06]  /*0450*/  IMAD.WIDE.U32 R22, R23, 0x8, R6 ;  /* 0x0000000817167825 */ /* 0x000fcc00078e0006 */
[----:B------:R-:W3:Y:S01]  /*0460*/  LDG.E.64 R22, desc[UR8][R22.64] ;  /* 0x0000000816167981 */ /* 0x000ee2000c1e1b00 */
[----:B----4-:R-:W-:-:S06]  /*0470*/  DSETP.GEU.AND P0, PT, R14, R20, PT ;  /* 0x000000140e00722a */ /* 0x010fcc0003f0e000 */
[----:B------:R-:W-:Y:S02]  /*0480*/  FSEL R14, R20, R14, !P0 ;  /* 0x0000000e140e7208 */ /* 0x000fe40004000000 */
[----:B------:R-:W-:Y:S01]  /*0490*/  FSEL R15, R21, R15, !P0 ;  /* 0x0000000f150f7208 */ /* 0x000fe20004000000 */
[----:B------:R-:W-:-:S04]  /*04a0*/  VIADD R21, R5, 0x900 ;  /* 0x0000090005157836 */ /* 0x000fc80000000000 */
[----:B------:R-:W-:Y:S01]  /*04b0*/  IMAD.WIDE.U32 R20, R21, 0x8, R6 ;  /* 0x0000000815147825 */ /* 0x000fe200078e0006 */
[----:B------:R-:W-:-:S05]  /*04c0*/  DSETP.GEU.AND P0, PT, R14, R18, PT ;  /* 0x000000120e00722a */ /* 0x000fca0003f0e000 */
[----:B------:R-:W4:Y:S01]  /*04d0*/  LDG.E.64 R20, desc[UR8][R20.64] ;  /* 0x0000000814147981 */ /* 0x000f22000c1e1b00 */
        /* <DEDUP_REMOVED lines=21> */
[----:B------:R-:W-:-:S06]  /*0630*/  IMAD.WIDE.U32 R12, R13, 0x8, R6 ;  /* 0x000000080d0c7825 */ /* 0x000fcc00078e0006 */
[----:B------:R-:W4:Y:S01]  /*0640*/  LDG.E.64 R12, desc[UR8][R12.64] ;  /* 0x000000080c0c7981 */ /* 0x000f22000c1e1b00 */
[----:B--2---:R-:W-:-:S06]  /*0650*/  DSETP.GEU.AND P0, PT, R10, R8, PT ;  /* 0x000000080a00722a */ /* 0x004fcc0003f0e000 */
        /* <DEDUP_REMOVED lines=24> */
[----:B------:R-:W-:-:S05]  /*07e0*/  VIADD R25, R25, 0x10 ;  /* 0x0000001019197836 */ /* 0x000fca0000000000 */
[----:B------:R-:W-:Y:S02]  /*07f0*/  FSEL R8, R12, R8, !P0 ;  /* 0x000000080c087208 */ /* 0x000fe40004000000 */
[----:B------:R-:W-:Y:S02]  /*0800*/  FSEL R9, R13, R9, !P0 ;  /* 0x000000090d097208 */ /* 0x000fe40004000000 */
[----:B------:R-:W-:Y:S01]  /*0810*/  ISETP.NE.AND P1, PT, R25, RZ, PT ;  /* 0x000000ff1900720c */ /* 0x000fe20003f25270 */
[----:B------:R-:W-:Y:S02]  /*0820*/  VIADD R24, R24, 0x1000 ;  /* 0x0000100018187836 */ /* 0x000fe40000000000 */
[----:B------:R-:W-:Y:S01]  /*0830*/  VIADD R5, R5, 0x1000 ;  /* 0x0000100005057836 */ /* 0x000fe20000000000 */
[----:B--2---:R-:W-:-:S06]  /*0840*/  DSETP.GEU.AND P0, PT, R8, R10, PT ;  /* 0x0000000a0800722a */ /* 0x004fcc0003f0e000 */
[----:B------:R-:W-:Y:S02]  /*0850*/  FSEL R8, R10, R8, !P0 ;  /* 0x000000080a087208 */ /* 0x000fe40004000000 */
[----:B------:R-:W-:-:S06]  /*0860*/  FSEL R9, R11, R9, !P0 ;  /* 0x000000090b097208 */ /* 0x000fcc0004000000 */
[----:B---3--:R-:W-:-:S06]  /*0870*/  DSETP.GEU.AND P0, PT, R8, R22, PT ;  /* 0x000000160800722a */ /* 0x008fcc0003f0e000 */
[----:B------:R-:W-:Y:S02]  /*0880*/  FSEL R14, R22, R8, !P0 ;  /* 0x00000008160e7208 */ /* 0x000fe40004000000 */
[----:B------:R-:W-:Y:S01]  /*0890*/  FSEL R15, R23, R9, !P0 ;  /* 0x00000009170f7208 */ /* 0x000fe20004000000 */
[----:B------:R-:W-:Y:S06]  /*08a0*/  @P1 BRA `(.L_x_182) ;  /* 0xfffffff800701947 */ /* 0x000fec000383ffff */
[----:B------:R-:W-:Y:S05]  /*08b0*/  BSYNC.RECONVERGENT B3 ;  /* 0x0000000000037941 */ /* 0x000fea0003800200 */
.L_x_181:
[----:B------:R-:W-:-:S07]  /*08c0*/  VIADD R21, R24, 0xfffff800 ;  /* 0xfffff80018157836 */ /* 0x000fce0000000000 */
.L_x_180:
[----:B------:R-:W-:Y:S05]  /*08d0*/  BSYNC.RECONVERGENT B2 ;  /* 0x0000000000027941 */ /* 0x000fea0003800200 */
.L_x_179:
[----:B------:R-:W-:-:S13]  /*08e0*/  ISETP.NE.AND P0, PT, R4, RZ, PT ;  /* 0x000000ff0400720c */ /* 0x000fda0003f05270 */
[----:B------:R-:W-:Y:S05]  /*08f0*/  @!P0 BRA `(.L_x_178) ;  /* 0x0000000400988947 */ /* 0x000fea0003800000 */
[----:B------:R-:W-:Y:S01]  /*0900*/  ISETP.GE.U32.AND P1, PT, R4, 0x8, PT ;  /* 0x000000080400780c */ /* 0x000fe20003f26070 */
[----:B------:R-:W-:Y:S01]  /*0910*/  BSSY.RECONVERGENT B2, `(.L_x_183) ;  /* 0x0000036000027945 */ /* 0x000fe20003800200 */
[----:B------:R-:W-:-:S04]  /*0920*/  LOP3.LUT R20, R0, 0x7, RZ, 0xc0, !PT ;  /* 0x0000000700147812 */ /* 0x000fc800078ec0ff */
[----:B------:R-:W-:-:S07]  /*0930*/  ISETP.NE.AND P0, PT, R20, RZ, PT ;  /* 0x000000ff1400720c */ /* 0x000fce0003f05270 */
[----:B------:R-:W-:Y:S06]  /*0940*/  @!P1 BRA `(.L_x_184) ;  /* 0x0000000000c89947 */ /* 0x000fec0003800000 */
[----:B------:R-:W0:Y:S01]  /*0950*/  LDC.64 R4, c[0x0][0x380] ;  /* 0x0000e000ff047b82 */ /* 0x000e220000000a00 */
[----:B------:R-:W-:-:S04]  /*0960*/  VIADD R25, R21, UR6 ;  /* 0x0000000615197c36 */ /* 0x000fc80008000000 */
[C---:B------:R-:W-:Y:S02]  /*0970*/  VIADD R9, R25.reuse, 0x100 ;  /* 0x0000010019097836 */ /* 0x040fe40000000000 */
[----:B0-----:R-:W-:-:S06]  /*0980*/  IMAD.WIDE.U32 R6, R25, 0x8, R4 ;  /* 0x0000000819067825 */ /* 0x001fcc00078e0004 */
[----:B------:R-:W2:Y:S01]  /*0990*/  LDG.E.64 R6, desc[UR8][R6.64] ;  /* 0x0000000806067981 */ /* 0x000ea2000c1e1b00 */
[----:B------:R-:W-:-:S04]  /*09a0*/  IMAD.WIDE.U32 R8, R9, 0x8, R4 ;  /* 0x0000000809087825 */ /* 0x000fc800078e0004 */
[----:B------:R-:W-:Y:S02]  /*09b0*/  VIADD R11, R25, 0x200 ;  /* 0x00000200190b7836 */ /* 0x000fe40000000000 */
[----:B------:R-:W3:Y:S02]  /*09c0*/  LDG.E.64 R8, desc[UR8][R8.64] ;  /* 0x0000000808087981 */ /* 0x000ee4000c1e1b00 */
        /* <DEDUP_REMOVED lines=42> */
.L_x_184:
[----:B------:R-:W-:Y:S05]  /*0c70*/  BSYNC.RECONVERGENT B2 ;  /* 0x0000000000027941 */ /* 0x000fea0003800200 */
.L_x_183:
        /* <DEDUP_REMOVED lines=32> */
.L_x_186:
[----:B------:R-:W-:Y:S05]  /*0e80*/  BSYNC.RECONVERGENT B2 ;  /* 0x0000000000027941 */ /* 0x000fea0003800200 */
.L_x_185:
[----:B------:R-:W-:Y:S05]  /*0e90*/  @!P0 BRA `(.L_x_178) ;  /* 0x0000000000308947 */ /* 0x000fea0003800000 */
[----:B------:R-:W0:Y:S01]  /*0ea0*/  LDC.64 R6, c[0x0][0x380] ;  /* 0x0000e000ff067b82 */ /* 0x000e220000000a00 */
[----:B------:R-:W-:Y:S02]  /*0eb0*/  VIADD R9, R21, UR6 ;  /* 0x0000000615097c36 */ /* 0x000fe40008000000 */
[----:B------:R-:W-:-:S07]  /*0ec0*/  IMAD.MOV R0, RZ, RZ, -R0 ;  /* 0x000000ffff007224 */ /* 0x000fce00078e0a00 */
.L_x_187:
[----:B0-----:R-:W-:-:S06]  /*0ed0*/  IMAD.WIDE.U32 R4, R9, 0x8, R6 ;  /* 0x0000000809047825 */ /* 0x001fcc00078e0006 */
        /* <DEDUP_REMOVED lines=8> */
.L_x_178:
[----:B------:R-:W-:Y:S05]  /*0f60*/  BSYNC.RECONVERGENT B1 ;  /* 0x0000000000017941 */ /* 0x000fea0003800200 */
.L_x_177:
[----:B------:R-:W-:-:S13]  /*0f70*/  ISETP.GE.U32.AND P0, PT, R2, 0x100, PT ;  /* 0x000001000200780c */ /* 0x000fda0003f06070 */
        /* <DEDUP_REMOVED lines=50> */
[----:B------:R-:W1:Y:S04]  /*12a0*/  LDS.128 R12, [UR4+0x10] ;  /* 0x00001004ff0c7984 */ /* 0x000e680008000c00 */
[----:B0-----:R-:W0:Y:S01]  /*12b0*/  LDS.128 R8, [UR4+0x20] ;  /* 0x00002004ff087984 */ /* 0x001e220008000c00 */
[----:B-1----:R-:W-:-:S06]  /*12c0*/  DSETP.GEU.AND P1, PT, R4, R12, PT ;  /* 0x0000000c0400722a */ /* 0x002fcc0003f2e000 */
[----:B------:R-:W-:Y:S02]  /*12d0*/  FSEL R2, R12, R4, !P1 ;  /* 0x000000040c027208 */ /* 0x000fe40004800000 */
[----:B------:R-:W-:Y:S02]  /*12e0*/  FSEL R3, R13, R5, !P1 ;  /* 0x000000050d037208 */ /* 0x000fe40004800000 */
[----:B------:R-:W1:Y:S04]  /*12f0*/  LDS.128 R4, [UR4+0x30] ;  /* 0x00003004ff047984 */ /* 0x000e680008000c00 */
[----:B------:R-:W-:-:S06]  /*1300*/  DSETP.GEU.AND P1, PT, R2, R14, PT ;  /* 0x0000000e0200722a */ /* 0x000fcc0003f2e000 */
[----:B------:R-:W-:Y:S02]  /*1310*/  FSEL R2, R14, R2, !P1 ;  /* 0x000000020e027208 */ /* 0x000fe40004800000 */
[----:B------:R-:W-:-:S06]  /*1320*/  FSEL R3, R15, R3, !P1 ;  /* 0x000000030f037208 */ /* 0x000fcc0004800000 */
[----:B0-----:R-:W-:-:S06]  /*1330*/  DSETP.GEU.AND P1, PT, R2, R8, PT ;  /* 0x000000080200722a */ /* 0x001fcc0003f2e000 */
[----:B------:R-:W-:Y:S02]  /*1340*/  FSEL R8, R8, R2, !P1 ;  /* 0x0000000208087208 */ /* 0x000fe40004800000 */
[----:B------:R-:W-:Y:S02]  /*1350*/  FSEL R9, R9, R3, !P1 ;  /* 0x0000000309097208 */ /* 0x000fe40004800000 */
[----:B------:R-:W0:Y:S04]  /*1360*/  LDS.64 R2, [UR4+0x40] ;  /* 0x00004004ff027984 */ /* 0x000e280008000a00 */
[----:B------:R-:W-:-:S06]  /*1370*/  DSETP.GEU.AND P1, PT, R8, R10, PT ;  /* 0x0000000a0800722a */ /* 0x000fcc0003f2e000 */
[----:B------:R-:W-:Y:S02]  /*1380*/  FSEL R8, R10, R8, !P1 ;  /* 0x000000080a087208 */ /* 0x000fe40004800000 */
[----:B------:R-:W-:-:S06]  /*1390*/  FSEL R9, R11, R9, !P1 ;  /* 0x000000090b097208 */ /* 0x000fcc0004800000 */
[----:B-1----:R-:W-:-:S06]  /*13a0*/  DSETP.GEU.AND P1, PT, R8, R4, PT ;  /* 0x000000040800722a */ /* 0x002fcc0003f2e000 */
        /* <DEDUP_REMOVED lines=9> */
.L_x_188:
[----:B------:R-:W-:-:S04]  /*1440*/  LOP3.LUT R0, R3, 0x3e0, RZ, 0xc0, !PT ;  /* 0x000003e003007812 */ /* 0x000fc800078ec0ff */
[----:B------:R-:W-:Y:S01]  /*1450*/  LOP3.LUT R7, RZ, R0, RZ, 0x33, !PT ;  /* 0x00000000ff077212 */ /* 0x000fe200078e33ff */
[----:B------:R-:W-:Y:S02]  /*1460*/  VIADD R5, R0, 0x20 ;  /* 0x0000002000057836 */ /* 0x000fe40000000000 */
[----:B------:R-:W0:Y:S03]  /*1470*/  S2R R0, SR_LANEID ;  /* 0x0000000000007919 */ /* 0x000e260000000000 */
[----:B------:R-:W-:Y:S01]  /*1480*/  ISETP.GT.U32.AND P0, PT, R5, R2, PT ;  /* 0x000000020500720c */ /* 0x000fe20003f04070 */
[----:B------:R-:W-:-:S05]  /*1490*/  IMAD.IADD R5, R2, 0x1, R7 ;  /* 0x0000000102057824 */ /* 0x000fca00078e0207 */
[----:B------:R-:W-:-:S05]  /*14a0*/  SEL R5, R5, 0x1f, P0 ;  /* 0x0000001f05057807 */ /* 0x000fca0000000000 */
[----:B-----5:R-:W-:Y:S04]  /*14b0*/  SHFL.DOWN PT, R6, R14, 0x1, R5 ;  /* 0x082000000e067989 */ /* 0x020fe800000e0005 */
[----:B------:R-:W1:Y:S01]  /*14c0*/  SHFL.DOWN PT, R7, R15, 0x1, R5 ;  /* 0x082000000f077989 */ /* 0x000e6200000e0005 */
[----:B0-----:R-:W-:Y:S01]  /*14d0*/  ISETP.GE.AND P0, PT, R0, R5, PT ;  /* 0x000000050000720c */ /* 0x001fe20003f06270 */
[----:B-1----:R-:W-:-:S06]  /*14e0*/  DSETP.GEU.AND P1, PT, R14, R6, PT ;  /* 0x000000060e00722a */ /* 0x002fcc0003f2e000 */
        /* <DEDUP_REMOVED lines=47> */
[----:B0-----:R-:W-:Y:S05]  /*17e0*/  @P0 BRA `(.L_x_189) ;  /* 0x0000001c000c0947 */ /* 0x001fea0003800000 */
[----:B------:R-:W0:Y:S01]  /*17f0*/  S2UR UR5, SR_CgaCtaId ;  /* 0x00000000000579c3 */ /* 0x000e220000008800 */
[----:B------:R-:W-:Y:S01]  /*1800*/  UMOV UR4, 0x400 ;  /* 0x0000040000047882 */ /* 0x000fe20000000000 */
[----:B------:R-:W-:Y:S01]  /*1810*/  ISETP.GT.U32.AND P2, PT, R2, 0x20, PT ;  /* 0x000000200200780c */ /* 0x000fe20003f44070 */
[----:B0-----:R-:W-:-:S09]  /*1820*/  ULEA UR4, UR5, UR4, 0x18 ;  /* 0x0000000405047291 */ /* 0x001fd2000f8ec0ff */
[----:B------:R-:W0:Y:S04]  /*1830*/  LDS.128 R12, [UR4+0x10] ;  /* 0x00001004ff0c7984 */ /* 0x000e280008000c00 */
[----:B------:R-:W1:Y:S01]  /*1840*/  LDS.128 R8, [UR4+0x20] ;  /* 0x00002004ff087984 */ /* 0x000e620008000c00 */
[----:B0-----:R-:W-:-:S06]  /*1850*/  DSETP.GEU.AND P1, PT, R4, R12, PT ;  /* 0x0000000c0400722a */ /* 0x001fcc0003f2e000 */
[-C--:B------:R-:W-:Y:S02]  /*1860*/  FSEL R3, R12, R4.reuse, !P1 ;  /* 0x000000040c037208 */ /* 0x080fe40004800000 */
[-C--:B------:R-:W-:Y:S02]  /*1870*/  FSEL R13, R13, R5.reuse, !P1 ;  /* 0x000000050d0d7208 */ /* 0x080fe40004800000 */
[----:B------:R-:W-:Y:S02]  /*1880*/  FSEL R0, R3, R4, P2 ;  /* 0x0000000403007208 */ /* 0x000fe40001000000 */
[C---:B------:R-:W-:Y:S02]  /*1890*/  ISETP.GT.U32.AND P1, PT, R2.reuse, 0x40, PT ;  /* 0x000000400200780c */ /* 0x040fe40003f24070 */
[----:B------:R-:W-:Y:S01]  /*18a0*/  FSEL R13, R13, R5, P2 ;  /* 0x000000050d0d7208 */ /* 0x000fe20001000000 */
[----:B------:R-:W-:Y:S01]  /*18b0*/  IMAD.MOV.U32 R12, RZ, RZ, R0 ;  /* 0x000000ffff0c7224 */ /* 0x000fe200078e0000 */
[----:B------:R-:W-:Y:S01]  /*18c0*/  ISETP.GT.U32.AND P2, PT, R2, 0x60, PT ;  /* 0x000000600200780c */ /* 0x000fe20003f44070 */
[----:B------:R-:W0:Y:S04]  /*18d0*/  LDS.128 R4, [UR4+0x30] ;  /* 0x00003004ff047984 */ /* 0x000e280008000c00 */
[----:B------:R-:W-:-:S06]  /*18e0*/  DSETP.GEU.AND P3, PT, R12, R14, PT ;  /* 0x0000000e0c00722a */ /* 0x000fcc0003f6e000 */
[----:B------:R-:W-:Y:S02]  /*18f0*/  @P1 FSEL R0, R14, R0, !P3 ;  /* 0x000000000e001208 */ /* 0x000fe40005800000 */
[----:B------:R-:W-:Y:S02]  /*1900*/  @P1 FSEL R13, R15, R13, !P3 ;  /* 0x0000000d0f0d1208 */ /* 0x000fe40005800000 */
[----:B------:R-:W-:Y:S01]  /*1910*/  ISETP.GT.U32.AND P1, PT, R2, 0x80, PT ;  /* 0x000000800200780c */ /* 0x000fe20003f24070 */
[----:B------:R-:W-:-:S06]  /*1920*/  IMAD.MOV.U32 R12, RZ, RZ, R0 ;  /* 0x000000ffff0c7224 */ /* 0x000fcc00078e0000 */
[----:B-1----:R-:W-:-:S06]  /*1930*/  DSETP.GEU.AND P3, PT, R12, R8, PT ;  /* 0x000000080c00722a */ /* 0x002fcc0003f6e000 */
[----:B------:R-:W-:Y:S02]  /*1940*/  @P2 FSEL R0, R8, R0, !P3 ;  /* 0x0000000008002208 */ /* 0x000fe40005800000 */
[----:B------:R-:W-:Y:S02]  /*1950*/  @P2 FSEL R13, R9, R13, !P3 ;  /* 0x0000000d090d2208 */ /* 0x000fe40005800000 */
[----:B------:R-:W-:Y:S01]  /*1960*/  ISETP.GT.U32.AND P2, PT, R2, 0xa0, PT ;  /* 0x000000a00200780c */ /* 0x000fe20003f44070 */
[----:B------:R-:W-:Y:S01]  /*1970*/  IMAD.MOV.U32 R12, RZ, RZ, R0 ;  /* 0x000000ffff0c7224 */ /* 0x000fe200078e0000 */
[----:B------:R-:W1:Y:S05]  /*1980*/  LDS.64 R8, [UR4+0x40] ;  /* 0x00004004ff087984 */ /* 0x000e6a0008000a00 */
[----:B------:R-:W-:-:S06]  /*1990*/  DSETP.GEU.AND P3, PT, R12, R10, PT ;  /* 0x0000000a0c00722a */ /* 0x000fcc0003f6e000 */
[----:B------:R-:W-:Y:S02]  /*19a0*/  @P1 FSEL R0, R10, R0, !P3 ;  /* 0x000000000a001208 */ /* 0x000fe40005800000 */
[----:B------:R-:W-:Y:S02]  /*19b0*/  @P1 FSEL R13, R11, R13, !P3 ;  /* 0x0000000d0b0d1208 */ /* 0x000fe40005800000 */
[----:B------:R-:W-:Y:S01]  /*19c0*/  ISETP.GT.U32.AND P1, PT, R2, 0xc0, PT ;  /* 0x000000c00200780c */ /* 0x000fe20003f24070 */
[----:B------:R-:W-:Y:S02]  /*19d0*/  IMAD.MOV.U32 R10, RZ, RZ, R0 ;  /* 0x000000ffff0a7224 */ /* 0x000fe400078e0000 */
[----:B------:R-:W-:-:S06]  /*19e0*/  IMAD.MOV.U32 R11, RZ, RZ, R13 ;  /* 0x000000ffff0b7224 */ /* 0x000fcc00078e000d */
[----:B0-----:R-:W-:-:S06]  /*19f0*/  DSETP.GEU.AND P3, PT, R10, R4, PT ;  /* 0x000000040a00722a */ /* 0x001fcc0003f6e000 */
[----:B------:R-:W-:Y:S02]  /*1a00*/  @P2 FSEL R0, R4, R0, !P3 ;  /* 0x0000000004002208 */ /* 0x000fe40005800000 */
[----:B------:R-:W-:Y:S02]  /*1a10*/  @P2 FSEL R13, R5, R13, !P3 ;  /* 0x0000000d050d2208 */ /* 0x000fe40005800000 */
[----:B------:R-:W-:Y:S01]  /*1a20*/  ISETP.GT.U32.AND P2, PT, R2, 0xe0, PT ;  /* 0x000000e00200780c */ /* 0x000fe20003f44070 */
        /* <DEDUP_REMOVED lines=13> */
.L_x_174:
[----:B------:R-:W0:Y:S01]  /*1b00*/  S2R R0, SR_TID.X ;  /* 0x0000000000007919 */ /* 0x000e220000002100 */
[----:B------:R-:W1:Y:S02]  /*1b10*/  LDCU.64 UR14, c[0x0][0x380] ;  /* 0x00007000ff0e77ac */ /* 0x000e640008000a00 */
[----:B-1----:R-:W-:Y:S02]  /*1b20*/  IMAD.U32 R6, RZ, RZ, UR14 ;  /* 0x0000000eff067e24 */ /* 0x002fe4000f8e00ff */
[----:B------:R-:W-:Y:S02]  /*1b30*/  IMAD.U32 R7, RZ, RZ, UR15 ;  /* 0x0000000fff077e24 */ /* 0x000fe4000f8e00ff */
[----:B0-----:R-:W-:-:S04]  /*1b40*/  VIADD R25, R0, UR6 ;  /* 0x0000000600197c36 */ /* 0x001fc80008000000 */
[----:B------:R-:W-:-:S05]  /*1b50*/  IMAD.WIDE.U32 R24, R25, 0x8, R6 ;  /* 0x0000000819187825 */ /* 0x000fca00078e0006 */
        /* <DEDUP_REMOVED lines=8> */
[----:B------:R-:W-:Y:S01]  /*1be0*/  ISETP.GE.U32.AND P1, PT, R2, UR4, PT ;  /* 0x0000000402007c0c */ /* 0x000fe2000bf26070 */
        /* <DEDUP_REMOVED lines=22> */
[----:B------:R-:W-:Y:S01]  /*1d50*/  ULEA UR11, UR13, UR6, 0xb ;  /* 0x000000060d0b7291 */ /* 0x000fe2000f8e58ff */
[----:B------:R-:W-:Y:S01]  /*1d60*/  VIADD R3, R4, 0xfffff800 ;  /* 0xfffff80004037836 */ /* 0x000fe20000000000 */
[----:B------:R-:W-:Y:S01]  /*1d70*/  LOP3.LUT R5, RZ, R0, RZ, 0x33, !PT ;  /* 0x00000000ff057212 */ /* 0x000fe200078e33ff */
[----:B------:R-:W-:-:S03]  /*1d80*/  UIADD3 UR5, UPT, UPT, UR4, UR6, URZ ;  /* 0x0000000604057290 */ /* 0x000fc6000fffe0ff */
[----:B------:R-:W-:Y:S02]  /*1d90*/  ISETP.LT.U32.AND P0, PT, R3, UR11, PT ;  /* 0x0000000b03007c0c */ /* 0x000fe4000bf01070 */
[----:B------:R-:W-:Y:S01]  /*1da0*/  IADD3 R5, PT, PT, R4, -UR4, R5 ;  /* 0x8000000404057c10 */ /* 0x000fe2000fffe005 */
[----:B------:R-:W-:Y:S01]  /*1db0*/  IMAD.U32 R25, RZ, RZ, UR5 ;  /* 0x00000005ff197e24 */ /* 0x000fe2000f8e00ff */
[----:B------:R-:W-:-:S03]  /*1dc0*/  UMOV UR4, URZ ;  /* 0x000000ff00047c82 */ /* 0x000fc60008000000 */
[----:B------:R-:W-:Y:S01]  /*1dd0*/  VIADD R2, R5, -UR6 ;  /* 0x8000000605027c36 */ /* 0x000fe20008000000 */
[----:B------:R-:W-:Y:S01]  /*1de0*/  UMOV UR6, UR5 ;  /* 0x0000000500067c82 */ /* 0x000fe20008000000 */
[----:B------:R-:W-:-:S04]  /*1df0*/  IADD3 R25, PT, PT, R25, 0x800, R0 ;  /* 0x0000080019197810 */ /* 0x000fc80007ffe000 */
[----:B------:R-:W-:Y:S05]  /*1e00*/  @P0 BRA `(.L_x_191) ;  /* 0x0000000000c40947 */ /* 0x000fea0003800000 */
[----:B------:R-:W0:Y:S01]  /*1e10*/  LDC.64 R6, c[0x0][0x380] ;  /* 0x0000e000ff067b82 */ /* 0x000e220000000a00 */
[----:B------:R-:W1:Y:S01]  /*1e20*/  LDCU.64 UR12, c[0x0][0x3a8] ;  /* 0x00007500ff0c77ac */ /* 0x000e620008000a00 */
[----:B------:R-:W-:Y:S01]  /*1e30*/  NOP ;  /* 0x0000000000007918 */ /* 0x000fe20000000000 */
.L_x_192:
[----:B------:R-:W-:-:S04]  /*1e40*/  VIADD R19, R0, UR11 ;  /* 0x0000000b00137c36 */ /* 0x000fc80008000000 */
[----:B0-----:R-:W-:-:S05]  /*1e50*/  IMAD.WIDE.U32 R18, R19, 0x8, R6 ;  /* 0x0000000813127825 */ /* 0x001fca00078e0006 */
        /* <DEDUP_REMOVED lines=26> */
[----:B-1----:R-:W-:-:S04]  /*2000*/  USHF.L.U32 UR7, UR13, 0xb, URZ ;  /* 0x0000000b0d077899 */ /* 0x002fc800080006ff */
[----:B------:R-:W-:Y:S02]  /*2010*/  UIADD3 UR6, UPT, UPT, UR7, UR6, URZ ;  /* 0x0000000607067290 */ /* 0x000fe4000fffe0ff */
[----:B------:R-:W-:Y:S02]  /*2020*/  VIADD R2, R2, -UR7 ;  /* 0x8000000702027c36 */ /* 0x000fe40008000000 */
[----:B------:R-:W-:Y:S01]  /*2030*/  VIADD R25, R25, UR7 ;  /* 0x0000000719197c36 */ /* 0x000fe20008000000 */
[----:B--2---:R-:W-:-:S06]  /*2040*/  DSETP.GEU.AND P0, PT, R4, R20, PT ;  /* 0x000000140400722a */ /* 0x004fcc0003f0e000 */
[----:B------:R-:W-:Y:S01]  /*2050*/  FSEL R8, R20, R4, !P0 ;  /* 0x0000000414087208 */ /* 0x000fe20004000000 */
[----:B------:R-:W-:Y:S01]  /*2060*/  IMAD.U32 R4, RZ, RZ, UR12 ;  /* 0x0000000cff047e24 */ /* 0x000fe2000f8e00ff */
[----:B------:R-:W-:-:S03]  /*2070*/  FSEL R9, R21, R5, !P0 ;  /* 0x0000000515097208 */ /* 0x000fc60004000000 */
[----:B------:R-:W-:-:S05]  /*2080*/  VIADD R5, R4, -UR11 ;  /* 0x8000000b04057c36 */ /* 0x000fca0008000000 */
[----:B------:R-:W-:Y:S01]  /*2090*/  ISETP.GE.U32.AND P1, PT, R5, UR7, PT ;  /* 0x0000000705007c0c */ /* 0x000fe2000bf26070 */
[----:B------:R-:W-:-:S06]  /*20a0*/  DSETP.GEU.AND P0, PT, R8, R22, PT ;  /* 0x000000160800722a */ /* 0x000fcc0003f0e000 */
[----:B------:R-:W-:Y:S02]  /*20b0*/  FSEL R14, R22, R8, !P0 ;  /* 0x00000008160e7208 */ /* 0x000fe40004000000 */
[----:B------:R-:W-:-:S04]  /*20c0*/  FSEL R15, R23, R9, !P0 ;  /* 0x00000009170f7208 */ /* 0x000fc80004000000 */
[----:B------:R-:W-:Y:S05]  /*20d0*/  @!P1 BRA `(.L_x_190) ;  /* 0x0000000c00a09947 */ /* 0x000fea0003800000 */
[----:B------:R-:W-:Y:S02]  /*20e0*/  ULEA UR11, UR13, UR11, 0xb ;  /* 0x0000000b0d0b7291 */ /* 0x000fe4000f8e58ff */
[----:B------:R-:W-:-:S04]  /*20f0*/  UIADD3 UR4, UPT, UPT, UR4, 0x1, URZ ;  /* 0x0000000104047890 */ /* 0x000fc8000fffe0ff */
[----:B------:R-:W-:-:S13]  /*2100*/  ISETP.LT.U32.AND P0, PT, R3, UR11, PT ;  /* 0x0000000b03007c0c */ /* 0x000fda000bf01070 */
[----:B------:R-:W-:Y:S05]  /*2110*/  @!P0 BRA `(.L_x_192) ;  /* 0xfffffffc00488947 */ /* 0x000fea000383ffff */
.L_x_191:
[----:B------:R-:W-:Y:S01]  /*2120*/  VIADD R3, R4, -UR11 ;  /* 0x8000000b04037c36 */ /* 0x000fe20008000000 */
[----:B------:R-:W-:Y:S04]  /*2130*/  BSSY.RECONVERGENT B1, `(.L_x_190) ;  /* 0x00000e2000017945 */ /* 0x000fe80003800200 */
[----:B------:R-:W-:-:S04]  /*2140*/  ISETP.GE.AND P0, PT, R0, R3, PT ;  /* 0x000000030000720c */ /* 0x000fc80003f06270 */
[----:B------:R-:W-:-:S13]  /*2150*/  ISETP.LE.U32.OR P0, PT, R4, UR11, P0 ;  /* 0x0000000b04007c0c */ /* 0x000fda0008703470 */
[----:B------:R-:W-:Y:S05]  /*2160*/  @P0 BRA `(.L_x_193) ;  /* 0x0000000c00780947 */ /* 0x000fea0003800000 */
[----:B------:R-:W-:Y:S01]  /*2170*/  UIMAD UR7, UR4, UR13, URZ ;  /* 0x0000000d040772a4 */ /* 0x000fe2000f8e02ff */
[----:B------:R-:W-:Y:S01]  /*2180*/  LOP3.LUT R3, RZ, R0, RZ, 0x33, !PT ;  /* 0x00000000ff037212 */ /* 0x000fe200078e33ff */
[----:B------:R-:W-:Y:S03]  /*2190*/  BSSY.RECONVERGENT B2, `(.L_x_194) ;  /* 0x0000074000027945 */ /* 0x000fe60003800200 */
[----:B------:R-:W-:Y:S01]  /*21a0*/  IADD3 R4, PT, PT, R4, -UR5, R3 ;  /* 0x8000000504047c10 */ /* 0x000fe2000fffe003 */
[----:B------:R-:W-:-:S04]  /*21b0*/  IMAD.U32 R3, RZ, RZ, UR7 ;  /* 0x00000007ff037e24 */ /* 0x000fc8000f8e00ff */
[----:B------:R-:W-:Y:S02]  /*21c0*/  IMAD R4, R3, -0x800, R4 ;  /* 0xfffff80003047824 */ /* 0x000fe400078e0204 */
[----:B------:R-:W-:-:S03]  /*21d0*/  IMAD.MOV.U32 R3, RZ, RZ, R0 ;  /* 0x000000ffff037224 */ /* 0x000fc600078e0000 */
[C---:B------:R-:W-:Y:S02]  /*21e0*/  ISETP.GE.U32.AND P0, PT, R4.reuse, 0xf00, PT ;  /* 0x00000f000400780c */ /* 0x040fe40003f06070 */
[----:B------:R-:W-:-:S04]  /*21f0*/  LEA.HI R4, R4, 0x1, RZ, 0x18 ;  /* 0x0000000104047811 */ /* 0x000fc800078fc0ff */
[----:B------:R-:W-:-:S07]  /*2200*/  LOP3.LUT R5, R4, 0xf, RZ, 0xc0, !PT ;  /* 0x0000000f04057812 */ /* 0x000fce00078ec0ff */
[----:B------:R-:W-:Y:S05]  /*2210*/  @!P0 BRA `(.L_x_195) ;  /* 0x0000000400ac8947 */ /* 0x000fea0003800000 */
[----:B------:R-:W-:Y:S01]  /*2220*/  LEA.HI R3, R2, 0x1, RZ, 0x18 ;  /* 0x0000000102037811 */ /* 0x000fe200078fc0ff */
[----:B------:R-:W-:Y:S03]  /*2230*/  BSSY.RECONVERGENT B3, `(.L_x_196) ;  /* 0x0000068000037945 */ /* 0x000fe60003800200 */
[----:B------:R-:W-:Y:S02]  /*2240*/  LOP3.LUT R24, R3, 0x1fffff0, RZ, 0xc0, !PT ;  /* 0x01fffff003187812 */ /* 0x000fe400078ec0ff */
[----:B------:R-:W-:-:S03]  /*2250*/  LOP3.LUT R3, R0, 0x800, RZ, 0xfc, !PT ;  /* 0x0000080000037812 */ /* 0x000fc600078efcff */
[----:B------:R-:W-:-:S07]  /*2260*/  IMAD.MOV R24, RZ, RZ, -R24 ;  /* 0x000000ffff187224 */ /* 0x000fce00078e0a18 */
.L_x_197:
[----:B------:R-:W-:-:S04]  /*2270*/  VIADD R9, R25, 0xfffff800 ;  /* 0xfffff80019097836 */ /* 0x000fc80000000000 */
[----:B------:R-:W-:-:S06]  /*2280*/  IMAD.WIDE.U32 R8, R9, 0x8, R6 ;  /* 0x0000000809087825 */ /* 0x000fcc00078e0006 */
[----:B------:R-:W2:Y:S01]  /*2290*/  LDG.E.64 R8, desc[UR8][R8.64] ;  /* 0x0000000808087981 */ /* 0x000ea2000c1e1b00 */
[----:B------:R-:W-:-:S04]  /*22a0*/  VIADD R23, R25, 0xfffff900 ;  /* 0xfffff90019177836 */ /* 0x000fc80000000000 */
        /* <DEDUP_REMOVED lines=8> */
[----:B------:R-:W5:Y:S02]  /*2330*/  LDG.E.64 R18, desc[UR8][R18.64] ;  /* 0x0000000812127981 */ /* 0x000f64000c1e1b00 */
[----:B------:R-:W-:-:S04]  /*2340*/  IMAD.WIDE.U32 R16, R17, 0x8, R6 ;  /* 0x0000000811107825 */ /* 0x000fc800078e0006 */
[----:B------:R-:W-:Y:S02]  /*2350*/  VIADD R13, R25, 0xfffffd00 ;  /* 0xfffffd00190d7836 */ /* 0x000fe40000000000 */
[----:B------:R-:W5:Y:S02]  /*2360*/  LDG.E.64 R16, desc[UR8][R16.64] ;  /* 0x0000000810107981 */ /* 0x000f64000c1e1b00 */
[----:B------:R-:W-:-:S04]  /*2370*/  IMAD.WIDE.U32 R12, R13, 0x8, R6 ;  /* 0x000000080d0c7825 */ /* 0x000fc800078e0006 */
[----:B------:R-:W-:Y:S02]  /*2380*/  VIADD R11, R25, 0xfffffe00 ;  /* 0xfffffe00190b7836 */ /* 0x000fe40000000000 */
[----:B------:R-:W5:Y:S02]  /*2390*/  LDG.E.64 R12, desc[UR8][R12.64] ;  /* 0x000000080c0c7981 */ /* 0x000f64000c1e1b00 */
[----:B------:R-:W-:-:S06]  /*23a0*/  IMAD.WIDE.U32 R10, R11, 0x8, R6 ;  /* 0x000000080b0a7825 */ /* 0x000fcc00078e0006 */
[----:B------:R-:W5:Y:S01]  /*23b0*/  LDG.E.64 R10, desc[UR8][R10.64] ;  /* 0x000000080a0a7981 */ /* 0x000f62000c1e1b00 */
[----:B--2---:R-:W-:-:S06]  /*23c0*/  DSETP.GEU.AND P0, PT, R14, R8, PT ;  /* 0x000000080e00722a */ /* 0x004fcc0003f0e000 */
[----:B------:R-:W-:Y:S01]  /*23d0*/  FSEL R15, R9, R15, !P0 ;  /* 0x0000000f090f7208 */ /* 0x000fe20004000000 */
[----:B------:R-:W-:Y:S01]  /*23e0*/  VIADD R9, R25, 0xffffff00 ;  /* 0xffffff0019097836 */ /* 0x000fe20000000000 */
[----:B------:R-:W-:-:S03]  /*23f0*/  FSEL R14, R8, R14, !P0 ;  /* 0x0000000e080e7208 */ /* 0x000fc60004000000 */
[----:B------:R-:W-:-:S03]  /*2400*/  IMAD.WIDE.U32 R8, R9, 0x8, R6 ;  /* 0x0000000809087825 */ /* 0x000fc600078e0006 */
[----:B---3--:R-:W-:-:S03]  /*2410*/  DSETP.GEU.AND P0, PT, R14, R22, PT ;  /* 0x000000160e00722a */ /* 0x008fc60003f0e000 */
[----:B------:R-:W2:Y:S03]  /*2420*/  LDG.E.64 R8, desc[UR8][R8.64] ;  /* 0x0000000808087981 */ /* 0x000ea6000c1e1b00 */
[----:B------:R-:W-:Y:S02]  /*2430*/  FSEL R14, R22, R14, !P0 ;  /* 0x0000000e160e7208 */ /* 0x000fe40004000000 */
[----:B------:R-:W-:Y:S01]  /*2440*/  FSEL R15, R23, R15, !P0 ;  /* 0x0000000f170f7208 */ /* 0x000fe20004000000 */
[----:B------:R-:W-:-:S06]  /*2450*/  IMAD.WIDE.U32 R22, R25, 0x8, R6 ;  /* 0x0000000819167825 */ /* 0x000fcc00078e0006 */
[----:B------:R-:W3:Y:S01]  /*2460*/  LDG.E.64 R22, desc[UR8][R22.64] ;  /* 0x0000000816167981 */ /* 0x000ee2000c1e1b00 */
[----:B----4-:R-:W-:-:S06]  /*2470*/  DSETP.GEU.AND P0, PT, R14, R20, PT ;  /* 0x000000140e00722a */ /* 0x010fcc0003f0e000 */
[----:B------:R-:W-:Y:S02]  /*2480*/  FSEL R14, R20, R14, !P0 ;  /* 0x0000000e140e7208 */ /* 0x000fe40004000000 */
[----:B------:R-:W-:Y:S01]  /*2490*/  FSEL R15, R21, R15, !P0 ;  /* 0x0000000f150f7208 */ /* 0x000fe20004000000 */
[----:B------:R-:W-:-:S04]  /*24a0*/  VIADD R21, R25, 0x100 ;  /* 0x0000010019157836 */ /* 0x000fc80000000000 */
[----:B------:R-:W-:Y:S01]  /*24b0*/  IMAD.WIDE.U32 R20, R21, 0x8, R6 ;  /* 0x0000000815147825 */ /* 0x000fe200078e0006 */
[----:B-----5:R-:W-:-:S05]  /*24c0*/  DSETP.GEU.AND P0, PT, R14, R18, PT ;  /* 0x000000120e00722a */ /* 0x020fca0003f0e000 */
[----:B------:R-:W4:Y:S01]  /*24d0*/  LDG.E.64 R20, desc[UR8][R20.64] ;  /* 0x0000000814147981 */ /* 0x000f22000c1e1b00 */
[----:B------:R-:W-:Y:S02]  /*24e0*/  FSEL R14, R18, R14, !P0 ;  /* 0x0000000e120e7208 */ /* 0x000fe40004000000 */
[----:B------:R-:W-:Y:S01]  /*24f0*/  FSEL R15, R19, R15, !P0 ;  /* 0x0000000f130f7208 */ /* 0x000fe20004000000 */
[----:B------:R-:W-:-:S04]  /*2500*/  VIADD R19, R25, 0x200 ;  /* 0x0000020019137836 */ /* 0x000fc80000000000 */
[----:B------:R-:W-:Y:S01]  /*2510*/  IMAD.WIDE.U32 R18, R19, 0x8, R6 ;  /* 0x0000000813127825 */ /* 0x000fe200078e0006 */
[----:B------:R-:W-:-:S05]  /*2520*/  DSETP.GEU.AND P0, PT, R14, R16, PT ;  /* 0x000000100e00722a */ /* 0x000fca0003f0e000 */
[----:B------:R-:W5:Y:S01]  /*2530*/  LDG.E.64 R18, desc[UR8][R18.64] ;  /* 0x0000000812127981 */ /* 0x000f62000c1e1b00 */
        /* <DEDUP_REMOVED lines=15> */
[----:B------:R-:W-:-:S06]  /*2630*/  IMAD.WIDE.U32 R12, R13, 0x8, R6 ;  /* 0x000000080d0c7825 */ /* 0x000fcc00078e0006 */
[----:B------:R-:W5:Y:S01]  /*2640*/  LDG.E.64 R12, desc[UR8][R12.64] ;  /* 0x000000080c0c7981 */ /* 0x000f62000c1e1b00 */
        /* <DEDUP_REMOVED lines=39> */
.L_x_196:
[----:B------:R-:W-:-:S07]  /*28c0*/  VIADD R3, R3, 0xfffff800 ;  /* 0xfffff80003037836 */ /* 0x000fce0000000000 */
.L_x_195:
[----:B------:R-:W-:Y:S05]  /*28d0*/  BSYNC.RECONVERGENT B2 ;  /* 0x0000000000027941 */ /* 0x000fea0003800200 */
.L_x_194:
[----:B------:R-:W-:-:S13]  /*28e0*/  ISETP.NE.AND P0, PT, R5, RZ, PT ;  /* 0x000000ff0500720c */ /* 0x000fda0003f05270 */
[----:B------:R-:W-:Y:S05]  /*28f0*/  @!P0 BRA `(.L_x_193) ;  /* 0x0000000400948947 */ /* 0x000fea0003800000 */
[----:B------:R-:W-:Y:S01]  /*2900*/  ISETP.GE.U32.AND P1, PT, R5, 0x8, PT ;  /* 0x000000080500780c */ /* 0x000fe20003f26070 */
[----:B------:R-:W-:Y:S01]  /*2910*/  BSSY.RECONVERGENT B2, `(.L_x_198) ;  /* 0x0000035000027945 */ /* 0x000fe20003800200 */
[----:B------:R-:W-:-:S04]  /*2920*/  LOP3.LUT R26, R4, 0x7, RZ, 0xc0, !PT ;  /* 0x00000007041a7812 */ /* 0x000fc800078ec0ff */
[----:B------:R-:W-:-:S07]  /*2930*/  ISETP.NE.AND P0, PT, R26, RZ, PT ;  /* 0x000000ff1a00720c */ /* 0x000fce0003f05270 */
[----:B------:R-:W-:Y:S06]  /*2940*/  @!P1 BRA `(.L_x_199) ;  /* 0x0000000000c49947 */ /* 0x000fec0003800000 */
[----:B------:R-:W-:-:S04]  /*2950*/  VIADD R5, R3, UR11 ;  /* 0x0000000b03057c36 */ /* 0x000fc80008000000 */
[----:B------:R-:W-:-:S04]  /*2960*/  IMAD.WIDE.U32 R8, R5, 0x8, R6 ;  /* 0x0000000805087825 */ /* 0x000fc800078e0006 */
[----:B------:R-:W-:Y:S02]  /*2970*/  VIADD R11, R5, 0x100 ;  /* 0x00000100050b7836 */ /* 0x000fe40000000000 */
[----:B------:R-:W2:Y:S02]  /*2980*/  LDG.E.64 R8, desc[UR8][R8.64] ;  /* 0x0000000808087981 */ /* 0x000ea4000c1e1b00 */
        /* <DEDUP_REMOVED lines=45> */
.L_x_199:
[----:B------:R-:W-:Y:S05]  /*2c60*/  BSYNC.RECONVERGENT B2 ;  /* 0x0000000000027941 */ /* 0x000fea0003800200 */
.L_x_198:
[----:B------:R-:W-:Y:S05]  /*2c70*/  @!P0 BRA `(.L_x_193) ;  /* 0x0000000000b48947 */ /* 0x000fea0003800000 */
[----:B------:R-:W-:Y:S01]  /*2c80*/  ISETP.GE.U32.AND P1, PT, R26, 0x4, PT ;  /* 0x000000041a00780c */ /* 0x000fe20003f26070 */
[----:B------:R-:W-:Y:S01]  /*2c90*/  BSSY.RECONVERGENT B2, `(.L_x_200) ;  /* 0x000001c000027945 */ /* 0x000fe20003800200 */
[----:B------:R-:W-:-:S11]  /*2ca0*/  LOP3.LUT P0, RZ, R4, 0x3, RZ, 0xc0, !PT ;  /* 0x0000000304ff7812 */ /* 0x000fd6000780c0ff */
[----:B------:R-:W-:Y:S05]  /*2cb0*/  @!P1 BRA `(.L_x_201) ;  /* 0x0000000000649947 */ /* 0x000fea0003800000 */
        /* <DEDUP_REMOVED lines=25> */
.L_x_201:
[----:B------:R-:W-:Y:S05]  /*2e50*/  BSYNC.RECONVERGENT B2 ;  /* 0x0000000000027941 */ /* 0x000fea0003800200 */
.L_x_200:
[----:B------:R-:W-:Y:S05]  /*2e60*/  @!P0 BRA `(.L_x_193) ;  /* 0x0000000000388947 */ /* 0x000fea0003800000 */
[----:B------:R-:W-:Y:S01]  /*2e70*/  LOP3.LUT R2, R2, 0xffff, RZ, 0xc0, !PT ;  /* 0x0000ffff02027812 */ /* 0x000fe200078ec0ff */
[----:B------:R-:W-:-:S03]  /*2e80*/  VIADD R5, R3, UR6 ;  /* 0x0000000603057c36 */ /* 0x000fc60008000000 */
[----:B------:R-:W-:-:S04]  /*2e90*/  LEA.HI R2, R2, 0x1, RZ, 0x18 ;  /* 0x0000000102027811 */ /* 0x000fc800078fc0ff */
[----:B------:R-:W-:-:S05]  /*2ea0*/  LOP3.LUT R2, R2, 0x3, RZ, 0xc0, !PT ;  /* 0x0000000302027812 */ /* 0x000fca00078ec0ff */
[----:B------:R-:W-:-:S07]  /*2eb0*/  IMAD.MOV R4, RZ, RZ, -R2 ;  /* 0x000000ffff047224 */ /* 0x000fce00078e0a02 */
.L_x_202:
[----:B------:R-:W-:-:S06]  /*2ec0*/  IMAD.WIDE.U32 R2, R5, 0x8, R6 ;  /* 0x0000000805027825 */ /* 0x000fcc00078e0006 */
[----:B------:R-:W2:Y:S01]  /*2ed0*/  LDG.E.64 R2, desc[UR8][R2.64] ;  /* 0x0000000802027981 */ /* 0x000ea2000c1e1b00 */
[----:B------:R-:W-:Y:S02]  /*2ee0*/  VIADD R4, R4, 0x1 ;  /* 0x0000000104047836 */ /* 0x000fe40000000000 */
[----:B------:R-:W-:Y:S01]  /*2ef0*/  VIADD R5, R5, 0x100 ;  /* 0x0000010005057836 */ /* 0x000fe20000000000 */
[----:B--2---:R-:W-:-:S06]  /*2f00*/  DSETP.GEU.AND P0, PT, R14, R2, PT ;  /* 0x000000020e00722a */ /* 0x004fcc0003f0e000 */
[----:B------:R-:W-:Y:S02]  /*2f10*/  FSEL R14, R2, R14, !P0 ;  /* 0x0000000e020e7208 */ /* 0x000fe40004000000 */
[----:B------:R-:W-:Y:S02]  /*2f20*/  FSEL R15, R3, R15, !P0 ;  /* 0x0000000f030f7208 */ /* 0x000fe40004000000 */
[----:B------:R-:W-:-:S13]  /*2f30*/  ISETP.NE.AND P0, PT, R4, RZ, PT ;  /* 0x000000ff0400720c */ /* 0x000fda0003f05270 */
[----:B------:R-:W-:Y:S05]  /*2f40*/  @P0 BRA `(.L_x_202) ;  /* 0xfffffffc00dc0947 */ /* 0x000fea000383ffff */
.L_x_193:
[----:B------:R-:W-:Y:S05]  /*2f50*/  BSYNC.RECONVERGENT B1 ;  /* 0x0000000000017941 */ /* 0x000fea0003800200 */
.L_x_190:
        /* <DEDUP_REMOVED lines=43> */
[----:B------:R-:W-:-:S03]  /*3210*/  FSEL R3, R3, R5, P1 ;  /* 0x0000000503037208 */ /* 0x000fc60000800000 */
[----:B0-----:R-:W-:Y:S02]  /*3220*/  IMAD.MOV.U32 R4, RZ, RZ, R2 ;  /* 0x000000ffff047224 */ /* 0x001fe400078e0002 */
[----:B------:R-:W-:Y:S01]  /*3230*/  IMAD.MOV.U32 R5, RZ, RZ, R3 ;  /* 0x000000ffff057224 */ /* 0x000fe200078e0003 */
[----:B------:R-:W-:Y:S06]  /*3240*/  BAR.SYNC.DEFER_BLOCKING 0x0 ;  /* 0x0000000000007b1d */ /* 0x000fec0000010000 */
[----:B------:R-:W-:Y:S05]  /*3250*/  @P0 BRA `(.L_x_189) ;  /* 0x0000000000700947 */ /* 0x000fea0003800000 */
[----:B------:R-:W0:Y:S01]  /*3260*/  S2UR UR5, SR_CgaCtaId ;  /* 0x00000000000579c3 */ /* 0x000e220000008800 */
[----:B------:R-:W-:Y:S02]  /*3270*/  UMOV UR4, 0x400 ;  /* 0x0000040000047882 */ /* 0x000fe40000000000 */
[----:B0-----:R-:W-:-:S09]  /*3280*/  ULEA UR4, UR5, UR4, 0x18 ;  /* 0x0000000405047291 */ /* 0x001fd2000f8ec0ff */
[----:B------:R-:W0:Y:S04]  /*3290*/  LDS.128 R12, [UR4+0x10] ;  /* 0x00001004ff0c7984 */ /* 0x000e280008000c00 */
        /* <DEDUP_REMOVED lines=24> */
.L_x_189:
[----:B------:R-:W-:Y:S05]  /*3420*/  BSYNC.RECONVERGENT B0 ;  /* 0x0000000000007941 */ /* 0x000fea0003800200 */
.L_x_173:
[----:B------:R-:W-:Y:S05]  /*3430*/  @P0 EXIT ;  /* 0x000000000000094d */ /* 0x000fea0003800000 */
[----:B------:R-:W1:Y:S02]  /*3440*/  LDCU.64 UR4, c[0x0][0x388] ;  /* 0x00007100ff0477ac */ /* 0x000e640008000a00 */
[----:B-1----:R-:W-:-:S06]  /*3450*/  UIMAD.WIDE.U32 UR4, UR10, 0x8, UR4 ;  /* 0x000000080a0478a5 */ /* 0x002fcc000f8e0004 */
[----:B------:R-:W-:Y:S02]  /*3460*/  IMAD.U32 R2, RZ, RZ, UR4 ;  /* 0x00000004ff027e24 */ /* 0x000fe4000f8e00ff */
[----:B------:R-:W-:-:S05]  /*3470*/  IMAD.U32 R3, RZ, RZ, UR5 ;  /* 0x00000005ff037e24 */ /* 0x000fca000f8e00ff */
[----:B------:R-:W-:Y:S01]  /*3480*/  STG.E.64 desc[UR8][R2.64], R4 ;  /* 0x0000000402007986 */ /* 0x000fe2000c101b08 */
[----:B------:R-:W-:Y:S05]  /*3490*/  EXIT ;  /* 0x000000000000794d */ /* 0x000fea0003800000 */
.L_x_203:
        /* <DEDUP_REMOVED lines=14> */
.L_x_251:


//--------------------- .text._ZN3cub18CUB_300001_SM_10006detail6reduce28DeviceReduceSingleTileKernelINS2_10policy_hubIdjN4cuda3__47maximumIdEEE10Policy1000EN6thrust24THRUST_300001_SM_1000_NS6detail15normal_iteratorINSC_10device_ptrIdEEEEPdjS8_ddNS5_3std3__410__identityEEEvT0_T1_T2_T3_T4_T6_ --------------------------
	.section	.text._ZN3cub18CUB_300001_SM_10006detail6reduce28DeviceReduceSingleTileKernelINS2_10policy_hubIdjN4cuda3__47maximumIdEEE10Policy1000EN6thrust24THRUST_300001_SM_1000_NS6detail15normal_iteratorINSC_10device_ptrIdEEEEPdjS8_ddNS5_3std3__410__identityEEEvT0_T1_T2_T3_T4_T6_,"ax",@progbits
	.align	128
        .global         _ZN3cub18CUB_300001_SM_10006detail6reduce28DeviceReduceSingleTileKernelINS2_10policy_hubIdjN4cuda3__47maximumIdEEE10Policy1000EN6thrust24THRUST_300001_SM_1000_NS6detail15normal_iteratorINSC_10device_ptrIdEEEEPdjS8_ddNS5_3std3__410__identityEEEvT0_T1_T2_T3_T4_T6_
        .type           _ZN3cub18CUB_300001_SM_10006detail6reduce28DeviceReduceSingleTileKernelINS2_10policy_hubIdjN4cuda3__47maximumIdEEE10Policy1000EN6thrust24THRUST_300001_SM_1000_NS6detail15normal_iteratorINSC_10device_ptrIdEEEEPdjS8_ddNS5_3std3__410__identityEEEvT0_T1_T2_T3_T4_T6_,@function
        .size           _ZN3cub18CUB_300001_SM_10006detail6reduce28DeviceReduceSingleTileKernelINS2_10policy_hubIdjN4cuda3__47maximumIdEEE10Policy1000EN6thrust24THRUST_300001_SM_1000_NS6detail15normal_iteratorINSC_10device_ptrIdEEEEPdjS8_ddNS5_3std3__410__identityEEEvT0_T1_T2_T3_T4_T6_,(.L_x_252 - _ZN3cub18CUB_300001_SM_10006detail6reduce28DeviceReduceSingleTileKernelINS2_10policy_hubIdjN4cuda3__47maximumIdEEE10Policy1000EN6thrust24THRUST_300001_SM_1000_NS6detail15normal_iteratorINSC_10device_ptrIdEEEEPdjS8_ddNS5_3std3__410__identityEEEvT0_T1_T2_T3_T4_T6_)
        .other          _ZN3cub18CUB_300001_SM_10006detail6reduce28DeviceReduceSingleTileKernelINS2_10policy_hubIdjN4cuda3__47maximumIdEEE10Policy1000EN6thrust24THRUST_300001_SM_1000_NS6detail15normal_iteratorINSC_10device_ptrIdEEEEPdjS8_ddNS5_3std3__410__identityEEEvT0_T1_T2_T3_T4_T6_,@"STO_CUDA_ENTRY STV_DEFAULT"
_ZN3cub18CUB_300001_SM_10006detail6reduce28DeviceReduceSingleTileKernelINS2_10policy_hubIdjN4cuda3__47maximumIdEEE10Policy1000EN6thrust24THRUST_300001_SM_1000_NS6detail15normal_iteratorINSC_10device_ptrIdEEEEPdjS8_ddNS5_3std3__410__identityEEEvT0_T1_T2_T3_T4_T6_:
.text._ZN3cub18CUB_300001_SM_10006detail6reduce28DeviceReduceSingleTileKernelINS2_10policy_hubIdjN4cuda3__47maximumIdEEE10Policy1000EN6thrust24THRUST_300001_SM_1000_NS6detail15normal_iteratorINSC_10device_ptrIdEEEEPdjS8_ddNS5_3std3__410__identityEEEvT0_T1_T2_T3_T4_T6_:
        /* <DEDUP_REMOVED lines=13> */
.L_x_204:
[----:B------:R-:W-:Y:S01]  /*00d0*/  ISETP.GT.U32.AND P0, PT, R2, 0x7ff, PT ;  /* 0x000007ff0200780c */ /* 0x000fe20003f04070 */
[----:B------:R-:W-:-:S12]  /*00e0*/  BSSY.RECONVERGENT B0, `(.L_x_205) ;  /* 0x00002f1000007945 */ /* 0x000fd80003800200 */
        /* <DEDUP_REMOVED lines=11> */
.L_x_208:
[----:B------:R-:W-:Y:S05]  /*01a0*/  BSYNC.RECONVERGENT B1 ;  /* 0x0000000000017941 */ /* 0x000fea0003800200 */
.L_x_207:
        /* <DEDUP_REMOVED lines=17> */
.L_x_213:
        /* <DEDUP_REMOVED lines=70> */
.L_x_212:
[----:B------:R-:W-:Y:S05]  /*0720*/  BSYNC.RECONVERGENT B2 ;  /* 0x0000000000027941 */ /* 0x000fea0003800200 */
.L_x_211:
[----:B------:R-:W-:Y:S05]  /*0730*/  @!P0 BRA `(.L_x_210) ;  /* 0x0000000400508947 */ /* 0x000fea0003800000 */
[----:B------:R-:W-:Y:S01]  /*0740*/  ISETP.GE.U32.AND P1, PT, R42, 0x8, PT ;  /* 0x000000082a00780c */ /* 0x000fe20003f26070 */
[----:B------:R-:W-:Y:S01]  /*0750*/  BSSY.RECONVERGENT B2, `(.L_x_214) ;  /* 0x0000027000027945 */ /* 0x000fe20003800200 */
[----:B------:R-:W-:-:S04]  /*0760*/  LOP3.LUT R22, R40, 0x7, RZ, 0xc0, !PT ;  /* 0x0000000728167812 */ /* 0x000fc800078ec0ff */
[----:B------:R-:W-:-:S07]  /*0770*/  ISETP.NE.AND P0, PT, R22, RZ, PT ;  /* 0x000000ff1600720c */ /* 0x000fce0003f05270 */
[----:B------:R-:W-:Y:S06]  /*0780*/  @!P1 BRA `(.L_x_215) ;  /* 0x00000000008c9947 */ /* 0x000fec0003800000 */
[----:B------:R-:W0:Y:S02]  /*0790*/  LDC.64 R4, c[0x0][0x380] ;  /* 0x0000e000ff047b82 */ /* 0x000e240000000a00 */
[----:B0-----:R-:W-:-:S05]  /*07a0*/  IMAD.WIDE.U32 R20, R41, 0x8, R4 ;  /* 0x0000000829147825 */ /* 0x001fca00078e0004 */
        /* <DEDUP_REMOVED lines=33> */
.L_x_215:
[----:B------:R-:W-:Y:S05]  /*09c0*/  BSYNC.RECONVERGENT B2 ;  /* 0x0000000000027941 */ /* 0x000fea0003800200 */
.L_x_214:
        /* <DEDUP_REMOVED lines=25> */
.L_x_217:
[----:B------:R-:W-:Y:S05]  /*0b60*/  BSYNC.RECONVERGENT B2 ;  /* 0x0000000000027941 */ /* 0x000fea0003800200 */
.L_x_216:
[----:B------:R-:W-:Y:S05]  /*0b70*/  @!P0 BRA `(.L_x_210) ;  /* 0x0000000000408947 */ /* 0x000fea0003800000 */
[----:B------:R-:W0:Y:S01]  /*0b80*/  LDC.64 R4, c[0x0][0x380] ;  /* 0x0000e000ff047b82 */ /* 0x000e220000000a00 */
[----:B------:R-:W-:Y:S02]  /*0b90*/  IMAD.MOV R0, RZ, RZ, -R0 ;  /* 0x000000ffff007224 */ /* 0x000fe400078e0a00 */
[----:B0-----:R-:W-:-:S04]  /*0ba0*/  IMAD.WIDE.U32 R4, R41, 0x8, R4 ;  /* 0x0000000829047825 */ /* 0x001fc800078e0004 */
[----:B------:R-:W-:Y:S02]  /*0bb0*/  IMAD.MOV.U32 R6, RZ, RZ, R4 ;  /* 0x000000ffff067224 */ /* 0x000fe400078e0004 */
[----:B------:R-:W-:-:S07]  /*0bc0*/  IMAD.MOV.U32 R7, RZ, RZ, R5 ;  /* 0x000000ffff077224 */ /* 0x000fce00078e0005 */
.L_x_218:
[----:B------:R-:W-:Y:S02]  /*0bd0*/  IMAD.MOV.U32 R4, RZ, RZ, R6 ;  /* 0x000000ffff047224 */ /* 0x000fe400078e0006 */
[----:B------:R-:W-:-:S06]  /*0be0*/  IMAD.MOV.U32 R5, RZ, RZ, R7 ;  /* 0x000000ffff057224 */ /* 0x000fcc00078e0007 */
[----:B------:R-:W2:Y:S01]  /*0bf0*/  LDG.E.64 R4, desc[UR6][R4.64] ;  /* 0x0000000604047981 */ /* 0x000ea2000c1e1b00 */
[----:B------:R-:W-:Y:S01]  /*0c00*/  VIADD R0, R0, 0x1 ;  /* 0x0000000100007836 */ /* 0x000fe20000000000 */
[----:B------:R-:W-:-:S04]  /*0c10*/  IADD3 R6, P2, PT, R6, 0x800, RZ ;  /* 0x0000080006067810 */ /* 0x000fc80007f5e0ff */
[----:B------:R-:W-:Y:S01]  /*0c20*/  ISETP.NE.AND P1, PT, R0, RZ, PT ;  /* 0x000000ff0000720c */ /* 0x000fe20003f25270 */
[----:B------:R-:W-:Y:S01]  /*0c30*/  IMAD.X R7, RZ, RZ, R7, P2 ;  /* 0x000000ffff077224 */ /* 0x000fe200010e0607 */
[----:B--2--5:R-:W-:-:S06]  /*0c40*/  DSETP.GEU.AND P0, PT, R36, R4, PT ;  /* 0x000000042400722a */ /* 0x024fcc0003f0e000 */
[----:B------:R-:W-:Y:S02]  /*0c50*/  FSEL R36, R4, R36, !P0 ;  /* 0x0000002404247208 */ /* 0x000fe40004000000 */
[----:B------:R-:W-:-:S03]  /*0c60*/  FSEL R37, R5, R37, !P0 ;  /* 0x0000002505257208 */ /* 0x000fc60004000000 */
[----:B------:R-:W-:Y:S05]  /*0c70*/  @P1 BRA `(.L_x_218) ;  /* 0xfffffffc00d41947 */ /* 0x000fea000383ffff */
.L_x_210:
[----:B------:R-:W-:Y:S05]  /*0c80*/  BSYNC.RECONVERGENT B1 ;  /* 0x0000000000017941 */ /* 0x000fea0003800200 */
.L_x_209:
        /* <DEDUP_REMOVED lines=85> */
.L_x_219:
        /* <DEDUP_REMOVED lines=18> */
[----:B------:R-:W-:-:S03]  /*1300*/  VIADD R0, R8, 0x4 ;  /* 0x0000000408007836 */ /* 0x000fc60000000000 */
[----:B------:R-:W0:Y:S02]  /*1310*/  SHFL.DOWN PT, R5, R7, 0x2, R9 ;  /* 0x0840000007057989 */ /* 0x000e2400000e0009 */
[----:B0-----:R-:W-:-:S06]  /*1320*/  DSETP.GEU.AND P1, PT, R6, R4, PT ;  /* 0x000000040600722a */ /* 0x001fcc0003f2e000 */
[----:B------:R-:W-:Y:S02]  /*1330*/  @!P0 FSEL R6, R4, R6, !P1 ;  /* 0x0000000604068208 */ /* 0x000fe40004800000 */
[----:B------:R-:W-:Y:S02]  /*1340*/  @!P0 FSEL R7, R5, R7, !P1 ;  /* 0x0000000705078208 */ /* 0x000fe40004800000 */
        /* <DEDUP_REMOVED lines=9> */
[C---:B------:R-:W-:Y:S01]  /*13e0*/  ISETP.NE.AND P0, PT, R8.reuse, RZ, PT ;  /* 0x000000ff0800720c */ /* 0x040fe20003f05270 */
[----:B------:R-:W-:Y:S02]  /*13f0*/  VIADD R0, R8, 0x10 ;  /* 0x0000001008007836 */ /* 0x000fe40000000000 */
[----:B------:R-:W0:Y:S10]  /*1400*/  SHFL.DOWN PT, R5, R7, 0x8, R9 ;  /* 0x0900000007057989 */ /* 0x000e3400000e0009 */
[----:B------:R-:W1:Y:S01]  /*1410*/  @!P0 S2R R11, SR_CgaCtaId ;  /* 0x00000000000b8919 */ /* 0x000e620000008800 */
[----:B------:R-:W-:Y:S01]  /*1420*/  @!P0 MOV R8, 0x400 ;  /* 0x0000040000088802 */ /* 0x000fe20000000f00 */
[----:B0-----:R-:W-:-:S06]  /*1430*/  DSETP.GEU.AND P2, PT, R6, R4, PT ;  /* 0x000000040600722a */ /* 0x001fcc0003f4e000 */
[----:B------:R-:W-:Y:S02]  /*1440*/  @!P1 FSEL R6, R4, R6, !P2 ;  /* 0x0000000604069208 */ /* 0x000fe40005000000 */
[----:B------:R-:W-:Y:S02]  /*1450*/  @!P1 FSEL R7, R5, R7, !P2 ;  /* 0x0000000705079208 */ /* 0x000fe40005000000 */
[----:B------:R-:W-:Y:S01]  /*1460*/  ISETP.GT.AND P1, PT, R0, R9, PT ;  /* 0x000000090000720c */ /* 0x000fe20003f24270 */
[----:B------:R-:W-:Y:S01]  /*1470*/  SHFL.DOWN PT, R4, R6, 0x10, R9 ;  /* 0x0a00000006047989 */ /* 0x000fe200000e0009 */
[----:B------:R-:W-:-:S03]  /*1480*/  @!P0 SHF.R.U32.HI R0, RZ, 0x2, R3 ;  /* 0x00000002ff008819 */ /* 0x000fc60000011603 */
[----:B------:R-:W0:Y:S01]  /*1490*/  SHFL.DOWN PT, R5, R7, 0x10, R9 ;  /* 0x0a00000007057989 */ /* 0x000e2200000e0009 */
[----:B------:R-:W-:Y:S02]  /*14a0*/  @!P0 LOP3.LUT R0, R0, 0xf8, RZ, 0xc0, !PT ;  /* 0x000000f800008812 */ /* 0x000fe400078ec0ff */
[----:B-1----:R-:W-:-:S05]  /*14b0*/  @!P0 LEA R11, R11, R8, 0x18 ;  /* 0x000000080b0b8211 */ /* 0x002fca00078ec0ff */
[----:B------:R-:W-:Y:S01]  /*14c0*/  @!P0 IMAD.IADD R11, R0, 0x1, R11 ;  /* 0x00000001000b8824 */ /* 0x000fe200078e020b */
[----:B0-----:R-:W-:-:S06]  /*14d0*/  DSETP.GEU.AND P2, PT, R6, R4, PT ;  /* 0x000000040600722a */ /* 0x001fcc0003f4e000 */
[----:B------:R-:W-:Y:S02]  /*14e0*/  @!P1 FSEL R6, R4, R6, !P2 ;  /* 0x0000000604069208 */ /* 0x000fe40005000000 */
[----:B------:R-:W-:-:S03]  /*14f0*/  @!P1 FSEL R7, R5, R7, !P2 ;  /* 0x0000000705079208 */ /* 0x000fc60005000000 */
[----:B------:R-:W-:Y:S02]  /*1500*/  IMAD.MOV.U32 R4, RZ, RZ, R6 ;  /* 0x000000ffff047224 */ /* 0x000fe400078e0006 */
        /* <DEDUP_REMOVED lines=14> */
[C---:B------:R-:W-:Y:S02]  /*15f0*/  ISETP.GT.U32.AND P1, PT, R2.reuse, 0x40, PT ;  /* 0x000000400200780c */ /* 0x040fe40003f24070 */
[----:B------:R-:W-:Y:S02]  /*1600*/  FSEL R12, R3, R4, P2 ;  /* 0x00000004030c7208 */ /* 0x000fe40001000000 */
[----:B------:R-:W-:Y:S02]  /*1610*/  FSEL R13, R13, R5, P2 ;  /* 0x000000050d0d7208 */ /* 0x000fe40001000000 */
[----:B------:R-:W0:Y:S01]  /*1620*/  LDS.128 R4, [UR4+0x30] ;  /* 0x00003004ff047984 */ /* 0x000e220008000c00 */
[----:B------:R-:W-:-:S03]  /*1630*/  ISETP.GT.U32.AND P2, PT, R2, 0x60, PT ;  /* 0x000000600200780c */ /* 0x000fc60003f44070 */
[----:B------:R-:W-:-:S06]  /*1640*/  DSETP.GEU.AND P3, PT, R12, R14, PT ;  /* 0x0000000e0c00722a */ /* 0x000fcc0003f6e000 */
[----:B------:R-:W-:Y:S02]  /*1650*/  @P1 FSEL R12, R14, R12, !P3 ;  /* 0x0000000c0e0c1208 */ /* 0x000fe40005800000 */
[----:B------:R-:W-:Y:S02]  /*1660*/  @P1 FSEL R13, R15, R13, !P3 ;  /* 0x0000000d0f0d1208 */ /* 0x000fe40005800000 */
[----:B------:R-:W-:-:S04]  /*1670*/  ISETP.GT.U32.AND P1, PT, R2, 0x80, PT ;  /* 0x000000800200780c */ /* 0x000fc80003f24070 */
[----:B-1----:R-:W-:-:S06]  /*1680*/  DSETP.GEU.AND P3, PT, R12, R8, PT ;  /* 0x000000080c00722a */ /* 0x002fcc0003f6e000 */
[----:B------:R-:W-:Y:S02]  /*1690*/  @P2 FSEL R12, R8, R12, !P3 ;  /* 0x0000000c080c2208 */ /* 0x000fe40005800000 */
[----:B------:R-:W-:Y:S02]  /*16a0*/  @P2 FSEL R13, R9, R13, !P3 ;  /* 0x0000000d090d2208 */ /* 0x000fe40005800000 */
[----:B------:R-:W-:Y:S01]  /*16b0*/  ISETP.GT.U32.AND P2, PT, R2, 0xa0, PT ;  /* 0x000000a00200780c */ /* 0x000fe20003f44070 */
[----:B------:R-:W1:Y:S03]  /*16c0*/  LDS.64 R8, [UR4+0x40] ;  /* 0x00004004ff087984 */ /* 0x000e660008000a00 */
        /* <DEDUP_REMOVED lines=23> */
.L_x_206:
[----:B------:R-:W0:Y:S01]  /*1840*/  S2R R0, SR_TID.X ;  /* 0x0000000000007919 */ /* 0x000e220000002100 */
[----:B------:R-:W1:Y:S02]  /*1850*/  LDCU.64 UR4, c[0x0][0x380] ;  /* 0x00007000ff0477ac */ /* 0x000e640008000a00 */
[----:B-1----:R-:W-:Y:S02]  /*1860*/  IMAD.U32 R6, RZ, RZ, UR4 ;  /* 0x00000004ff067e24 */ /* 0x002fe4000f8e00ff */
[----:B------:R-:W-:Y:S02]  /*1870*/  IMAD.U32 R7, RZ, RZ, UR5 ;  /* 0x00000005ff077e24 */ /* 0x000fe4000f8e00ff */
        /* <DEDUP_REMOVED lines=9> */
[----:B------:R-:W-:Y:S01]  /*1910*/  VIADD R24, R2, 0xfffff800 ;  /* 0xfffff80002187836 */ /* 0x000fe20000000000 */
[----:B------:R-:W-:-:S04]  /*1920*/  UMOV UR4, 0x800 ;  /* 0x0000080000047882 */ /* 0x000fc80000000000 */
[----:B------:R-:W-:Y:S01]  /*1930*/  ISETP.GE.U32.AND P1, PT, R24, 0x800, PT ;  /* 0x000008001800780c */ /* 0x000fe20003f26070 */
        /* <DEDUP_REMOVED lines=23> */
[----:B------:R-:W-:-:S07]  /*1ab0*/  UMOV UR4, 0x800 ;  /* 0x0000080000047882 */ /* 0x000fce0000000000 */
[----:B------:R-:W1:Y:S02]  /*1ac0*/  LDC.64 R6, c[0x0][0x380] ;  /* 0x0000e000ff067b82 */ /* 0x000e640000000a00 */
.L_x_223:
[----:B------:R-:W-:-:S04]  /*1ad0*/  VIADD R3, R0, UR4 ;  /* 0x0000000400037c36 */ /* 0x000fc80008000000 */
[----:B-1----:R-:W-:-:S05]  /*1ae0*/  IMAD.WIDE.U32 R2, R3, 0x8, R6 ;  /* 0x0000000803027825 */ /* 0x002fca00078e0006 */
[----:B------:R-:W2:Y:S04]  /*1af0*/  LDG.E.64 R10, desc[UR6][R2.64] ;  /* 0x00000006020a7981 */ /* 0x000ea8000c1e1b00 */
[----:B------:R-:W3:Y:S04]  /*1b00*/  LDG.E.64 R12, desc[UR6][R2.64+0x800] ;  /* 0x00080006020c7981 */ /* 0x000ee8000c1e1b00 */
[----:B------:R-:W4:Y:S04]  /*1b10*/  LDG.E.64 R14, desc[UR6][R2.64+0x1000] ;  /* 0x00100006020e7981 */ /* 0x000f28000c1e1b00 */
[----:B------:R-:W5:Y:S04]  /*1b20*/  LDG.E.64 R16, desc[UR6][R2.64+0x1800] ;  /* 0x0018000602107981 */ /* 0x000f68000c1e1b00 */
[----:B------:R-:W5:Y:S04]  /*1b30*/  LDG.E.64 R18, desc[UR6][R2.64+0x2000] ;  /* 0x0020000602127981 */ /* 0x000f68000c1e1b00 */
[----:B------:R-:W5:Y:S04]  /*1b40*/  LDG.E.64 R20, desc[UR6][R2.64+0x2800] ;  /* 0x0028000602147981 */ /* 0x000f68000c1e1b00 */
[----:B------:R-:W5:Y:S04]  /*1b50*/  LDG.E.64 R22, desc[UR6][R2.64+0x3000] ;  /* 0x0030000602167981 */ /* 0x000f68000c1e1b00 */
[----:B------:R1:W5:Y:S01]  /*1b60*/  LDG.E.64 R4, desc[UR6][R2.64+0x3800] ;  /* 0x0038000602047981 */ /* 0x000362000c1e1b00 */
        /* <DEDUP_REMOVED lines=10> */
[----:B-1----:R-:W-:Y:S02]  /*1c10*/  FSEL R2, R16, R8, !P0 ;  /* 0x0000000810027208 */ /* 0x002fe40004000000 */
        /* <DEDUP_REMOVED lines=10> */
[----:B------:R-:W-:-:S03]  /*1cc0*/  FSEL R9, R23, R3, !P0 ;  /* 0x0000000317097208 */ /* 0x000fc60004000000 */
[----:B------:R-:W-:-:S03]  /*1cd0*/  VIADD R3, R2, -UR4 ;  /* 0x8000000402037c36 */ /* 0x000fc60008000000 */
[----:B------:R-:W-:Y:S02]  /*1ce0*/  DSETP.GEU.AND P0, PT, R8, R4, PT ;  /* 0x000000040800722a */ /* 0x000fe40003f0e000 */
[----:B------:R-:W-:-:S04]  /*1cf0*/  ISETP.GE.U32.AND P1, PT, R3, 0x800, PT ;  /* 0x000008000300780c */ /* 0x000fc80003f26070 */
[----:B------:R-:W-:Y:S02]  /*1d00*/  FSEL R8, R4, R8, !P0 ;  /* 0x0000000804087208 */ /* 0x000fe40004000000 */
[----:B------:R-:W-:-:S07]  /*1d10*/  FSEL R9, R5, R9, !P0 ;  /* 0x0000000905097208 */ /* 0x000fce0004000000 */
[----:B------:R-:W-:Y:S05]  /*1d20*/  @!P1 BRA `(.L_x_222) ;  /* 0x0000000c00889947 */ /* 0x000fea0003800000 */
[----:B------:R-:W-:-:S06]  /*1d30*/  UIADD3 UR4, UPT, UPT, UR4, 0x800, URZ ;  /* 0x0000080004047890 */ /* 0x000fcc000fffe0ff */
[----:B------:R-:W-:-:S13]  /*1d40*/  ISETP.LT.U32.AND P0, PT, R24, UR4, PT ;  /* 0x0000000418007c0c */ /* 0x000fda000bf01070 */
[----:B------:R-:W-:Y:S05]  /*1d50*/  @!P0 BRA `(.L_x_223) ;  /* 0xfffffffc005c8947 */ /* 0x000fea000383ffff */
.L_x_221:
[----:B------:R-:W-:Y:S01]  /*1d60*/  VIADD R3, R2, -UR4 ;  /* 0x8000000402037c36 */ /* 0x000fe20008000000 */
[----:B------:R-:W-:Y:S04]  /*1d70*/  BSSY.RECONVERGENT B1, `(.L_x_222) ;  /* 0x00000dd000017945 */ /* 0x000fe80003800200 */
[----:B------:R-:W-:-:S04]  /*1d80*/  ISETP.GE.AND P0, PT, R0, R3, PT ;  /* 0x000000030000720c */ /* 0x000fc80003f06270 */
[----:B------:R-:W-:-:S13]  /*1d90*/  ISETP.LE.U32.OR P0, PT, R2, UR4, P0 ;  /* 0x0000000402007c0c */ /* 0x000fda0008703470 */
[----:B------:R-:W-:Y:S05]  /*1da0*/  @P0 BRA `(.L_x_224) ;  /* 0x0000000c00640947 */ /* 0x000fea0003800000 */
[----:B------:R-:W-:Y:S01]  /*1db0*/  LOP3.LUT R3, RZ, R0, RZ, 0x33, !PT ;  /* 0x00000000ff037212 */ /* 0x000fe200078e33ff */
[----:B------:R-:W-:Y:S01]  /*1dc0*/  BSSY.RECONVERGENT B2, `(.L_x_225) ;  /* 0x0000072000027945 */ /* 0x000fe20003800200 */
[----:B------:R-:W-:Y:S02]  /*1dd0*/  IMAD.MOV.U32 R5, RZ, RZ, R0 ;  /* 0x000000ffff057224 */ /* 0x000fe400078e0000 */
[----:B------:R-:W-:-:S04]  /*1de0*/  IADD3 R2, PT, PT, R2, -UR4, R3 ;  /* 0x8000000402027c10 */ /* 0x000fc8000fffe003 */
[C---:B------:R-:W-:Y:S02]  /*1df0*/  ISETP.GE.U32.AND P0, PT, R2.reuse, 0xf00, PT ;  /* 0x00000f000200780c */ /* 0x040fe40003f06070 */
[----:B------:R-:W-:-:S04]  /*1e00*/  LEA.HI R2, R2, 0x1, RZ, 0x18 ;  /* 0x0000000102027811 */ /* 0x000fc800078fc0ff */
[----:B------:R-:W-:-:S07]  /*1e10*/  LOP3.LUT R3, R2, 0xf, RZ, 0xc0, !PT ;  /* 0x0000000f02037812 */ /* 0x000fce00078ec0ff */
[----:B------:R-:W-:Y:S05]  /*1e20*/  @!P0 BRA `(.L_x_226) ;  /* 0x0000000400ac8947 */ /* 0x000fea0003800000 */
[----:B------:R-:W-:Y:S01]  /*1e30*/  LOP3.LUT R42, R2, 0x1fffff0, RZ, 0xc0, !PT ;  /* 0x01fffff0022a7812 */ /* 0x000fe200078ec0ff */
[----:B------:R-:W-:Y:S01]  /*1e40*/  BSSY.RECONVERGENT B3, `(.L_x_227) ;  /* 0x0000068000037945 */ /* 0x000fe20003800200 */
[C---:B------:R-:W-:Y:S01]  /*1e50*/  LOP3.LUT R5, R0.reuse, 0x800, RZ, 0xfc, !PT ;  /* 0x0000080000057812 */ /* 0x040fe200078efcff */
[----:B------:R-:W-:Y:S02]  /*1e60*/  VIADD R4, R0, UR4 ;  /* 0x0000000400047c36 */ /* 0x000fe40008000000 */
[----:B------:R-:W-:-:S07]  /*1e70*/  IMAD.MOV R42, RZ, RZ, -R42 ;  /* 0x000000ffff2a7224 */ /* 0x000fce00078e0a2a */
.L_x_228:
        /* <DEDUP_REMOVED lines=47> */
[----:B------:R-:W-:Y:S02]  /*2170*/  VIADD R42, R42, 0x10 ;  /* 0x000000102a2a7836 */ /* 0x000fe40000000000 */
[----:B------:R-:W-:Y:S02]  /*2180*/  VIADD R5, R5, 0x1000 ;  /* 0x0000100005057836 */ /* 0x000fe40000000000 */
[----:B------:R-:W-:Y:S01]  /*2190*/  VIADD R4, R4, 0x1000 ;  /* 0x0000100004047836 */ /* 0x000fe20000000000 */
[----:B------:R-:W-:Y:S01]  /*21a0*/  ISETP.NE.AND P1, PT, R42, RZ, PT ;  /* 0x000000ff2a00720c */ /* 0x000fe20003f25270 */
        /* <DEDUP_REMOVED lines=49> */
[----:B------:R-:W-:Y:S05]  /*24c0*/  BSYNC.RECONVERGENT B3 ;  /* 0x0000000000037941 */ /* 0x000fea0003800200 */
.L_x_227:
[----:B------:R-:W-:-:S07]  /*24d0*/  VIADD R5, R5, 0xfffff800 ;  /* 0xfffff80005057836 */ /* 0x000fce0000000000 */
.L_x_226:
[----:B------:R-:W-:Y:S05]  /*24e0*/  BSYNC.RECONVERGENT B2 ;  /* 0x0000000000027941 */ /* 0x000fea0003800200 */
.L_x_225:
        /* <DEDUP_REMOVED lines=56> */
.L_x_230:
[----:B------:R-:W-:Y:S05]  /*2870*/  BSYNC.RECONVERGENT B2 ;  /* 0x0000000000027941 */ /* 0x000fea0003800200 */
.L_x_229:
        /* <DEDUP_REMOVED lines=31> */
.L_x_232:
[----:B------:R-:W-:Y:S05]  /*2a70*/  BSYNC.RECONVERGENT B2 ;  /* 0x0000000000027941 */ /* 0x000fea0003800200 */
.L_x_231:
[----:B------:R-:W-:Y:S05]  /*2a80*/  @!P0 BRA `(.L_x_224) ;  /* 0x00000000002c8947 */ /* 0x000fea0003800000 */
[----:B------:R-:W-:Y:S02]  /*2a90*/  VIADD R5, R5, UR4 ;  /* 0x0000000405057c36 */ /* 0x000fe40008000000 */
[----:B------:R-:W-:-:S07]  /*2aa0*/  IMAD.MOV R4, RZ, RZ, -R16 ;  /* 0x000000ffff047224 */ /* 0x000fce00078e0a10 */
.L_x_233:
[----:B------:R-:W-:-:S06]  /*2ab0*/  IMAD.WIDE.U32 R2, R5, 0x8, R6 ;  /* 0x0000000805027825 */ /* 0x000fcc00078e0006 */
[----:B------:R-:W2:Y:S01]  /*2ac0*/  LDG.E.64 R2, desc[UR6][R2.64] ;  /* 0x0000000602027981 */ /* 0x000ea2000c1e1b00 */
[----:B------:R-:W-:Y:S02]  /*2ad0*/  VIADD R4, R4, 0x1 ;  /* 0x0000000104047836 */ /* 0x000fe40000000000 */
[----:B------:R-:W-:-:S03]  /*2ae0*/  VIADD R5, R5, 0x100 ;  /* 0x0000010005057836 */ /* 0x000fc60000000000 */
[----:B------:R-:W-:Y:S01]  /*2af0*/  ISETP.NE.AND P1, PT, R4, RZ, PT ;  /* 0x000000ff0400720c */ /* 0x000fe20003f25270 */
[----:B--2---:R-:W-:-:S06]  /*2b00*/  DSETP.GEU.AND P0, PT, R8, R2, PT ;  /* 0x000000020800722a */ /* 0x004fcc0003f0e000 */
[----:B------:R-:W-:Y:S02]  /*2b10*/  FSEL R8, R2, R8, !P0 ;  /* 0x0000000802087208 */ /* 0x000fe40004000000 */
[----:B------:R-:W-:-:S04]  /*2b20*/  FSEL R9, R3, R9, !P0 ;  /* 0x0000000903097208 */ /* 0x000fc80004000000 */
[----:B------:R-:W-:Y:S05]  /*2b30*/  @P1 BRA `(.L_x_233) ;  /* 0xfffffffc00dc1947 */ /* 0x000fea000383ffff */
.L_x_224:
[----:B------:R-:W-:Y:S05]  /*2b40*/  BSYNC.RECONVERGENT B1 ;  /* 0x0000000000017941 */ /* 0x000fea0003800200 */
.L_x_222:
        /* <DEDUP_REMOVED lines=50> */
[----:B------:R-:W2:Y:S01]  /*2e70*/  LDS.128 R12, [UR4+0x20] ;  /* 0x00002004ff0c7984 */ /* 0x000ea20008000c00 */
[----:B0-----:R-:W-:-:S06]  /*2e80*/  DSETP.GEU.AND P1, PT, R4, R8, PT ;  /* 0x000000080400722a */ /* 0x001fcc0003f2e000 */
[----:B-1----:R-:W-:Y:S02]  /*2e90*/  FSEL R2, R8, R4, !P1 ;  /* 0x0000000408027208 */ /* 0x002fe40004800000 */
        /* <DEDUP_REMOVED lines=21> */
.L_x_220:
[----:B------:R-:W-:Y:S05]  /*2ff0*/  BSYNC.RECONVERGENT B0 ;  /* 0x0000000000007941 */ /* 0x000fea0003800200 */
.L_x_205:
[----:B------:R-:W-:Y:S05]  /*3000*/  @P0 EXIT ;  /* 0x000000000000094d */ /* 0x000fea0003800000 */
[----:B------:R-:W2:Y:S01]  /*3010*/  LDCU.64 UR8, c[0x0][0x398] ;  /* 0x00007300ff0877ac */ /* 0x000ea20008000a00 */
[----:B01----:R-:W0:Y:S01]  /*3020*/  LDC.64 R6, c[0x0][0x388] ;  /* 0x0000e200ff067b82 */ /* 0x003e220000000a00 */
[----:B------:R-:W1:Y:S01]  /*3030*/  LDCU.64 UR4, c[0x0][0x398] ;  /* 0x00007300ff0477ac */ /* 0x000e620008000a00 */
[----:B--2---:R-:W-:-:S06]  /*3040*/  DSETP.GT.AND P0, PT, R4, UR8, PT ;  /* 0x0000000804007e2a */ /* 0x004fcc000bf04000 */
[----:B-1----:R-:W-:Y:S02]  /*3050*/  FSEL R2, R4, UR4, P0 ;  /* 0x0000000404027c08 */ /* 0x002fe40008000000 */
[----:B------:R-:W-:-:S05]  /*3060*/  FSEL R3, R5, UR5, P0 ;  /* 0x0000000505037c08 */ /* 0x000fca0008000000 */
[----:B0-----:R-:W-:Y:S01]  /*3070*/  STG.E.64 desc[UR6][R6.64], R2 ;  /* 0x0000000206007986 */ /* 0x001fe2000c101b06 */
[----:B------:R-:W-:Y:S05]  /*3080*/  EXIT ;  /* 0x000000000000794d */ /* 0x000fea0003800000 */
.L_x_234:
        /* <DEDUP_REMOVED lines=15> */
.L_x_252:


//--------------------- .text._ZN3cub18CUB_300001_SM_10006detail8for_each13static_kernelINS2_12policy_hub_t12policy_500_tEmN6thrust24THRUST_300001_SM_1000_NS8cuda_cub20__uninitialized_fill7functorINS7_10device_ptrIdEEdEEEEvT0_T1_ --------------------------
	.section	.text._ZN3cub18CUB_300001_SM_10006detail8for_each13static_kernelINS2_12policy_hub_t12policy_500_tEmN6thrust24THRUST_300001_SM_1000_NS8cuda_cub20__uninitialized_fill7functorINS7_10device_ptrIdEEdEEEEvT0_T1_,"ax",@progbits
	.align	128
        .global         _ZN3cub18CUB_300001_SM_10006detail8for_each13static_kernelINS2_12policy_hub_t12policy_500_tEmN6thrust24THRUST_300001_SM_1000_NS8cuda_cub20__uninitialized_fill7functorINS7_10device_ptrIdEEdEEEEvT0_T1_
        .type           _ZN3cub18CUB_300001_SM_10006detail8for_each13static_kernelINS2_12policy_hub_t12policy_500_tEmN6thrust24THRUST_300001_SM_1000_NS8cuda_cub20__uninitialized_fill7functorINS7_10device_ptrIdEEdEEEEvT0_T1_,@function
        .size           _ZN3cub18CUB_300001_SM_10006detail8for_each13static_kernelINS2_12policy_hub_t12policy_500_tEmN6thrust24THRUST_300001_SM_1000_NS8cuda_cub20__uninitialized_fill7functorINS7_10device_ptrIdEEdEEEEvT0_T1_,(.L_x_253 - _ZN3cub18CUB_300001_SM_10006detail8for_each13static_kernelINS2_12policy_hub_t12policy_500_tEmN6thrust24THRUST_300001_SM_1000_NS8cuda_cub20__uninitialized_fill7functorINS7_10device_ptrIdEEdEEEEvT0_T1_)
        .other          _ZN3cub18CUB_300001_SM_10006detail8for_each13static_kernelINS2_12policy_hub_t12policy_500_tEmN6thrust24THRUST_300001_SM_1000_NS8cuda_cub20__uninitialized_fill7functorINS7_10device_ptrIdEEdEEEEvT0_T1_,@"STO_CUDA_ENTRY STV_DEFAULT"
_ZN3cub18CUB_300001_SM_10006detail8for_each13static_kernelINS2_12policy_hub_t12policy_500_tEmN6thrust24THRUST_300001_SM_1000_NS8cuda_cub20__uninitialized_fill7functorINS7_10device_ptrIdEEdEEEEvT0_T1_:
.text._ZN3cub18CUB_300001_SM_10006detail8for_each13static_kernelINS2_12policy_hub_t12policy_500_tEmN6thrust24THRUST_300001_SM_1000_NS8cuda_cub20__uninitialized_fill7functorINS7_10device_ptrIdEEdEEEEvT0_T1_:
[----:B------:R-:W-:Y:S08]  /*0000*/  LDC R1, c[0x0][0x37c] ;  /* 0x0000df00ff017b82 */ /* 0x000ff00000000800 */
[----:B------:R-:W0:Y:S01]  /*0010*/  S2UR UR4, SR_CTAID.X ;  /* 0x00000000000479c3 */ /* 0x000e220000002500 */
[----:B------:R-:W1:Y:S01]  /*0020*/  LDCU.64 UR6, c[0x0][0x380] ;  /* 0x00007000ff0677ac */ /* 0x000e620008000a00 */
[----:B------:R-:W2:Y:S01]  /*0030*/  LDCU.64 UR8, c[0x0][0x358] ;  /* 0x00006b00ff0877ac */ /* 0x000ea20008000a00 */
[----:B0-----:R-:W-:-:S04]  /*0040*/  UIMAD.WIDE.U32 UR4, UR4, 0x200, URZ ;  /* 0x00000200040478a5 */ /* 0x001fc8000f8e00ff */
[----:B-1----:R-:W-:-:S04]  /*0050*/  UIADD3 UR6, UP0, UPT, -UR4, UR6, URZ ;  /* 0x0000000604067290 */ /* 0x002fc8000ff1e1ff */
[----:B------:R-:W-:Y:S02]  /*0060*/  UIADD3.X UR7, UPT, UPT, ~UR5, UR7, URZ, UP0, !UPT ;  /* 0x0000000705077290 */ /* 0x000fe400087fe5ff */
[----:B------:R-:W-:-:S04]  /*0070*/  UISETP.GE.U32.AND UP0, UPT, UR6, 0x200, UPT ;  /* 0x000002000600788c */ /* 0x000fc8000bf06070 */
[----:B------:R-:W-:-:S09]  /*0080*/  UISETP.GE.U32.AND.EX UP0, UPT, UR7, URZ, UPT, UP0 ;  /* 0x000000ff0700728c */ /* 0x000fd2000bf06100 */
[----:B--2---:R-:W-:Y:S05]  /*0090*/  BRA.U !UP0, `(.L_x_235) ;  /* 0x0000000108287547 */ /* 0x004fea000b800000 */
[----:B------:R-:W0:Y:S01]  /*00a0*/  S2R R0, SR_TID.X ;  /* 0x0000000000007919 */ /* 0x000e220000002100 */
[----:B------:R-:W1:Y:S01]  /*00b0*/  LDCU.64 UR6, c[0x0][0x388] ;  /* 0x00007100ff0677ac */ /* 0x000e620008000a00 */
[----:B------:R-:W2:Y:S01]  /*00c0*/  LDC.64 R4, c[0x0][0x390] ;  /* 0x0000e400ff047b82 */ /* 0x000ea20000000a00 */
[----:B0-----:R-:W-:-:S05]  /*00d0*/  IADD3 R0, P0, PT, R0, UR4, RZ ;  /* 0x0000000400007c10 */ /* 0x001fca000ff1e0ff */
[----:B------:R-:W-:Y:S01]  /*00e0*/  IMAD.X R3, RZ, RZ, UR5, P0 ;  /* 0x00000005ff037e24 */ /* 0x000fe200080e06ff */
[----:B-1----:R-:W-:-:S04]  /*00f0*/  LEA R2, P0, R0, UR6, 0x3 ;  /* 0x0000000600027c11 */ /* 0x002fc8000f8018ff */
[----:B------:R-:W-:-:S05]  /*0100*/  LEA.HI.X R3, R0, UR7, R3, 0x3, P0 ;  /* 0x0000000700037c11 */ /* 0x000fca00080f1c03 */
[----:B--2---:R-:W-:Y:S04]  /*0110*/  STG.E.64 desc[UR8][R2.64], R4 ;  /* 0x0000000402007986 */ /* 0x004fe8000c101b08 */
[----:B------:R-:W-:Y:S01]  /*0120*/  STG.E.64 desc[UR8][R2.64+0x800], R4 ;  /* 0x0008000402007986 */ /* 0x000fe2000c101b08 */
[----:B------:R-:W-:Y:S05]  /*0130*/  EXIT ;  /* 0x000000000000794d */ /* 0x000fea0003800000 */
.L_x_235:
[----:B------:R-:W0:Y:S01]  /*0140*/  S2R R0, SR_TID.X ;  /* 0x0000000000007919 */ /* 0x000e220000002100 */
[----:B------:R-:W-:Y:S01]  /*0150*/  IMAD.U32 R2, RZ, RZ, UR7 ;  /* 0x00000007ff027e24 */ /* 0x000fe2000f8e00ff */
[----:B------:R-:W1:Y:S01]  /*0160*/  LDCU.64 UR10, c[0x0][0x388] ;  /* 0x00007100ff0a77ac */ /* 0x000e620008000a00 */
[----:B------:R-:W-:Y:S01]  /*0170*/  IMAD.U32 R6, RZ, RZ, UR7 ;  /* 0x00000007ff067e24 */ /* 0x000fe2000f8e00ff */
[----:B0-----:R-:W-:-:S04]  /*0180*/  ISETP.LT.U32.AND P0, PT, R0, UR6, PT ;  /* 0x0000000600007c0c */ /* 0x001fc8000bf01070 */
[----:B------:R-:W-:Y:S01]  /*0190*/  ISETP.GT.U32.AND.EX P0, PT, R2, RZ, PT, P0 ;  /* 0x000000ff0200720c */ /* 0x000fe20003f04100 */
[C---:B------:R-:W-:Y:S01]  /*01a0*/  VIADD R2, R0.reuse, 0x100 ;  /* 0x0000010000027836 */ /* 0x040fe20000000000 */
[----:B------:R-:W-:-:S04]  /*01b0*/  IADD3 R0, P2, PT, R0, UR4, RZ ;  /* 0x0000000400007c10 */ /* 0x000fc8000ff5e0ff */
[----:B------:R-:W-:Y:S01]  /*01c0*/  ISETP.LT.U32.AND P1, PT, R2, UR6, PT ;  /* 0x0000000602007c0c */ /* 0x000fe2000bf21070 */
[----:B------:R-:W-:Y:S01]  /*01d0*/  IMAD.X R3, RZ, RZ, UR5, P2 ;  /* 0x00000005ff037e24 */ /* 0x000fe200090e06ff */
[----:B-1----:R-:W-:Y:S02]  /*01e0*/  LEA R2, P2, R0, UR10, 0x3 ;  /* 0x0000000a00027c11 */ /* 0x002fe4000f8418ff */
[----:B------:R-:W-:Y:S02]  /*01f0*/  ISETP.GT.U32.AND.EX P1, PT, R6, RZ, PT, P1 ;  /* 0x000000ff0600720c */ /* 0x000fe40003f24110 */
[----:B------:R-:W-:Y:S01]  /*0200*/  LEA.HI.X R3, R0, UR11, R3, 0x3, P2 ;  /* 0x0000000b00037c11 */ /* 0x000fe200090f1c03 */
[----:B------:R-:W0:Y:S04]  /*0210*/  @P0 LDC.64 R4, c[0x0][0x390] ;  /* 0x0000e400ff040b82 */ /* 0x000e280000000a00 */
[----:B0-----:R0:W-:Y:S06]  /*0220*/  @P0 STG.E.64 desc[UR8][R2.64], R4 ;  /* 0x0000000402000986 */ /* 0x0011ec000c101b08 */
[----:B------:R-:W-:Y:S05]  /*0230*/  @!P1 EXIT ;  /* 0x000000000000994d */ /* 0x000fea0003800000 */
[----:B0-----:R-:W0:Y:S02]  /*0240*/  LDC.64 R4, c[0x0][0x390] ;  /* 0x0000e400ff047b82 */ /* 0x001e240000000a00 */
[----:B0-----:R-:W-:Y:S01]  /*0250*/  STG.E.64 desc[UR8][R2.64+0x800], R4 ;  /* 0x0008000402007986 */ /* 0x001fe2000c101b08 */
[----:B------:R-:W-:Y:S05]  /*0260*/  EXIT ;  /* 0x000000000000794d */ /* 0x000fea0003800000 */
.L_x_236:
        /* <DEDUP_REMOVED lines=9> */
.L_x_253:


//--------------------- .text._ZN3cub18CUB_300001_SM_10006detail11EmptyKernelIvEEvv --------------------------
	.section	.text._ZN3cub18CUB_300001_SM_10006detail11EmptyKernelIvEEvv,"ax",@progbits
	.align	128
        .global         _ZN3cub18CUB_300001_SM_10006detail11EmptyKernelIvEEvv
        .type           _ZN3cub18CUB_300001_SM_10006detail11EmptyKernelIvEEvv,@function
        .size           _ZN3cub18CUB_300001_SM_10006detail11EmptyKernelIvEEvv,(.L_x_254 - _ZN3cub18CUB_300001_SM_10006detail11EmptyKernelIvEEvv)
        .other          _ZN3cub18CUB_300001_SM_10006detail11EmptyKernelIvEEvv,@"STO_CUDA_ENTRY STV_DEFAULT"
_ZN3cub18CUB_300001_SM_10006detail11EmptyKernelIvEEvv:
.text._ZN3cub18CUB_300001_SM_10006detail11EmptyKernelIvEEvv:
[----:B------:R-:W-:Y:S01]  /*0000*/  LDC R1, c[0x0][0x37c] ;  /* 0x0000df00ff017b82 */ /* 0x000fe20000000800 */
[----:B------:R-:W-:Y:S05]  /*0010*/  EXIT ;  /* 0x000000000000794d */ /* 0x000fea0003800000 */
.L_x_237:
        /* <DEDUP_REMOVED lines=14> */
.L_x_254:


//--------------------- .text._Z13difference_abPdPKdS_ --------------------------
	.section	.text._Z13difference_abPdPKdS_,"ax",@progbits
	.align	128
        .global         _Z13difference_abPdPKdS_
        .type           _Z13difference_abPdPKdS_,@function
        .size           _Z13difference_abPdPKdS_,(.L_x_255 - _Z13difference_abPdPKdS_)
        .other          _Z13difference_abPdPKdS_,@"STO_CUDA_ENTRY STV_DEFAULT"
_Z13difference_abPdPKdS_:
.text._Z13difference_abPdPKdS_:
[----:B------:R-:W-:Y:S01]  /*0000*/  LDC R1, c[0x0][0x37c] ;  /* 0x0000df00ff017b82 */ /* 0x000fe20000000800 */
[----:B------:R-:W0:Y:S07]  /*0010*/  S2R R5, SR_TID.Y ;  /* 0x0000000000057919 */ /* 0x000e2e0000002200 */
[----:B------:R-:W1:Y:S01]  /*0020*/  LDC R0, c[0x0][0x360] ;  /* 0x0000d800ff007b82 */ /* 0x000e620000000800 */
[----:B------:R-:W2:Y:S01]  /*0030*/  S2R R7, SR_TID.Z ;  /* 0x0000000000077919 */ /* 0x000ea20000002300 */
[----:B------:R-:W1:Y:S06]  /*0040*/  S2R R3, SR_TID.X ;  /* 0x0000000000037919 */ /* 0x000e6c0000002100 */
[----:B------:R-:W0:Y:S08]  /*0050*/  S2UR UR5, SR_CTAID.Y ;  /* 0x00000000000579c3 */ /* 0x000e300000002600 */
[----:B------:R-:W0:Y:S08]  /*0060*/  LDC R4, c[0x0][0x364] ;  /* 0x0000d900ff047b82 */ /* 0x000e300000000800 */
[----:B------:R-:W2:Y:S08]  /*0070*/  S2UR UR6, SR_CTAID.Z ;  /* 0x00000000000679c3 */ /* 0x000eb00000002700 */
[----:B------:R-:W2:Y:S08]  /*0080*/  LDC R2, c[0x0][0x368] ;  /* 0x0000da00ff027b82 */ /* 0x000eb00000000800 */
[----:B------:R-:W1:Y:S01]  /*0090*/  S2UR UR4, SR_CTAID.X ;  /* 0x00000000000479c3 */ /* 0x000e620000002500 */
[----:B0-----:R-:W-:-:S02]  /*00a0*/  IMAD R4, R4, UR5, R5 ;  /* 0x0000000504047c24 */ /* 0x001fc4000f8e0205 */
[----:B--2---:R-:W-:-:S03]  /*00b0*/  IMAD R5, R2, UR6, R7 ;  /* 0x0000000602057c24 */ /* 0x004fc6000f8e0207 */
[----:B------:R-:W-:Y:S01]  /*00c0*/  IADD3 R2, PT, PT, R4, -0x1, RZ ;  /* 0xffffffff04027810 */ /* 0x000fe20007ffe0ff */
[----:B-1----:R-:W-:-:S03]  /*00d0*/  IMAD R0, R0, UR4, R3 ;  /* 0x0000000400007c24 */ /* 0x002fc6000f8e0203 */
[----:B------:R-:W-:-:S04]  /*00e0*/  VIADDMNMX.U32 R3, R5, 0xffffffff, R2, !PT ;  /* 0xffffffff05037846 */ /* 0x000fc80007800002 */
[----:B------:R-:W-:-:S04]  /*00f0*/  VIADDMNMX.U32 R3, R0, 0xffffffff, R3, !PT ;  /* 0xffffffff00037846 */ /* 0x000fc80007800003 */
[----:B------:R-:W-:-:S13]  /*0100*/  ISETP.GT.U32.AND P0, PT, R3, 0x379, PT ;  /* 0x000003790300780c */ /* 0x000fda0003f04070 */
[----:B------:R-:W-:Y:S05]  /*0110*/  @P0 EXIT ;  /* 0x000000000000094d */ /* 0x000fea0003800000 */
[----:B------:R-:W0:Y:S01]  /*0120*/  LDC.64 R2, c[0x0][0x388] ;  /* 0x0000e200ff027b82 */ /* 0x000e220000000a00 */
[----:B------:R-:W1:Y:S01]  /*0130*/  LDCU.64 UR4, c[0x0][0x358] ;  /* 0x00006b00ff0477ac */ /* 0x000e620008000a00 */
[----:B------:R-:W-:-:S04]  /*0140*/  IMAD R5, R5, 0x37c, R4 ;  /* 0x0000037c05057824 */ /* 0x000fc800078e0204 */
[----:B------:R-:W-:Y:S02]  /*0150*/  IMAD R15, R5, 0x37c, R0 ;  /* 0x0000037c050f7824 */ /* 0x000fe400078e0200 */
[----:B------:R-:W2:Y:S08]  /*0160*/  LDC.64 R6, c[0x0][0x380] ;  /* 0x0000e000ff067b82 */ /* 0x000eb00000000a00 */
[----:B------:R-:W3:Y:S01]  /*0170*/  LDC.64 R10, c[0x0][0x390] ;  /* 0x0000e400ff0a7b82 */ /* 0x000ee20000000a00 */
[----:B0-----:R-:W-:-:S05]  /*0180*/  IMAD.WIDE.U32 R2, R15, 0x8, R2 ;  /* 0x000000080f027825 */ /* 0x001fca00078e0002 */
[----:B-1----:R-:W4:Y:S01]  /*0190*/  LDG.E.64 R4, desc[UR4][R2.64] ;  /* 0x0000000402047981 */ /* 0x002f22000c1e1b00 */
[----:B--2---:R-:W-:-:S05]  /*01a0*/  IMAD.WIDE.U32 R6, R15, 0x8, R6 ;  /* 0x000000080f067825 */ /* 0x004fca00078e0006 */
[----:B------:R-:W4:Y:S02]  /*01b0*/  LDG.E.64 R8, desc[UR4][R6.64] ;  /* 0x0000000406087981 */ /* 0x000f24000c1e1b00 */
[----:B----4-:R-:W-:-:S08]  /*01c0*/  DADD R4, R4, -R8 ;  /* 0x0000000004047229 */ /* 0x010fd00000000808 */
[----:B------:R-:W-:Y:S01]  /*01d0*/  DADD R12, -RZ, |R4| ;  /* 0x00000000ff0c7229 */ /* 0x000fe20000000504 */
[----:B---3--:R-:W-:-:S06]  /*01e0*/  IMAD.WIDE.U32 R4, R15, 0x8, R10 ;  /* 0x000000080f047825 */ /* 0x008fcc00078e000a */
[----:B------:R-:W-:Y:S04]  /*01f0*/  STG.E.64 desc[UR4][R4.64], R12 ;  /* 0x0000000c04007986 */ /* 0x000fe8000c101b04 */
[----:B------:R-:W2:Y:S04]  /*0200*/  LDG.E.64 R8, desc[UR4][R2.64] ;  /* 0x0000000402087981 */ /* 0x000ea8000c1e1b00 */
[----:B--2---:R-:W-:Y:S01]  /*0210*/  STG.E.64 desc[UR4][R6.64], R8 ;  /* 0x0000000806007986 */ /* 0x004fe2000c101b04 */
[----:B------:R-:W-:Y:S05]  /*0220*/  EXIT ;  /* 0x000000000000794d */ /* 0x000fea0003800000 */
.L_x_238:
        /* <DEDUP_REMOVED lines=13> */
.L_x_255:


//--------------------- .text._Z8functionPKdPd    --------------------------
	.section	.text._Z8functionPKdPd,"ax",@progbits
	.align	128
        .global         _Z8functionPKdPd
        .type           _Z8functionPKdPd,@function
        .size           _Z8functionPKdPd,(.L_x_246 - _Z8functionPKdPd)
        .other          _Z8functionPKdPd,@"STO_CUDA_ENTRY STV_DEFAULT"
_Z8functionPKdPd:
.text._Z8functionPKdPd:
        /* <DEDUP_REMOVED lines=11> */
[----:B--2---:R-:W-:Y:S02]  /*00b0*/  IMAD R3, R4, UR6, R7 ;  /* 0x0000000604037c24 */ /* 0x004fe4000f8e0207 */
[----:B------:R-:W-:Y:S02]  /*00c0*/  VIADD R4, R2, 0xffffffff ;  /* 0xffffffff02047836 */ /* 0x000fe40000000000 */
[----:B-1----:R-:W-:-:S03]  /*00d0*/  IMAD R0, R0, UR4, R5 ;  /* 0x0000000400007c24 */ /* 0x002fc6000f8e0205 */
[----:B------:R-:W-:-:S04]  /*00e0*/  VIADDMNMX.U32 R5, R3, 0xffffffff, R4, !PT ;  /* 0xffffffff03057846 */ /* 0x000fc80007800004 */
[----:B------:R-:W-:-:S04]  /*00f0*/  VIADDMNMX.U32 R5, R0, 0xffffffff, R5, !PT ;  /* 0xffffffff00057846 */ /* 0x000fc80007800005 */
[----:B------:R-:W-:-:S13]  /*0100*/  ISETP.GT.U32.AND P0, PT, R5, 0x379, PT ;  /* 0x000003790500780c */ /* 0x000fda0003f04070 */
[----:B------:R-:W-:Y:S05]  /*0110*/  @P0 EXIT ;  /* 0x000000000000094d */ /* 0x000fea0003800000 */
[----:B------:R-:W0:Y:S01]  /*0120*/  LDC.64 R12, c[0x0][0x380] ;  /* 0x0000e000ff0c7b82 */ /* 0x000e220000000a00 */
[----:B------:R-:W-:Y:S01]  /*0130*/  IMAD R3, R3, 0x37c, R2 ;  /* 0x0000037c03037824 */ /* 0x000fe200078e0202 */
[----:B------:R-:W1:Y:S03]  /*0140*/  LDCU.64 UR4, c[0x0][0x358] ;  /* 0x00006b00ff0477ac */ /* 0x000e660008000a00 */
[----:B------:R-:W-:-:S04]  /*0150*/  IMAD R0, R3, 0x37c, R0 ;  /* 0x0000037c03007824 */ /* 0x000fc800078e0200 */
[C---:B------:R-:W-:Y:S02]  /*0160*/  VIADD R3, R0.reuse, 0xfff3dbf0 ;  /* 0xfff3dbf000037836 */ /* 0x040fe40000000000 */
[C---:B------:R-:W-:Y:S02]  /*0170*/  VIADD R11, R0.reuse, 0xfffffc84 ;  /* 0xfffffc84000b7836 */ /* 0x040fe40000000000 */
[----:B------:R-:W-:Y:S02]  /*0180*/  VIADD R9, R0, 0xffffffff ;  /* 0xffffffff00097836 */ /* 0x000fe40000000000 */
[----:B0-----:R-:W-:-:S04]  /*0190*/  IMAD.WIDE.U32 R2, R3, 0x8, R12 ;  /* 0x0000000803027825 */ /* 0x001fc800078e000c */
[--C-:B------:R-:W-:Y:S02]  /*01a0*/  IMAD.WIDE.U32 R10, R11, 0x8, R12.reuse ;  /* 0x000000080b0a7825 */ /* 0x100fe400078e000c */
[----:B-1----:R-:W2:Y:S02]  /*01b0*/  LDG.E.64 R2, desc[UR4][R2.64] ;  /* 0x0000000402027981 */ /* 0x002ea4000c1e1b00 */
[--C-:B------:R-:W-:Y:S02]  /*01c0*/  IMAD.WIDE.U32 R8, R9, 0x8, R12.reuse ;  /* 0x0000000809087825 */ /* 0x100fe400078e000c */
[----:B------:R-:W2:Y:S02]  /*01d0*/  LDG.E.64 R10, desc[UR4][R10.64] ;  /* 0x000000040a0a7981 */ /* 0x000ea4000c1e1b00 */
[C---:B------:R-:W-:Y:S02]  /*01e0*/  IMAD.WIDE.U32 R6, R0.reuse, 0x8, R12 ;  /* 0x0000000800067825 */ /* 0x040fe400078e000c */
[----:B------:R-:W3:Y:S01]  /*01f0*/  LDG.E.64 R8, desc[UR4][R8.64] ;  /* 0x0000000408087981 */ /* 0x000ee2000c1e1b00 */
[----:B------:R-:W-:-:S03]  /*0200*/  IADD3 R5, PT, PT, R0, 0x37c, RZ ;  /* 0x0000037c00057810 */ /* 0x000fc60007ffe0ff */
[----:B------:R-:W4:Y:S01]  /*0210*/  LDG.E.64 R6, desc[UR4][R6.64+0x8] ;  /* 0x0000080406067981 */ /* 0x000f22000c1e1b00 */
[----:B------:R-:W-:Y:S02]  /*0220*/  VIADD R15, R0, 0xc2410 ;  /* 0x000c2410000f7836 */ /* 0x000fe40000000000 */
[----:B------:R-:W-:-:S04]  /*0230*/  IMAD.WIDE.U32 R4, R5, 0x8, R12 ;  /* 0x0000000805047825 */ /* 0x000fc800078e000c */
[----:B------:R-:W-:Y:S02]  /*0240*/  IMAD.WIDE.U32 R12, R15, 0x8, R12 ;  /* 0x000000080f0c7825 */ /* 0x000fe400078e000c */
[----:B------:R-:W5:Y:S04]  /*0250*/  LDG.E.64 R4, desc[UR4][R4.64] ;  /* 0x0000000404047981 */ /* 0x000f68000c1e1b00 */
[----:B------:R-:W5:Y:S01]  /*0260*/  LDG.E.64 R12, desc[UR4][R12.64] ;  /* 0x000000040c0c7981 */ /* 0x000f62000c1e1b00 */
[----:B------:R-:W0:Y:S01]  /*0270*/  MUFU.RCP64H R17, 6 ;  /* 0x4018000000117908 */ /* 0x000e220000001800 */
[----:B------:R-:W-:Y:S02]  /*0280*/  HFMA2 R16, -RZ, RZ, 0, 5.9604644775390625e-08 ;  /* 0x00000001ff107431 */ /* 0x000fe400000001ff */
[----:B------:R-:W-:Y:S01]  /*0290*/  IMAD.MOV.U32 R14, RZ, RZ, 0x0 ;  /* 0x00000000ff0e7424 */ /* 0x000fe200078e00ff */
[----:B------:R-:W-:Y:S01]  /*02a0*/  BSSY.RECONVERGENT B0, `(.L_x_239) ;  /* 0x0000015000007945 */ /* 0x000fe20003800200 */
[----:B------:R-:W-:-:S06]  /*02b0*/  IMAD.MOV.U32 R15, RZ, RZ, 0x40180000 ;  /* 0x40180000ff0f7424 */ /* 0x000fcc00078e00ff */
[----:B0-----:R-:W-:-:S08]  /*02c0*/  DFMA R18, R16, -R14, 1 ;  /* 0x3ff000001012742b */ /* 0x001fd0000000080e */
[----:B------:R-:W-:-:S08]  /*02d0*/  DFMA R18, R18, R18, R18 ;  /* 0x000000121212722b */ /* 0x000fd00000000012 */
[----:B------:R-:W-:-:S08]  /*02e0*/  DFMA R18, R16, R18, R16 ;  /* 0x000000121012722b */ /* 0x000fd00000000010 */
[----:B------:R-:W-:-:S08]  /*02f0*/  DFMA R14, R18, -R14, 1 ;  /* 0x3ff00000120e742b */ /* 0x000fd0000000080e */
[----:B------:R-:W-:Y:S02]  /*0300*/  DFMA R14, R18, R14, R18 ;  /* 0x0000000e120e722b */ /* 0x000fe40000000012 */
[----:B--2---:R-:W-:-:S08]  /*0310*/  DADD R2, R2, R10 ;  /* 0x0000000002027229 */ /* 0x004fd0000000000a */
[----:B---3--:R-:W-:-:S08]  /*0320*/  DADD R2, R2, R8 ;  /* 0x0000000002027229 */ /* 0x008fd00000000008 */
[----:B----4-:R-:W-:-:S08]  /*0330*/  DADD R2, R2, R6 ;  /* 0x0000000002027229 */ /* 0x010fd00000000006 */
[----:B-----5:R-:W-:-:S08]  /*0340*/  DADD R2, R2, R4 ;  /* 0x0000000002027229 */ /* 0x020fd00000000004 */
[----:B------:R-:W-:-:S08]  /*0350*/  DADD R12, R2, R12 ;  /* 0x00000000020c7229 */ /* 0x000fd0000000000c */
[----:B------:R-:W-:Y:S02]  /*0360*/  DMUL R2, R12, R14 ;  /* 0x0000000e0c027228 */ /* 0x000fe40000000000 */
[----:B------:R-:W-:-:S06]  /*0370*/  FSETP.GEU.AND P1, PT, |R13|, 6.5827683646048100446e-37, PT ;  /* 0x036000000d00780b */ /* 0x000fcc0003f2e200 */
[----:B------:R-:W-:-:S08]  /*0380*/  DFMA R4, R2, -6, R12 ;  /* 0xc01800000204782b */ /* 0x000fd0000000000c */
[----:B------:R-:W-:-:S10]  /*0390*/  DFMA R2, R14, R4, R2 ;  /* 0x000000040e02722b */ /* 0x000fd40000000002 */
[----:B------:R-:W-:-:S05]  /*03a0*/  FFMA R4, RZ, 2.375, R3 ;  /* 0x40180000ff047823 */ /* 0x000fca0000000003 */
[----:B------:R-:W-:-:S13]  /*03b0*/  FSETP.GT.AND P0, PT, |R4|, 1.469367938527859385e-39, PT ;  /* 0x001000000400780b */ /* 0x000fda0003f04200 */
[----:B------:R-:W-:Y:S05]  /*03c0*/  @P0 BRA P1, `(.L_x_240) ;  /* 0x0000000000080947 */ /* 0x000fea0000800000 */
[----:B------:R-:W-:-:S07]  /*03d0*/  MOV R6, 0x3f0 ;  /* 0x000003f000067802 */ /* 0x000fce0000000f00 */
[----:B------:R-:W-:Y:S05]  /*03e0*/  CALL.REL.NOINC `($__internal_0_$__cuda_sm20_div_rn_f64_full) ;  /* 0x0000000000147944 */ /* 0x000fea0003c00000 */
.L_x_240:
[----:B------:R-:W-:Y:S05]  /*03f0*/  BSYNC.RECONVERGENT B0 ;  /* 0x0000000000007941 */ /* 0x000fea0003800200 */
.L_x_239:
[----:B------:R-:W0:Y:S02]  /*0400*/  LDC.64 R4, c[0x0][0x388] ;  /* 0x0000e200ff047b82 */ /* 0x000e240000000a00 */
[----:B0-----:R-:W-:-:S05]  /*0410*/  IMAD.WIDE.U32 R4, R0, 0x8, R4 ;  /* 0x0000000800047825 */ /* 0x001fca00078e0004 */
[----:B------:R-:W-:Y:S01]  /*0420*/  STG.E.64 desc[UR4][R4.64], R2 ;  /* 0x0000000204007986 */ /* 0x000fe2000c101b04 */
[----:B------:R-:W-:Y:S05]  /*0430*/  EXIT ;  /* 0x000000000000794d */ /* 0x000fea0003800000 */
        .weak           $__internal_0_$__cuda_sm20_div_rn_f64_full
        .type           $__internal_0_$__cuda_sm20_div_rn_f64_full,@function
        .size           $__internal_0_$__cuda_sm20_div_rn_f64_full,(.L_x_246 - $__internal_0_$__cuda_sm20_div_rn_f64_full)
$__internal_0_$__cuda_sm20_div_rn_f64_full:
[----:B------:R-:W-:Y:S01]  /*0440*/  IMAD.MOV.U32 R3, RZ, RZ, 0x3ff80000 ;  /* 0x3ff80000ff037424 */ /* 0x000fe200078e00ff */
[----:B------:R-:W-:Y:S01]  /*0450*/  MOV R4, R12 ;  /* 0x0000000c00047202 */ /* 0x000fe20000000f00 */
[----:B------:R-:W-:Y:S01]  /*0460*/  IMAD.MOV.U32 R2, RZ, RZ, 0x0 ;  /* 0x00000000ff027424 */ /* 0x000fe200078e00ff */
[----:B------:R-:W-:Y:S01]  /*0470*/  BSSY.RECONVERGENT B1, `(.L_x_241) ;  /* 0x000004a000017945 */ /* 0x000fe20003800200 */
[----:B------:R-:W0:Y:S01]  /*0480*/  MUFU.RCP64H R9, R3 ;  /* 0x0000000300097308 */ /* 0x000e220000001800 */
[----:B------:R-:W-:Y:S02]  /*0490*/  IMAD.MOV.U32 R8, RZ, RZ, 0x1 ;  /* 0x00000001ff087424 */ /* 0x000fe400078e00ff */
[----:B------:R-:W-:Y:S02]  /*04a0*/  IMAD.MOV.U32 R5, RZ, RZ, R13 ;  /* 0x000000ffff057224 */ /* 0x000fe400078e000d */
[----:B------:R-:W-:Y:S02]  /*04b0*/  IMAD.MOV.U32 R13, RZ, RZ, 0x1ca00000 ;  /* 0x1ca00000ff0d7424 */ /* 0x000fe400078e00ff */
[----:B------:R-:W-:Y:S01]  /*04c0*/  IMAD.MOV.U32 R19, RZ, RZ, 0x40100000 ;  /* 0x40100000ff137424 */ /* 0x000fe200078e00ff */
[----:B------:R-:W-:-:S02]  /*04d0*/  FSETP.GEU.AND P1, PT, |R5|, 1.469367938527859385e-39, PT ;  /* 0x001000000500780b */ /* 0x000fc40003f2e200 */
[----:B------:R-:W-:Y:S02]  /*04e0*/  LOP3.LUT R7, R5, 0x7ff00000, RZ, 0xc0, !PT ;  /* 0x7ff0000005077812 */ /* 0x000fe400078ec0ff */
[----:B------:R-:W-:Y:S02]  /*04f0*/  IADD3 R20, PT, PT, R19, -0x1, RZ ;  /* 0xffffffff13147810 */ /* 0x000fe40007ffe0ff */
[----:B------:R-:W-:Y:S01]  /*0500*/  ISETP.GE.U32.AND P0, PT, R7, 0x40100000, PT ;  /* 0x401000000700780c */ /* 0x000fe20003f06070 */
[----:B------:R-:W-:Y:S01]  /*0510*/  IMAD.MOV.U32 R18, RZ, RZ, R7 ;  /* 0x000000ffff127224 */ /* 0x000fe200078e0007 */
[----:B0-----:R-:W-:Y:S02]  /*0520*/  DFMA R10, R8, -R2, 1 ;  /* 0x3ff00000080a742b */ /* 0x001fe40000000802 */
[----:B------:R-:W-:-:S06]  /*0530*/  SEL R13, R13, 0x63400000, !P0 ;  /* 0x634000000d0d7807 */ /* 0x000fcc0004000000 */
[----:B------:R-:W-:-:S08]  /*0540*/  DFMA R10, R10, R10, R10 ;  /* 0x0000000a0a0a722b */ /* 0x000fd0000000000a */
[----:B------:R-:W-:Y:S01]  /*0550*/  DFMA R14, R8, R10, R8 ;  /* 0x0000000a080e722b */ /* 0x000fe20000000008 */
[C-C-:B------:R-:W-:Y:S01]  /*0560*/  @!P1 LOP3.LUT R10, R13.reuse, 0x80000000, R5.reuse, 0xf8, !PT ;  /* 0x800000000d0a9812 */ /* 0x140fe200078ef805 */
[----:B------:R-:W-:Y:S01]  /*0570*/  IMAD.MOV.U32 R8, RZ, RZ, R4 ;  /* 0x000000ffff087224 */ /* 0x000fe200078e0004 */
[----:B------:R-:W-:Y:S02]  /*0580*/  LOP3.LUT R9, R13, 0x800fffff, R5, 0xf8, !PT ;  /* 0x800fffff0d097812 */ /* 0x000fe400078ef805 */
[----:B------:R-:W-:Y:S02]  /*0590*/  @!P1 LOP3.LUT R11, R10, 0x100000, RZ, 0xfc, !PT ;  /* 0x001000000a0b9812 */ /* 0x000fe400078efcff */
[----:B------:R-:W-:Y:S01]  /*05a0*/  @!P1 MOV R10, RZ ;  /* 0x000000ff000a9202 */ /* 0x000fe20000000f00 */
[----:B------:R-:W-:-:S05]  /*05b0*/  DFMA R16, R14, -R2, 1 ;  /* 0x3ff000000e10742b */ /* 0x000fca0000000802 */
[----:B------:R-:W-:-:S03]  /*05c0*/  @!P1 DFMA R8, R8, 2, -R10 ;  /* 0x400000000808982b */ /* 0x000fc6000000080a */
[----:B------:R-:W-:-:S07]  /*05d0*/  DFMA R16, R14, R16, R14 ;  /* 0x000000100e10722b */ /* 0x000fce000000000e */
[----:B------:R-:W-:Y:S01]  /*05e0*/  @!P1 LOP3.LUT R18, R9, 0x7ff00000, RZ, 0xc0, !PT ;  /* 0x7ff0000009129812 */ /* 0x000fe200078ec0ff */
[----:B------:R-:W-:-:S04]  /*05f0*/  DMUL R10, R16, R8 ;  /* 0x00000008100a7228 */ /* 0x000fc80000000000 */
[----:B------:R-:W-:-:S04]  /*0600*/  VIADD R12, R18, 0xffffffff ;  /* 0xffffffff120c7836 */ /* 0x000fc80000000000 */
[----:B------:R-:W-:Y:S01]  /*0610*/  DFMA R14, R10, -R2, R8 ;  /* 0x800000020a0e722b */ /* 0x000fe20000000008 */
[----:B------:R-:W-:-:S04]  /*0620*/  ISETP.GT.U32.AND P0, PT, R12, 0x7feffffe, PT ;  /* 0x7feffffe0c00780c */ /* 0x000fc80003f04070 */
[----:B------:R-:W-:-:S03]  /*0630*/  ISETP.GT.U32.OR P0, PT, R20, 0x7feffffe, P0 ;  /* 0x7feffffe1400780c */ /* 0x000fc60000704470 */
[----:B------:R-:W-:-:S10]  /*0640*/  DFMA R10, R16, R14, R10 ;  /* 0x0000000e100a722b */ /* 0x000fd4000000000a */
[----:B------:R-:W-:Y:S05]  /*0650*/  @P0 BRA `(.L_x_242) ;  /* 0x0000000000680947 */ /* 0x000fea0003800000 */
[----:B------:R-:W-:-:S05]  /*0660*/  IMAD.MOV.U32 R4, RZ, RZ, 0x40100000 ;  /* 0x40100000ff047424 */ /* 0x000fca00078e00ff */
[----:B------:R-:W-:-:S04]  /*0670*/  VIADDMNMX R7, R7, -R4, 0xb9600000, !PT ;  /* 0xb960000007077446 */ /* 0x000fc80007800904 */
[----:B------:R-:W-:-:S05]  /*0680*/  VIMNMX R4, PT, PT, R7, 0x46a00000, PT ;  /* 0x46a0000007047848 */ /* 0x000fca0003fe0100 */
[----:B------:R-:W-:Y:S01]  /*0690*/  IMAD.IADD R7, R4, 0x1, -R13 ;  /* 0x0000000104077824 */ /* 0x000fe200078e0a0d */
[----:B------:R-:W-:-:S03]  /*06a0*/  MOV R4, RZ ;  /* 0x000000ff00047202 */ /* 0x000fc60000000f00 */
[----:B------:R-:W-:-:S06]  /*06b0*/  VIADD R5, R7, 0x7fe00000 ;  /* 0x7fe0000007057836 */ /* 0x000fcc0000000000 */
[----:B------:R-:W-:-:S10]  /*06c0*/  DMUL R12, R10, R4 ;  /* 0x000000040a0c7228 */ /* 0x000fd40000000000 */
[----:B------:R-:W-:-:S13]  /*06d0*/  FSETP.GTU.AND P0, PT, |R13|, 1.469367938527859385e-39, PT ;  /* 0x001000000d00780b */ /* 0x000fda0003f0c200 */
[----:B------:R-:W-:Y:S05]  /*06e0*/  @P0 BRA `(.L_x_243) ;  /* 0x0000000000880947 */ /* 0x000fea0003800000 */
[----:B------:R-:W-:Y:S01]  /*06f0*/  DFMA R2, R10, -R2, R8 ;  /* 0x800000020a02722b */ /* 0x000fe20000000008 */
[----:B------:R-:W-:-:S09]  /*0700*/  IMAD.MOV.U32 R4, RZ, RZ, RZ ;  /* 0x000000ffff047224 */ /* 0x000fd200078e00ff */
[C---:B------:R-:W-:Y:S02]  /*0710*/  FSETP.NEU.AND P0, PT, R3.reuse, RZ, PT ;  /* 0x000000ff0300720b */ /* 0x040fe40003f0d000 */
[----:B------:R-:W-:-:S04]  /*0720*/  LOP3.LUT R2, R3, 0x40180000, RZ, 0x3c, !PT ;  /* 0x4018000003027812 */ /* 0x000fc800078e3cff */
[----:B------:R-:W-:-:S04]  /*0730*/  LOP3.LUT R9, R2, 0x80000000, RZ, 0xc0, !PT ;  /* 0x8000000002097812 */ /* 0x000fc800078ec0ff */
[----:B------:R-:W-:-:S03]  /*0740*/  LOP3.LUT R5, R9, R5, RZ, 0xfc, !PT ;  /* 0x0000000509057212 */ /* 0x000fc600078efcff */
[----:B------:R-:W-:Y:S05]  /*0750*/  @!P0 BRA `(.L_x_243) ;  /* 0x00000000006c8947 */ /* 0x000fea0003800000 */
[----:B------:R-:W-:Y:S01]  /*0760*/  IMAD.MOV R3, RZ, RZ, -R7 ;  /* 0x000000ffff037224 */ /* 0x000fe200078e0a07 */
[----:B------:R-:W-:Y:S01]  /*0770*/  DMUL.RP R4, R10, R4 ;  /* 0x000000040a047228 */ /* 0x000fe20000008000 */
[----:B------:R-:W-:Y:S01]  /*0780*/  IMAD.MOV.U32 R2, RZ, RZ, RZ ;  /* 0x000000ffff027224 */ /* 0x000fe200078e00ff */
[----:B------:R-:W-:-:S05]  /*0790*/  IADD3 R7, PT, PT, -R7, -0x43300000, RZ ;  /* 0xbcd0000007077810 */ /* 0x000fca0007ffe1ff */
[----:B------:R-:W-:-:S03]  /*07a0*/  DFMA R2, R12, -R2, R10 ;  /* 0x800000020c02722b */ /* 0x000fc6000000000a */
[----:B------:R-:W-:-:S07]  /*07b0*/  LOP3.LUT R9, R5, R9, RZ, 0x3c, !PT ;  /* 0x0000000905097212 */ /* 0x000fce00078e3cff */
[----:B------:R-:W-:-:S04]  /*07c0*/  FSETP.NEU.AND P0, PT, |R3|, R7, PT ;  /* 0x000000070300720b */ /* 0x000fc80003f0d200 */
[----:B------:R-:W-:Y:S02]  /*07d0*/  FSEL R12, R4, R12, !P0 ;  /* 0x0000000c040c7208 */ /* 0x000fe40004000000 */
[----:B------:R-:W-:Y:S01]  /*07e0*/  FSEL R13, R9, R13, !P0 ;  /* 0x0000000d090d7208 */ /* 0x000fe20004000000 */
[----:B------:R-:W-:Y:S06]  /*07f0*/  BRA `(.L_x_243) ;  /* 0x0000000000447947 */ /* 0x000fec0003800000 */
.L_x_242:
[----:B------:R-:W-:-:S14]  /*0800*/  DSETP.NAN.AND P0, PT, R4, R4, PT ;  /* 0x000000040400722a */ /* 0x000fdc0003f08000 */
[----:B------:R-:W-:Y:S05]  /*0810*/  @P0 BRA `(.L_x_244) ;  /* 0x0000000000340947 */ /* 0x000fea0003800000 */
[----:B------:R-:W-:Y:S01]  /*0820*/  ISETP.NE.AND P0, PT, R18, R19, PT ;  /* 0x000000131200720c */ /* 0x000fe20003f05270 */
[----:B------:R-:W-:Y:S01]  /*0830*/  IMAD.MOV.U32 R13, RZ, RZ, -0x80000 ;  /* 0xfff80000ff0d7424 */ /* 0x000fe200078e00ff */
[----:B------:R-:W-:-:S11]  /*0840*/  MOV R12, 0x0 ;  /* 0x00000000000c7802 */ /* 0x000fd60000000f00 */
[----:B------:R-:W-:Y:S05]  /*0850*/  @!P0 BRA `(.L_x_243) ;  /* 0x00000000002c8947 */ /* 0x000fea0003800000 */
[----:B------:R-:W-:Y:S02]  /*0860*/  ISETP.NE.AND P0, PT, R18, 0x7ff00000, PT ;  /* 0x7ff000001200780c */ /* 0x000fe40003f05270 */
[----:B------:R-:W-:Y:S02]  /*0870*/  LOP3.LUT R4, R5, 0x40180000, RZ, 0x3c, !PT ;  /* 0x4018000005047812 */ /* 0x000fe400078e3cff */
[----:B------:R-:W-:Y:S02]  /*0880*/  ISETP.EQ.OR P0, PT, R19, RZ, !P0 ;  /* 0x000000ff1300720c */ /* 0x000fe40004702670 */
[----:B------:R-:W-:-:S11]  /*0890*/  LOP3.LUT R13, R4, 0x80000000, RZ, 0xc0, !PT ;  /* 0x80000000040d7812 */ /* 0x000fd600078ec0ff */
[----:B------:R-:W-:Y:S01]  /*08a0*/  @P0 LOP3.LUT R2, R13, 0x7ff00000, RZ, 0xfc, !PT ;  /* 0x7ff000000d020812 */ /* 0x000fe200078efcff */
[----:B------:R-:W-:Y:S02]  /*08b0*/  @!P0 IMAD.MOV.U32 R12, RZ, RZ, RZ ;  /* 0x000000ffff0c8224 */ /* 0x000fe400078e00ff */
[----:B------:R-:W-:Y:S01]  /*08c0*/  @P0 IMAD.MOV.U32 R12, RZ, RZ, RZ ;  /* 0x000000ffff0c0224 */ /* 0x000fe200078e00ff */
[----:B------:R-:W-:Y:S01]  /*08d0*/  @P0 MOV R13, R2 ;  /* 0x00000002000d0202 */ /* 0x000fe20000000f00 */
[----:B------:R-:W-:Y:S06]  /*08e0*/  BRA `(.L_x_243) ;  /* 0x0000000000087947 */ /* 0x000fec0003800000 */
.L_x_244:
[----:B------:R-:W-:Y:S01]  /*08f0*/  LOP3.LUT R13, R5, 0x80000, RZ, 0xfc, !PT ;  /* 0x00080000050d7812 */ /* 0x000fe200078efcff */
[----:B------:R-:W-:-:S07]  /*0900*/  IMAD.MOV.U32 R12, RZ, RZ, R4 ;  /* 0x000000ffff0c7224 */ /* 0x000fce00078e0004 */
.L_x_243:
[----:B------:R-:W-:Y:S05]  /*0910*/  BSYNC.RECONVERGENT B1 ;  /* 0x0000000000017941 */ /* 0x000fea0003800200 */
.L_x_241:
[----:B------:R-:W-:Y:S01]  /*0920*/  IMAD.MOV.U32 R7, RZ, RZ, 0x0 ;  /* 0x00000000ff077424 */ /* 0x000fe200078e00ff */
[----:B------:R-:W-:Y:S01]  /*0930*/  MOV R3, R13 ;  /* 0x0000000d00037202 */ /* 0x000fe20000000f00 */
[----:B------:R-:W-:Y:S02]  /*0940*/  IMAD.MOV.U32 R2, RZ, RZ, R12 ;  /* 0x000000ffff027224 */ /* 0x000fe400078e000c */
[----:B------:R-:W-:Y:S05]  /*0950*/  RET.REL.NODEC R6 `(_Z8functionPKdPd) ;  /* 0xfffffff406a87950 */ /* 0x000fea0003c3ffff */
.L_x_245:
        /* <DEDUP_REMOVED lines=10> */
.L_x_246:


//--------------------- .nv.shared._ZN3cub18CUB_300001_SM_10006detail6reduce28DeviceReduceSingleTileKernelINS2_10policy_hubIdyN4cuda3__47maximumIdEEE10Policy1000EPdSB_iS8_ddNS5_3std3__410__identityEEEvT0_T1_T2_T3_T4_T6_ --------------------------
	.section	.nv.shared._ZN3cub18CUB_300001_SM_10006detail6reduce28DeviceReduceSingleTileKernelINS2_10policy_hubIdyN4cuda3__47maximumIdEEE10Policy1000EPdSB_iS8_ddNS5_3std3__410__identityEEEvT0_T1_T2_T3_T4_T6_,"aw",@nobits
	.sectionflags	@""
	.align	8
.nv.shared._ZN3cub18CUB_300001_SM_10006detail6reduce28DeviceReduceSingleTileKernelINS2_10policy_hubIdyN4cuda3__47maximumIdEEE10Policy1000EPdSB_iS8_ddNS5_3std3__410__identityEEEvT0_T1_T2_T3_T4_T6_:
	.zero		1104


//--------------------- .nv.shared.reserved.0     --------------------------
	.section	.nv.shared.reserved.0,"aw",@nobits
	.weak		__nv_reservedSMEM_offset_0_alias
	.size		__nv_reservedSMEM_offset_0_alias, 0, 64
	.other		__nv_reservedSMEM_offset_0_alias,@"STO_CUDA_RESERVED_SHARED STV_DEFAULT"
__nv_reservedSMEM_offset_0_alias:
	.zero		0
	.zero		64


//--------------------- .nv.global                --------------------------
	.section	.nv.global,"aw",@nobits
.nv.global:
	.type		_ZN32_INTERNAL_cf35f300_4_k_cu_MAXEPS6thrust24THRUST_300001_SM_1000_NS3seqE,@object
	.size		_ZN32_INTERNAL_cf35f300_4_k_cu_MAXEPS6thrust24THRUST_300001_SM_1000_NS3seqE,(_ZN32_INTERNAL_cf35f300_4_k_cu_MAXEPS4cuda3std3__48in_placeE - _ZN32_INTERNAL_cf35f300_4_k_cu_MAXEPS6thrust24THRUST_300001_SM_1000_NS3seqE)
_ZN32_INTERNAL_cf35f300_4_k_cu_MAXEPS6thrust24THRUST_300001_SM_1000_NS3seqE:
	.zero		1
	.type		_ZN32_INTERNAL_cf35f300_4_k_cu_MAXEPS4cuda3std3__48in_placeE,@object
	.size		_ZN32_INTERNAL_cf35f300_4_k_cu_MAXEPS4cuda3std3__48in_placeE,(_ZN32_INTERNAL_cf35f300_4_k_cu_MAXEPS4cuda3std6ranges3__45__cpo4sizeE - _ZN32_INTERNAL_cf35f300_4_k_cu_MAXEPS4cuda3std3__48in_placeE)
_ZN32_INTERNAL_cf35f300_4_k_cu_MAXEPS4cuda3std3__48in_placeE:
	.zero		1
	.type		_ZN32_INTERNAL_cf35f300_4_k_cu_MAXEPS4cuda3std6ranges3__45__cpo4sizeE,@object
	.size		_ZN32_INTERNAL_cf35f300_4_k_cu_MAXEPS4cuda3std6ranges3__45__cpo4sizeE,(_ZN32_INTERNAL_cf35f300_4_k_cu_MAXEPS6thrust24THRUST_300001_SM_1000_NS12placeholders2_3E - _ZN32_INTERNAL_cf35f300_4_k_cu_MAXEPS4cuda3std6ranges3__45__cpo4sizeE)
_ZN32_INTERNAL_cf35f300_4_k_cu_MAXEPS4cuda3std6ranges3__45__cpo4sizeE:
	.zero		1
	.type		_ZN32_INTERNAL_cf35f300_4_k_cu_MAXEPS6thrust24THRUST_300001_SM_1000_NS12placeholders2_3E,@object
	.size		_ZN32_INTERNAL_cf35f300_4_k_cu_MAXEPS6thrust24THRUST_300001_SM_1000_NS12placeholders2_3E,(_ZN32_INTERNAL_cf35f300_4_k_cu_MAXEPS4cuda3std3__45__cpo6cbeginE - _ZN32_INTERNAL_cf35f300_4_k_cu_MAXEPS6thrust24THRUST_300001_SM_1000_NS12placeholders2_3E)
_ZN32_INTERNAL_cf35f300_4_k_cu_MAXEPS6thrust24THRUST_300001_SM_1000_NS12placeholders2_3E:
	.zero		1
	.type		_ZN32_INTERNAL_cf35f300_4_k_cu_MAXEPS4cuda3std3__45__cpo6cbeginE,@object
	.size		_ZN32_INTERNAL_cf35f300_4_k_cu_MAXEPS4cuda3std3__45__cpo6cbeginE,(_ZN32_INTERNAL_cf35f300_4_k_cu_MAXEPS4cuda3std6ranges3__45__cpo6cbeginE - _ZN32_INTERNAL_cf35f300_4_k_cu_MAXEPS4cuda3std3__45__cpo6cbeginE)
_ZN32_INTERNAL_cf35f300_4_k_cu_MAXEPS4cuda3std3__45__cpo6cbeginE:
	.zero		1
	.type		_ZN32_INTERNAL_cf35f300_4_k_cu_MAXEPS4cuda3std6ranges3__45__cpo6cbeginE,@object
	.size		_ZN32_INTERNAL_cf35f300_4_k_cu_MAXEPS4cuda3std6ranges3__45__cpo6cbeginE,(_ZN32_INTERNAL_cf35f300_4_k_cu_MAXEPS6thrust24THRUST_300001_SM_1000_NS12placeholders2_7E - _ZN32_INTERNAL_cf35f300_4_k_cu_MAXEPS4cuda3std6ranges3__45__cpo6cbeginE)
_ZN32_INTERNAL_cf35f300_4_k_cu_MAXEPS4cuda3std6ranges3__45__cpo6cbeginE:
	.zero		1
	.type		_ZN32_INTERNAL_cf35f300_4_k_cu_MAXEPS6thrust24THRUST_300001_SM_1000_NS12placeholders2_7E,@object
	.size		_ZN32_INTERNAL_cf35f300_4_k_cu_MAXEPS6thrust24THRUST_300001_SM_1000_NS12placeholders2_7E,(_ZN32_INTERNAL_cf35f300_4_k_cu_MAXEPS4cuda3std3__45__cpo7crbeginE - _ZN32_INTERNAL_cf35f300_4_k_cu_MAXEPS6thrust24THRUST_300001_SM_1000_NS12placeholders2_7E)
_ZN32_INTERNAL_cf35f300_4_k_cu_MAXEPS6thrust24THRUST_300001_SM_1000_NS12placeholders2_7E:
	.zero		1
	.type		_ZN32_INTERNAL_cf35f300_4_k_cu_MAXEPS4cuda3std3__45__cpo7crbeginE,@object
	.size		_ZN32_INTERNAL_cf35f300_4_k_cu_MAXEPS4cuda3std3__45__cpo7crbeginE,(_ZN32_INTERNAL_cf35f300_4_k_cu_MAXEPS4cuda3std6ranges3__45__cpo4nextE - _ZN32_INTERNAL_cf35f300_4_k_cu_MAXEPS4cuda3std3__45__cpo7crbeginE)
_ZN32_INTERNAL_cf35f300_4_k_cu_MAXEPS4cuda3std3__45__cpo7crbeginE:
	.zero		1
	.type		_ZN32_INTERNAL_cf35f300_4_k_cu_MAXEPS4cuda3std6ranges3__45__cpo4nextE,@object
	.size		_ZN32_INTERNAL_cf35f300_4_k_cu_MAXEPS4cuda3std6ranges3__45__cpo4nextE,(_ZN32_INTERNAL_cf35f300_4_k_cu_MAXEPS4cuda3std6ranges3__45__cpo4swapE - _ZN32_INTERNAL_cf35f300_4_k_cu_MAXEPS4cuda3std6ranges3__45__cpo4nextE)
_ZN32_INTERNAL_cf35f300_4_k_cu_MAXEPS4cuda3std6ranges3__45__cpo4nextE:
	.zero		1
	.type		_ZN32_INTERNAL_cf35f300_4_k_cu_MAXEPS4cuda3std6ranges3__45__cpo4swapE,@object
	.size		_ZN32_INTERNAL_cf35f300_4_k_cu_MAXEPS4cuda3std6ranges3__45__cpo4swapE,(_ZN32_INTERNAL_cf35f300_4_k_cu_MAXEPS6thrust24THRUST_300001_SM_1000_NS8cuda_cub10par_nosyncE - _ZN32_INTERNAL_cf35f300_4_k_cu_MAXEPS4cuda3std6ranges3__45__cpo4swapE)
_ZN32_INTERNAL_cf35f300_4_k_cu_MAXEPS4cuda3std6ranges3__45__cpo4swapE:
	.zero		1
	.type		_ZN32_INTERNAL_cf35f300_4_k_cu_MAXEPS6thrust24THRUST_300001_SM_1000_NS8cuda_cub10par_nosyncE,@object
	.size		_ZN32_INTERNAL_cf35f300_4_k_cu_MAXEPS6thrust24THRUST_300001_SM_1000_NS8cuda_cub10par_nosyncE,(_ZN32_INTERNAL_cf35f300_4_k_cu_MAXEPS6thrust24THRUST_300001_SM_1000_NS12placeholders2_9E - _ZN32_INTERNAL_cf35f300_4_k_cu_MAXEPS6thrust24THRUST_300001_SM_1000_NS8cuda_cub10par_nosyncE)
_ZN32_INTERNAL_cf35f300_4_k_cu_MAXEPS6thrust24THRUST_300001_SM_1000_NS8cuda_cub10par_nosyncE:
	.zero		1
	.type		_ZN32_INTERNAL_cf35f300_4_k_cu_MAXEPS6thrust24THRUST_300001_SM_1000_NS12placeholders2_9E,@object
	.size		_ZN32_INTERNAL_cf35f300_4_k_cu_MAXEPS6thrust24THRUST_300001_SM_1000_NS12placeholders2_9E,(_ZN32_INTERNAL_cf35f300_4_k_cu_MAXEPS4cuda3std3__434_GLOBAL__N__cf35f300_4_k_cu_MAXEPS6ignoreE - _ZN32_INTERNAL_cf35f300_4_k_cu_MAXEPS6thrust24THRUST_300001_SM_1000_NS12placeholders2_9E)
_ZN32_INTERNAL_cf35f300_4_k_cu_MAXEPS6thrust24THRUST_300001_SM_1000_NS12placeholders2_9E:
	.zero		1
	.type		_ZN32_INTERNAL_cf35f300_4_k_cu_MAXEPS4cuda3std3__434_GLOBAL__N__cf35f300_4_k_cu_MAXEPS6ignoreE,@object
	.size		_ZN32_INTERNAL_cf35f300_4_k_cu_MAXEPS4cuda3std3__434_GLOBAL__N__cf35f300_4_k_cu_MAXEPS6ignoreE,(_ZN32_INTERNAL_cf35f300_4_k_cu_MAXEPS4cuda3std6ranges3__45__cpo4dataE - _ZN32_INTERNAL_cf35f300_4_k_cu_MAXEPS4cuda3std3__434_GLOBAL__N__cf35f300_4_k_cu_MAXEPS6ignoreE)
_ZN32_INTERNAL_cf35f300_4_k_cu_MAXEPS4cuda3std3__434_GLOBAL__N__cf35f300_4_k_cu_MAXEPS6ignoreE:
	.zero		1
	.type		_ZN32_INTERNAL_cf35f300_4_k_cu_MAXEPS4cuda3std6ranges3__45__cpo4dataE,@object
	.size		_ZN32_INTERNAL_cf35f300_4_k_cu_MAXEPS4cuda3std6ranges3__45__cpo4dataE,(_ZN32_INTERNAL_cf35f300_4_k_cu_MAXEPS6thrust24THRUST_300001_SM_1000_NS12placeholders2_1E - _ZN32_INTERNAL_cf35f300_4_k_cu_MAXEPS4cuda3std6ranges3__45__cpo4dataE)
_ZN32_INTERNAL_cf35f300_4_k_cu_MAXEPS4cuda3std6ranges3__45__cpo4dataE:
	.zero		1
	.type		_ZN32_INTERNAL_cf35f300_4_k_cu_MAXEPS6thrust24THRUST_300001_SM_1000_NS12placeholders2_1E,@object
	.size		_ZN32_INTERNAL_cf35f300_4_k_cu_MAXEPS6thrust24THRUST_300001_SM_1000_NS12placeholders2_1E,(_ZN32_INTERNAL_cf35f300_4_k_cu_MAXEPS4cuda3std3__45__cpo5beginE - _ZN32_INTERNAL_cf35f300_4_k_cu_MAXEPS6thrust24THRUST_300001_SM_1000_NS12placeholders2_1E)
_ZN32_INTERNAL_cf35f300_4_k_cu_MAXEPS6thrust24THRUST_300001_SM_1000_NS12placeholders2_1E:
	.zero		1
	.type		_ZN32_INTERNAL_cf35f300_4_k_cu_MAXEPS4cuda3std3__45__cpo5beginE,@object
	.size		_ZN32_INTERNAL_cf35f300_4_k_cu_MAXEPS4cuda3std3__45__cpo5beginE,(_ZN32_INTERNAL_cf35f300_4_k_cu_MAXEPS4cuda3std6ranges3__45__cpo5beginE - _ZN32_INTERNAL_cf35f300_4_k_cu_MAXEPS4cuda3std3__45__cpo5beginE)
_ZN32_INTERNAL_cf35f300_4_k_cu_MAXEPS4cuda3std3__45__cpo5beginE:
	.zero		1
	.type		_ZN32_INTERNAL_cf35f300_4_k_cu_MAXEPS4cuda3std6ranges3__45__cpo5beginE,@object
	.size		_ZN32_INTERNAL_cf35f300_4_k_cu_MAXEPS4cuda3std6ranges3__45__cpo5beginE,(_ZN32_INTERNAL_cf35f300_4_k_cu_MAXEPS6thrust24THRUST_300001_SM_1000_NS12placeholders2_5E - _ZN32_INTERNAL_cf35f300_4_k_cu_MAXEPS4cuda3std6ranges3__45__cpo5beginE)
_ZN32_INTERNAL_cf35f300_4_k_cu_MAXEPS4cuda3std6ranges3__45__cpo5beginE:
	.zero		1
	.type		_ZN32_INTERNAL_cf35f300_4_k_cu_MAXEPS6thrust24THRUST_300001_SM_1000_NS12placeholders2_5E,@object
	.size		_ZN32_INTERNAL_cf35f300_4_k_cu_MAXEPS6thrust24THRUST_300001_SM_1000_NS12placeholders2_5E,(_ZN32_INTERNAL_cf35f300_4_k_cu_MAXEPS4cuda3std3__45__cpo6rbeginE - _ZN32_INTERNAL_cf35f300_4_k_cu_MAXEPS6thrust24THRUST_300001_SM_1000_NS12placeholders2_5E)
_ZN32_INTERNAL_cf35f300_4_k_cu_MAXEPS6thrust24THRUST_300001_SM_1000_NS12placeholders2_5E:
	.zero		1
	.type		_ZN32_INTERNAL_cf35f300_4_k_cu_MAXEPS4cuda3std3__45__cpo6rbeginE,@object
	.size		_ZN32_INTERNAL_cf35f300_4_k_cu_MAXEPS4cuda3std3__45__cpo6rbeginE,(_ZN32_INTERNAL_cf35f300_4_k_cu_MAXEPS4cuda3std6ranges3__45__cpo7advanceE - _ZN32_INTERNAL_cf35f300_4_k_cu_MAXEPS4cuda3std3__45__cpo6rbeginE)
_ZN32_INTERNAL_cf35f300_4_k_cu_MAXEPS4cuda3std3__45__cpo6rbeginE:
	.zero		1
	.type		_ZN32_INTERNAL_cf35f300_4_k_cu_MAXEPS4cuda3std6ranges3__45__cpo7advanceE,@object
	.size		_ZN32_INTERNAL_cf35f300_4_k_cu_MAXEPS4cuda3std6ranges3__45__cpo7advanceE,(_ZN32_INTERNAL_cf35f300_4_k_cu_MAXEPS4cuda3std3__47nulloptE - _ZN32_INTERNAL_cf35f300_4_k_cu_MAXEPS4cuda3std6ranges3__45__cpo7advanceE)
_ZN32_INTERNAL_cf35f300_4_k_cu_MAXEPS4cuda3std6ranges3__45__cpo7advanceE:
	.zero		1
	.type		_ZN32_INTERNAL_cf35f300_4_k_cu_MAXEPS4cuda3std3__47nulloptE,@object
	.size		_ZN32_INTERNAL_cf35f300_4_k_cu_MAXEPS4cuda3std3__47nulloptE,(_ZN32_INTERNAL_cf35f300_4_k_cu_MAXEPS4cuda3std6ranges3__45__cpo8distanceE - _ZN32_INTERNAL_cf35f300_4_k_cu_MAXEPS4cuda3std3__47nulloptE)
_ZN32_INTERNAL_cf35f300_4_k_cu_MAXEPS4cuda3std3__47nulloptE:
	.zero		1
	.type		_ZN32_INTERNAL_cf35f300_4_k_cu_MAXEPS4cuda3std6ranges3__45__cpo8distanceE,@object
	.size		_ZN32_INTERNAL_cf35f300_4_k_cu_MAXEPS4cuda3std6ranges3__45__cpo8distanceE,(_ZN32_INTERNAL_cf35f300_4_k_cu_MAXEPS6thrust24THRUST_300001_SM_1000_NS12placeholders3_10E - _ZN32_INTERNAL_cf35f300_4_k_cu_MAXEPS4cuda3std6ranges3__45__cpo8distanceE)
_ZN32_INTERNAL_cf35f300_4_k_cu_MAXEPS4cuda3std6ranges3__45__cpo8distanceE:
	.zero		1
	.type		_ZN32_INTERNAL_cf35f300_4_k_cu_MAXEPS6thrust24THRUST_300001_SM_1000_NS12placeholders3_10E,@object
	.size		_ZN32_INTERNAL_cf35f300_4_k_cu_MAXEPS6thrust24THRUST_300001_SM_1000_NS12placeholders3_10E,(_ZN32_INTERNAL_cf35f300_4_k_cu_MAXEPS4cuda3std3__419piecewise_constructE - _ZN32_INTERNAL_cf35f300_4_k_cu_MAXEPS6thrust24THRUST_300001_SM_1000_NS12placeholders3_10E)
_ZN32_INTERNAL_cf35f300_4_k_cu_MAXEPS6thrust24THRUST_300001_SM_1000_NS12placeholders3_10E:
	.zero		1
	.type		_ZN32_INTERNAL_cf35f300_4_k_cu_MAXEPS4cuda3std3__419piecewise_constructE,@object
	.size		_ZN32_INTERNAL_cf35f300_4_k_cu_MAXEPS4cuda3std3__419piecewise_constructE,(_ZN32_INTERNAL_cf35f300_4_k_cu_MAXEPS4cuda3std6ranges3__45__cpo5cdataE - _ZN32_INTERNAL_cf35f300_4_k_cu_MAXEPS4cuda3std3__419piecewise_constructE)
_ZN32_INTERNAL_cf35f300_4_k_cu_MAXEPS4cuda3std3__419piecewise_constructE:
	.zero		1
	.type		_ZN32_INTERNAL_cf35f300_4_k_cu_MAXEPS4cuda3std6ranges3__45__cpo5cdataE,@object
	.size		_ZN32_INTERNAL_cf35f300_4_k_cu_MAXEPS4cuda3std6ranges3__45__cpo5cdataE,(_ZN32_INTERNAL_cf35f300_4_k_cu_MAXEPS6thrust24THRUST_300001_SM_1000_NS12placeholders2_2E - _ZN32_INTERNAL_cf35f300_4_k_cu_MAXEPS4cuda3std6ranges3__45__cpo5cdataE)
_ZN32_INTERNAL_cf35f300_4_k_cu_MAXEPS4cuda3std6ranges3__45__cpo5cdataE:
	.zero		1
	.type		_ZN32_INTERNAL_cf35f300_4_k_cu_MAXEPS6thrust24THRUST_300001_SM_1000_NS12placeholders2_2E,@object
	.size		_ZN32_INTERNAL_cf35f300_4_k_cu_MAXEPS6thrust24THRUST_300001_SM_1000_NS12placeholders2_2E,(_ZN32_INTERNAL_cf35f300_4_k_cu_MAXEPS4cuda3std3__45__cpo3endE - _ZN32_INTERNAL_cf35f300_4_k_cu_MAXEPS6thrust24THRUST_300001_SM_1000_NS12placeholders2_2E)
_ZN32_INTERNAL_cf35f300_4_k_cu_MAXEPS6thrust24THRUST_300001_SM_1000_NS12placeholders2_2E:
	.zero		1
	.type		_ZN32_INTERNAL_cf35f300_4_k_cu_MAXEPS4cuda3std3__45__cpo3endE,@object
	.size		_ZN32_INTERNAL_cf35f300_4_k_cu_MAXEPS4cuda3std3__45__cpo3endE,(_ZN32_INTERNAL_cf35f300_4_k_cu_MAXEPS4cuda3std6ranges3__45__cpo3endE - _ZN32_INTERNAL_cf35f300_4_k_cu_MAXEPS4cuda3std3__45__cpo3endE)
_ZN32_INTERNAL_cf35f300_4_k_cu_MAXEPS4cuda3std3__45__cpo3endE:
	.zero		1
	.type		_ZN32_INTERNAL_cf35f300_4_k_cu_MAXEPS4cuda3std6ranges3__45__cpo3endE,@object
	.size		_ZN32_INTERNAL_cf35f300_4_k_cu_MAXEPS4cuda3std6ranges3__45__cpo3endE,(_ZN32_INTERNAL_cf35f300_4_k_cu_MAXEPS6thrust24THRUST_300001_SM_1000_NS12placeholders2_6E - _ZN32_INTERNAL_cf35f300_4_k_cu_MAXEPS4cuda3std6ranges3__45__cpo3endE)
_ZN32_INTERNAL_cf35f300_4_k_cu_MAXEPS4cuda3std6ranges3__45__cpo3endE:
	.zero		1
	.type		_ZN32_INTERNAL_cf35f300_4_k_cu_MAXEPS6thrust24THRUST_300001_SM_1000_NS12placeholders2_6E,@object
	.size		_ZN32_INTERNAL_cf35f300_4_k_cu_MAXEPS6thrust24THRUST_300001_SM_1000_NS12placeholders2_6E,(_ZN32_INTERNAL_cf35f300_4_k_cu_MAXEPS4cuda3std3__45__cpo4rendE - _ZN32_INTERNAL_cf35f300_4_k_cu_MAXEPS6thrust24THRUST_300001_SM_1000_NS12placeholders2_6E)
_ZN32_INTERNAL_cf35f300_4_k_cu_MAXEPS6thrust24THRUST_300001_SM_1000_NS12placeholders2_6E:
	.zero		1
	.type		_ZN32_INTERNAL_cf35f300_4_k_cu_MAXEPS4cuda3std3__45__cpo4rendE,@object
	.size		_ZN32_INTERNAL_cf35f300_4_k_cu_MAXEPS4cuda3std3__45__cpo4rendE,(_ZN32_INTERNAL_cf35f300_4_k_cu_MAXEPS4cuda3std6ranges3__45__cpo9iter_swapE - _ZN32_INTERNAL_cf35f300_4_k_cu_MAXEPS4cuda3std3__45__cpo4rendE)
_ZN32_INTERNAL_cf35f300_4_k_cu_MAXEPS4cuda3std3__45__cpo4rendE:
	.zero		1
	.type		_ZN32_INTERNAL_cf35f300_4_k_cu_MAXEPS4cuda3std6ranges3__45__cpo9iter_swapE,@object
	.size		_ZN32_INTERNAL_cf35f300_4_k_cu_MAXEPS4cuda3std6ranges3__45__cpo9iter_swapE,(_ZN32_INTERNAL_cf35f300_4_k_cu_MAXEPS4cuda3std3__48unexpectE - _ZN32_INTERNAL_cf35f300_4_k_cu_MAXEPS4cuda3std6ranges3__45__cpo9iter_swapE)
_ZN32_INTERNAL_cf35f300_4_k_cu_MAXEPS4cuda3std6ranges3__45__cpo9iter_swapE:
	.zero		1
	.type		_ZN32_INTERNAL_cf35f300_4_k_cu_MAXEPS4cuda3std3__48unexpectE,@object
	.size		_ZN32_INTERNAL_cf35f300_4_k_cu_MAXEPS4cuda3std3__48unexpectE,(_ZN32_INTERNAL_cf35f300_4_k_cu_MAXEPS6thrust24THRUST_300001_SM_1000_NS8cuda_cub3parE - _ZN32_INTERNAL_cf35f300_4_k_cu_MAXEPS4cuda3std3__48unexpectE)
_ZN32_INTERNAL_cf35f300_4_k_cu_MAXEPS4cuda3std3__48unexpectE:
	.zero		1
	.type		_ZN32_INTERNAL_cf35f300_4_k_cu_MAXEPS6thrust24THRUST_300001_SM_1000_NS8cuda_cub3parE,@object
	.size		_ZN32_INTERNAL_cf35f300_4_k_cu_MAXEPS6thrust24THRUST_300001_SM_1000_NS8cuda_cub3parE,(_ZN32_INTERNAL_cf35f300_4_k_cu_MAXEPS6thrust24THRUST_300001_SM_1000_NS12placeholders2_4E - _ZN32_INTERNAL_cf35f300_4_k_cu_MAXEPS6thrust24THRUST_300001_SM_1000_NS8cuda_cub3parE)
_ZN32_INTERNAL_cf35f300_4_k_cu_MAXEPS6thrust24THRUST_300001_SM_1000_NS8cuda_cub3parE:
	.zero		1
	.type		_ZN32_INTERNAL_cf35f300_4_k_cu_MAXEPS6thrust24THRUST_300001_SM_1000_NS12placeholders2_4E,@object
	.size		_ZN32_INTERNAL_cf35f300_4_k_cu_MAXEPS6thrust24THRUST_300001_SM_1000_NS12placeholders2_4E,(_ZN32_INTERNAL_cf35f300_4_k_cu_MAXEPS4cuda3std3__45__cpo4cendE - _ZN32_INTERNAL_cf35f300_4_k_cu_MAXEPS6thrust24THRUST_300001_SM_1000_NS12placeholders2_4E)
_ZN32_INTERNAL_cf35f300_4_k_cu_MAXEPS6thrust24THRUST_300001_SM_1000_NS12placeholders2_4E:
	.zero		1
	.type		_ZN32_INTERNAL_cf35f300_4_k_cu_MAXEPS4cuda3std3__45__cpo4cendE,@object
	.size		_ZN32_INTERNAL_cf35f300_4_k_cu_MAXEPS4cuda3std3__45__cpo4cendE,(_ZN32_INTERNAL_cf35f300_4_k_cu_MAXEPS4cuda3std6ranges3__45__cpo4cendE - _ZN32_INTERNAL_cf35f300_4_k_cu_MAXEPS4cuda3std3__45__cpo4cendE)
_ZN32_INTERNAL_cf35f300_4_k_cu_MAXEPS4cuda3std3__45__cpo4cendE:
	.zero		1
	.type		_ZN32_INTERNAL_cf35f300_4_k_cu_MAXEPS4cuda3std6ranges3__45__cpo4cendE,@object
	.size		_ZN32_INTERNAL_cf35f300_4_k_cu_MAXEPS4cuda3std6ranges3__45__cpo4cendE,(_ZN32_INTERNAL_cf35f300_4_k_cu_MAXEPS4cuda3std3__420unreachable_sentinelE - _ZN32_INTERNAL_cf35f300_4_k_cu_MAXEPS4cuda3std6ranges3__45__cpo4cendE)
_ZN32_INTERNAL_cf35f300_4_k_cu_MAXEPS4cuda3std6ranges3__45__cpo4cendE:
	.zero		1
	.type		_ZN32_INTERNAL_cf35f300_4_k_cu_MAXEPS4cuda3std3__420unreachable_sentinelE,@object
	.size		_ZN32_INTERNAL_cf35f300_4_k_cu_MAXEPS4cuda3std3__420unreachable_sentinelE,(_ZN32_INTERNAL_cf35f300_4_k_cu_MAXEPS4cuda3std6ranges3__45__cpo5ssizeE - _ZN32_INTERNAL_cf35f300_4_k_cu_MAXEPS4cuda3std3__420unreachable_sentinelE)
_ZN32_INTERNAL_cf35f300_4_k_cu_MAXEPS4cuda3std3__420unreachable_sentinelE:
	.zero		1
	.type		_ZN32_INTERNAL_cf35f300_4_k_cu_MAXEPS4cuda3std6ranges3__45__cpo5ssizeE,@object
	.size		_ZN32_INTERNAL_cf35f300_4_k_cu_MAXEPS4cuda3std6ranges3__45__cpo5ssizeE,(_ZN32_INTERNAL_cf35f300_4_k_cu_MAXEPS6thrust24THRUST_300001_SM_1000_NS12placeholders2_8E - _ZN32_INTERNAL_cf35f300_4_k_cu_MAXEPS4cuda3std6ranges3__45__cpo5ssizeE)
_ZN32_INTERNAL_cf35f300_4_k_cu_MAXEPS4cuda3std6ranges3__45__cpo5ssizeE:
	.zero		1
	.type		_ZN32_INTERNAL_cf35f300_4_k_cu_MAXEPS6thrust24THRUST_300001_SM_1000_NS12placeholders2_8E,@object
	.size		_ZN32_INTERNAL_cf35f300_4_k_cu_MAXEPS6thrust24THRUST_300001_SM_1000_NS12placeholders2_8E,(_ZN32_INTERNAL_cf35f300_4_k_cu_MAXEPS4cuda3std3__45__cpo5crendE - _ZN32_INTERNAL_cf35f300_4_k_cu_MAXEPS6thrust24THRUST_300001_SM_1000_NS12placeholders2_8E)
_ZN32_INTERNAL_cf35f300_4_k_cu_MAXEPS6thrust24THRUST_300001_SM_1000_NS12placeholders2_8E:
	.zero		1
	.type		_ZN32_INTERNAL_cf35f300_4_k_cu_MAXEPS4cuda3std3__45__cpo5crendE,@object
	.size		_ZN32_INTERNAL_cf35f300_4_k_cu_MAXEPS4cuda3std3__45__cpo5crendE,(_ZN32_INTERNAL_cf35f300_4_k_cu_MAXEPS4cuda3std6ranges3__45__cpo4prevE - _ZN32_INTERNAL_cf35f300_4_k_cu_MAXEPS4cuda3std3__45__cpo5crendE)
_ZN32_INTERNAL_cf35f300_4_k_cu_MAXEPS4cuda3std3__45__cpo5crendE:
	.zero		1
	.type		_ZN32_INTERNAL_cf35f300_4_k_cu_MAXEPS4cuda3std6ranges3__45__cpo4prevE,@object
	.size		_ZN32_INTERNAL_cf35f300_4_k_cu_MAXEPS4cuda3std6ranges3__45__cpo4prevE,(_ZN32_INTERNAL_cf35f300_4_k_cu_MAXEPS4cuda3std6ranges3__45__cpo9iter_moveE - _ZN32_INTERNAL_cf35f300_4_k_cu_MAXEPS4cuda3std6ranges3__45__cpo4prevE)
_ZN32_INTERNAL_cf35f300_4_k_cu_MAXEPS4cuda3std6ranges3__45__cpo4prevE:
	.zero		1
	.type		_ZN32_INTERNAL_cf35f300_4_k_cu_MAXEPS4cuda3std6ranges3__45__cpo9iter_moveE,@object
	.size		_ZN32_INTERNAL_cf35f300_4_k_cu_MAXEPS4cuda3std6ranges3__45__cpo9iter_moveE,(_ZN32_INTERNAL_cf35f300_4_k_cu_MAXEPS6thrust24THRUST_300001_SM_1000_NS6system6detail10sequential3seqE - _ZN32_INTERNAL_cf35f300_4_k_cu_MAXEPS4cuda3std6ranges3__45__cpo9iter_moveE)
_ZN32_INTERNAL_cf35f300_4_k_cu_MAXEPS4cuda3std6ranges3__45__cpo9iter_moveE:
	.zero		1
	.type		_ZN32_INTERNAL_cf35f300_4_k_cu_MAXEPS6thrust24THRUST_300001_SM_1000_NS6system6detail10sequential3seqE,@object
	.size		_ZN32_INTERNAL_cf35f300_4_k_cu_MAXEPS6thrust24THRUST_300001_SM_1000_NS6system6detail10sequential3seqE,(.L_31 - _ZN32_INTERNAL_cf35f300_4_k_cu_MAXEPS6thrust24THRUST_300001_SM_1000_NS6system6detail10sequential3seqE)
_ZN32_INTERNAL_cf35f300_4_k_cu_MAXEPS6thrust24THRUST_300001_SM_1000_NS6system6detail10sequential3seqE:
	.zero		1
.L_31:


//--------------------- .nv.shared._ZN3cub18CUB_300001_SM_10006detail6reduce18DeviceReduceKernelINS2_10policy_hubIdyN4cuda3__47maximumIdEEE10Policy1000EN6thrust24THRUST_300001_SM_1000_NS6detail15normal_iteratorINSC_10device_ptrIdEEEEyS8_dNS5_3std3__410__identityEEEvT0_PT3_T1_NS0_13GridEvenShareISO_EET2_T4_ --------------------------
	.section	.nv.shared._ZN3cub18CUB_300001_SM_10006detail6reduce18DeviceReduceKernelINS2_10policy_hubIdyN4cuda3__47maximumIdEEE10Policy1000EN6thrust24THRUST_300001_SM_1000_NS6detail15normal_iteratorINSC_10device_ptrIdEEEEyS8_dNS5_3std3__410__identityEEEvT0_PT3_T1_NS0_13GridEvenShareISO_EET2_T4_,"aw",@nobits
	.sectionflags	@""
	.align	8
.nv.shared._ZN3cub18CUB_300001_SM_10006detail6reduce18DeviceReduceKernelINS2_10policy_hubIdyN4cuda3__47maximumIdEEE10Policy1000EN6thrust24THRUST_300001_SM_1000_NS6detail15normal_iteratorINSC_10device_ptrIdEEEEyS8_dNS5_3std3__410__identityEEEvT0_PT3_T1_NS0_13GridEvenShareISO_EET2_T4_:
	.zero		1104


//--------------------- .nv.shared._ZN3cub18CUB_300001_SM_10006detail6reduce28DeviceReduceSingleTileKernelINS2_10policy_hubIdyN4cuda3__47maximumIdEEE10Policy1000EN6thrust24THRUST_300001_SM_1000_NS6detail15normal_iteratorINSC_10device_ptrIdEEEEPdyS8_ddNS5_3std3__410__identityEEEvT0_T1_T2_T3_T4_T6_ --------------------------
	.section	.nv.shared._ZN3cub18CUB_300001_SM_10006detail6reduce28DeviceReduceSingleTileKernelINS2_10policy_hubIdyN4cuda3__47maximumIdEEE10Policy1000EN6thrust24THRUST_300001_SM_1000_NS6detail15normal_iteratorINSC_10device_ptrIdEEEEPdyS8_ddNS5_3std3__410__identityEEEvT0_T1_T2_T3_T4_T6_,"aw",@nobits
	.sectionflags	@""
	.align	8
.nv.shared._ZN3cub18CUB_300001_SM_10006detail6reduce28DeviceReduceSingleTileKernelINS2_10policy_hubIdyN4cuda3__47maximumIdEEE10Policy1000EN6thrust24THRUST_300001_SM_1000_NS6detail15normal_iteratorINSC_10device_ptrIdEEEEPdyS8_ddNS5_3std3__410__identityEEEvT0_T1_T2_T3_T4_T6_:
	.zero		1104


//--------------------- .nv.shared._ZN3cub18CUB_300001_SM_10006detail6reduce28DeviceReduceSingleTileKernelINS2_10policy_hubIdjN4cuda3__47maximumIdEEE10Policy1000EPdSB_iS8_ddNS5_3std3__410__identityEEEvT0_T1_T2_T3_T4_T6_ --------------------------
	.section	.nv.shared._ZN3cub18CUB_300001_SM_10006detail6reduce28DeviceReduceSingleTileKernelINS2_10policy_hubIdjN4cuda3__47maximumIdEEE10Policy1000EPdSB_iS8_ddNS5_3std3__410__identityEEEvT0_T1_T2_T3_T4_T6_,"aw",@nobits
	.sectionflags	@""
	.align	8
.nv.shared._ZN3cub18CUB_300001_SM_10006detail6reduce28DeviceReduceSingleTileKernelINS2_10policy_hubIdjN4cuda3__47maximumIdEEE10Policy1000EPdSB_iS8_ddNS5_3std3__410__identityEEEvT0_T1_T2_T3_T4_T6_:
	.zero		1104


//--------------------- .nv.shared._ZN3cub18CUB_300001_SM_10006detail6reduce18DeviceReduceKernelINS2_10policy_hubIdjN4cuda3__47maximumIdEEE10Policy1000EN6thrust24THRUST_300001_SM_1000_NS6detail15normal_iteratorINSC_10device_ptrIdEEEEjS8_dNS5_3std3__410__identityEEEvT0_PT3_T1_NS0_13GridEvenShareISO_EET2_T4_ --------------------------
	.section	.nv.shared._ZN3cub18CUB_300001_SM_10006detail6reduce18DeviceReduceKernelINS2_10policy_hubIdjN4cuda3__47maximumIdEEE10Policy1000EN6thrust24THRUST_300001_SM_1000_NS6detail15normal_iteratorINSC_10device_ptrIdEEEEjS8_dNS5_3std3__410__identityEEEvT0_PT3_T1_NS0_13GridEvenShareISO_EET2_T4_,"aw",@nobits
	.sectionflags	@""
	.align	8
.nv.shared._ZN3cub18CUB_300001_SM_10006detail6reduce18DeviceReduceKernelINS2_10policy_hubIdjN4cuda3__47maximumIdEEE10Policy1000EN6thrust24THRUST_300001_SM_1000_NS6detail15normal_iteratorINSC_10device_ptrIdEEEEjS8_dNS5_3std3__410__identityEEEvT0_PT3_T1_NS0_13GridEvenShareISO_EET2_T4_:
	.zero		1104


//--------------------- .nv.shared._ZN3cub18CUB_300001_SM_10006detail6reduce28DeviceReduceSingleTileKernelINS2_10policy_hubIdjN4cuda3__47maximumIdEEE10Policy1000EN6thrust24THRUST_300001_SM_1000_NS6detail15normal_iteratorINSC_10device_ptrIdEEEEPdjS8_ddNS5_3std3__410__identityEEEvT0_T1_T2_T3_T4_T6_ --------------------------
	.section	.nv.shared._ZN3cub18CUB_300001_SM_10006detail6reduce28DeviceReduceSingleTileKernelINS2_10policy_hubIdjN4cuda3__47maximumIdEEE10Policy1000EN6thrust24THRUST_300001_SM_1000_NS6detail15normal_iteratorINSC_10device_ptrIdEEEEPdjS8_ddNS5_3std3__410__identityEEEvT0_T1_T2_T3_T4_T6_,"aw",@nobits
	.sectionflags	@""
	.align	8
.nv.shared._ZN3cub18CUB_300001_SM_10006detail6reduce28DeviceReduceSingleTileKernelINS2_10policy_hubIdjN4cuda3__47maximumIdEEE10Policy1000EN6thrust24THRUST_300001_SM_1000_NS6detail15normal_iteratorINSC_10device_ptrIdEEEEPdjS8_ddNS5_3std3__410__identityEEEvT0_T1_T2_T3_T4_T6_:
	.zero		1104


//--------------------- .nv.constant0._ZN3cub18CUB_300001_SM_10006detail6reduce28DeviceReduceSingleTileKernelINS2_10policy_hubIdyN4cuda3__47maximumIdEEE10Policy1000EPdSB_iS8_ddNS5_3std3__410__identityEEEvT0_T1_T2_T3_T4_T6_ --------------------------
	.section	.nv.constant0._ZN3cub18CUB_300001_SM_10006detail6reduce28DeviceReduceSingleTileKernelINS2_10policy_hubIdyN4cuda3__47maximumIdEEE10Policy1000EPdSB_iS8_ddNS5_3std3__410__identityEEEvT0_T1_T2_T3_T4_T6_,"a",@progbits
	.sectionflags	@""
	.align	4
.nv.constant0._ZN3cub18CUB_300001_SM_10006detail6reduce28DeviceReduceSingleTileKernelINS2_10policy_hubIdyN4cuda3__47maximumIdEEE10Policy1000EPdSB_iS8_ddNS5_3std3__410__identityEEEvT0_T1_T2_T3_T4_T6_:
	.zero		929


//--------------------- .nv.constant0._ZN3cub18CUB_300001_SM_10006detail6reduce18DeviceReduceKernelINS2_10policy_hubIdyN4cuda3__47maximumIdEEE10Policy1000EN6thrust24THRUST_300001_SM_1000_NS6detail15normal_iteratorINSC_10device_ptrIdEEEEyS8_dNS5_3std3__410__identityEEEvT0_PT3_T1_NS0_13GridEvenShareISO_EET2_T4_ --------------------------
	.section	.nv.constant0._ZN3cub18CUB_300001_SM_10006detail6reduce18DeviceReduceKernelINS2_10policy_hubIdyN4cuda3__47maximumIdEEE10Policy1000EN6thrust24THRUST_300001_SM_1000_NS6detail15normal_iteratorINSC_10device_ptrIdEEEEyS8_dNS5_3std3__410__identityEEEvT0_PT3_T1_NS0_13GridEvenShareISO_EET2_T4_,"a",@progbits
	.sectionflags	@""
	.align	4
.nv.constant0._ZN3cub18CUB_300001_SM_10006detail6reduce18DeviceReduceKernelINS2_10policy_hubIdyN4cuda3__47maximumIdEEE10Policy1000EN6thrust24THRUST_300001_SM_1000_NS6detail15normal_iteratorINSC_10device_ptrIdEEEEyS8_dNS5_3std3__410__identityEEEvT0_PT3_T1_NS0_13GridEvenShareISO_EET2_T4_:
	.zero		994


//--------------------- .nv.constant0._ZN3cub18CUB_300001_SM_10006detail6reduce28DeviceReduceSingleTileKernelINS2_10policy_hubIdyN4cuda3__47maximumIdEEE10Policy1000EN6thrust24THRUST_300001_SM_1000_NS6detail15normal_iteratorINSC_10device_ptrIdEEEEPdyS8_ddNS5_3std3__410__identityEEEvT0_T1_T2_T3_T4_T6_ --------------------------
	.section	.nv.constant0._ZN3cub18CUB_300001_SM_10006detail6reduce28DeviceReduceSingleTileKernelINS2_10policy_hubIdyN4cuda3__47maximumIdEEE10Policy1000EN6thrust24THRUST_300001_SM_1000_NS6detail15normal_iteratorINSC_10device_ptrIdEEEEPdyS8_ddNS5_3std3__410__identityEEEvT0_T1_T2_T3_T4_T6_,"a",@progbits
	.sectionflags	@""
	.align	4
.nv.constant0._ZN3cub18CUB_300001_SM_10006detail6reduce28DeviceReduceSingleTileKernelINS2_10policy_hubIdyN4cuda3__47maximumIdEEE10Policy1000EN6thrust24THRUST_300001_SM_1000_NS6detail15normal_iteratorINSC_10device_ptrIdEEEEPdyS8_ddNS5_3std3__410__identityEEEvT0_T1_T2_T3_T4_T6_:
	.zero		937


//--------------------- .nv.constant0._ZN3cub18CUB_300001_SM_10006detail6reduce28DeviceReduceSingleTileKernelINS2_10policy_hubIdjN4cuda3__47maximumIdEEE10Policy1000EPdSB_iS8_ddNS5_3std3__410__identityEEEvT0_T1_T2_T3_T4_T6_ --------------------------
	.section	.nv.constant0._ZN3cub18CUB_300001_SM_10006detail6reduce28DeviceReduceSingleTileKernelINS2_10policy_hubIdjN4cuda3__47maximumIdEEE10Policy1000EPdSB_iS8_ddNS5_3std3__410__identityEEEvT0_T1_T2_T3_T4_T6_,"a",@progbits
	.sectionflags	@""
	.align	4
.nv.constant0._ZN3cub18CUB_300001_SM_10006detail6reduce28DeviceReduceSingleTileKernelINS2_10policy_hubIdjN4cuda3__47maximumIdEEE10Policy1000EPdSB_iS8_ddNS5_3std3__410__identityEEEvT0_T1_T2_T3_T4_T6_:
	.zero		929


//--------------------- .nv.constant0._ZN3cub18CUB_300001_SM_10006detail6reduce18DeviceReduceKernelINS2_10policy_hubIdjN4cuda3__47maximumIdEEE10Policy1000EN6thrust24THRUST_300001_SM_1000_NS6detail15normal_iteratorINSC_10device_ptrIdEEEEjS8_dNS5_3std3__410__identityEEEvT0_PT3_T1_NS0_13GridEvenShareISO_EET2_T4_ --------------------------
	.section	.nv.constant0._ZN3cub18CUB_300001_SM_10006detail6reduce18DeviceReduceKernelINS2_10policy_hubIdjN4cuda3__47maximumIdEEE10Policy1000EN6thrust24THRUST_300001_SM_1000_NS6detail15normal_iteratorINSC_10device_ptrIdEEEEjS8_dNS5_3std3__410__identityEEEvT0_PT3_T1_NS0_13GridEvenShareISO_EET2_T4_,"a",@progbits
	.sectionflags	@""
	.align	4
.nv.constant0._ZN3cub18CUB_300001_SM_10006detail6reduce18DeviceReduceKernelINS2_10policy_hubIdjN4cuda3__47maximumIdEEE10Policy1000EN6thrust24THRUST_300001_SM_1000_NS6detail15normal_iteratorINSC_10device_ptrIdEEEEjS8_dNS5_3std3__410__identityEEEvT0_PT3_T1_NS0_13GridEvenShareISO_EET2_T4_:
	.zero		958


//--------------------- .nv.constant0._ZN3cub18CUB_300001_SM_10006detail6reduce28DeviceReduceSingleTileKernelINS2_10policy_hubIdjN4cuda3__47maximumIdEEE10Policy1000EN6thrust24THRUST_300001_SM_1000_NS6detail15normal_iteratorINSC_10device_ptrIdEEEEPdjS8_ddNS5_3std3__410__identityEEEvT0_T1_T2_T3_T4_T6_ --------------------------
	.section	.nv.constant0._ZN3cub18CUB_300001_SM_10006detail6reduce28DeviceReduceSingleTileKernelINS2_10policy_hubIdjN4cuda3__47maximumIdEEE10Policy1000EN6thrust24THRUST_300001_SM_1000_NS6detail15normal_iteratorINSC_10device_ptrIdEEEEPdjS8_ddNS5_3std3__410__identityEEEvT0_T1_T2_T3_T4_T6_,"a",@progbits
	.sectionflags	@""
	.align	4
.nv.constant0._ZN3cub18CUB_300001_SM_10006detail6reduce28DeviceReduceSingleTileKernelINS2_10policy_hubIdjN4cuda3__47maximumIdEEE10Policy1000EN6thrust24THRUST_300001_SM_1000_NS6detail15normal_iteratorINSC_10device_ptrIdEEEEPdjS8_ddNS5_3std3__410__identityEEEvT0_T1_T2_T3_T4_T6_:
	.zero		929


//--------------------- .nv.constant0._ZN3cub18CUB_300001_SM_10006detail8for_each13static_kernelINS2_12policy_hub_t12policy_500_tEmN6thrust24THRUST_300001_SM_1000_NS8cuda_cub20__uninitialized_fill7functorINS7_10device_ptrIdEEdEEEEvT0_T1_ --------------------------
	.section	.nv.constant0._ZN3cub18CUB_300001_SM_10006detail8for_each13static_kernelINS2_12policy_hub_t12policy_500_tEmN6thrust24THRUST_300001_SM_1000_NS8cuda_cub20__uninitialized_fill7functorINS7_10device_ptrIdEEdEEEEvT0_T1_,"a",@progbits
	.sectionflags	@""
	.align	4
.nv.constant0._ZN3cub18CUB_300001_SM_10006detail8for_each13static_kernelINS2_12policy_hub_t12policy_500_tEmN6thrust24THRUST_300001_SM_1000_NS8cuda_cub20__uninitialized_fill7functorINS7_10device_ptrIdEEdEEEEvT0_T1_:
	.zero		920


//--------------------- .nv.constant0._ZN3cub18CUB_300001_SM_10006detail11EmptyKernelIvEEvv --------------------------
	.section	.nv.constant0._ZN3cub18CUB_300001_SM_10006detail11EmptyKernelIvEEvv,"a",@progbits
	.sectionflags	@""
	.align	4
.nv.constant0._ZN3cub18CUB_300001_SM_10006detail11EmptyKernelIvEEvv:
	.zero		896


//--------------------- .nv.constant0._Z13difference_abPdPKdS_ --------------------------
	.section	.nv.constant0._Z13difference_abPdPKdS_,"a",@progbits
	.sectionflags	@""
	.align	4
.nv.constant0._Z13difference_abPdPKdS_:
	.zero		920


//--------------------- .nv.constant0._Z8functionPKdPd --------------------------
	.section	.nv.constant0._Z8functionPKdPd,"a",@progbits
	.sectionflags	@""
	.align	4
.nv.constant0._Z8functionPKdPd:
	.zero		912


//--------------------- SYMBOLS --------------------------

	.type		.nv.reservedSmem.offset0,@object
	.size		.nv.reservedSmem.offset0,0x4
	.type		.nv.reservedSmem.cap,@object
	.size		.nv.reservedSmem.cap,0x4
